	.target	sm_90a

	.elftype	@"ET_EXEC"


//--------------------- .note.nv.tkinfo           --------------------------
	.section	.note.nv.tkinfo,"",@"SHT_NOTE"
	.sectionflags	@"SHF_NOTE_NV_TKINFO"
	.tkinfo
        /*0018*/ 	.word	0x00000002
        /*0030*/ 	.string	""
        /*0030*/ 	.string	"ptxas"
        /*0030*/ 	.string	"Cuda compilation tools, release 13.0, V13.0.88"
        /*0030*/ 	.string	"Build cuda_13.0.r13.0/compiler.36424714_0"
        /*0030*/ 	.string	"-arch sm_90a -m 64 "



//--------------------- .note.nv.cuinfo           --------------------------
	.section	.note.nv.cuinfo,"",@"SHT_NOTE"
	.sectionflags	@"SHF_NOTE_NV_CUINFO"
        /*0018*/ 	.short	0x0002
        /*001a*/ 	.short	0x005a
        /*001c*/ 	.short	0x0082
	.zero		2


//--------------------- .nv.info                  --------------------------
	.section	.nv.info,"",@"SHT_CUDA_INFO"
	.align	4


	//----- nvinfo : EIATTR_REGCOUNT
	.align		4
        /*0000*/ 	.byte	0x04, 0x2f
        /*0002*/ 	.short	(.L_15 - .L_14)
	.align		4
.L_14:
        /*0004*/ 	.word	index@(_ZN7cutlass13device_kernelINS_4gemm6kernel13GemmUniversalIN4cute5tupleIJiiiiEEENS1_10collective13CollectiveMmaINS1_34MainloopSm90TmaGmmaWarpSpecializedILi11ENS5_IJNS4_1CILi2EEENSA_ILi1EEESC_EEENS1_35KernelTmaWarpSpecializedCooperativeEEENS5_IJNSA_ILi384EEENSA_ILi224EEENSA_ILi16EEEEEENS_10bfloat16_tENS5_IJlSC_lEEESK_SL_NS4_8TiledMMAINS4_8MMA_AtomIJNS4_4SM904GMMA27MMA_64x32x16_F32BF16BF16_SSILNSP_5MajorE0ELSR_0ELNSP_7ScaleInE1ELSS_1EEEEEENS4_6LayoutISD_NS5_IJSC_NSA_ILi0EEESW_EEEEENS5_IJNS4_10UnderscoreESZ_SZ_EEEEENS4_13SM90_TMA_LOADENS4_14ComposedLayoutINS4_7SwizzleILi1ELi4ELi3EEENS4_18smem_ptr_flag_bitsILi16EEENSV_INS5_IJNSA_ILi8EEESI_EEENS5_IJSI_SC_EEEEEEEvNS4_8identityENS4_23SM90_TMA_LOAD_MULTICASTES1C_vS1D_EENS_8epilogue10collective6detail29Sm90TmaWarpSpecializedAdapterINS1H_15DefaultEpilogueISK_SL_SL_NS1G_6thread17LinearCombinationISK_Li1EffLNS1L_9ScaleType4KindE0ELNS_15FloatRoundStyleE2ESK_EENS1_15EpilogueDefaultEEEEEvvEEEEvNT_6ParamsE)
        /*0008*/ 	.word	0x000000a8


	//----- nvinfo : EIATTR_FRAME_SIZE
	.align		4
.L_15:
        /*000c*/ 	.byte	0x04, 0x11
        /*000e*/ 	.short	(.L_17 - .L_16)
	.align		4
.L_16:
        /*0010*/ 	.word	index@(_ZN7cutlass13device_kernelINS_4gemm6kernel13GemmUniversalIN4cute5tupleIJiiiiEEENS1_10collective13CollectiveMmaINS1_34MainloopSm90TmaGmmaWarpSpecializedILi11ENS5_IJNS4_1CILi2EEENSA_ILi1EEESC_EEENS1_35KernelTmaWarpSpecializedCooperativeEEENS5_IJNSA_ILi384EEENSA_ILi224EEENSA_ILi16EEEEEENS_10bfloat16_tENS5_IJlSC_lEEESK_SL_NS4_8TiledMMAINS4_8MMA_AtomIJNS4_4SM904GMMA27MMA_64x32x16_F32BF16BF16_SSILNSP_5MajorE0ELSR_0ELNSP_7ScaleInE1ELSS_1EEEEEENS4_6LayoutISD_NS5_IJSC_NSA_ILi0EEESW_EEEEENS5_IJNS4_10UnderscoreESZ_SZ_EEEEENS4_13SM90_TMA_LOADENS4_14ComposedLayoutINS4_7SwizzleILi1ELi4ELi3EEENS4_18smem_ptr_flag_bitsILi16EEENSV_INS5_IJNSA_ILi8EEESI_EEENS5_IJSI_SC_EEEEEEEvNS4_8identityENS4_23SM90_TMA_LOAD_MULTICASTES1C_vS1D_EENS_8epilogue10collective6detail29Sm90TmaWarpSpecializedAdapterINS1H_15DefaultEpilogueISK_SL_SL_NS1G_6thread17LinearCombinationISK_Li1EffLNS1L_9ScaleType4KindE0ELNS_15FloatRoundStyleE2ESK_EENS1_15EpilogueDefaultEEEEEvvEEEEvNT_6ParamsE)
        /*0014*/ 	.word	0x00000358


	//----- nvinfo : EIATTR_MIN_STACK_SIZE
	.align		4
.L_17:
        /*0018*/ 	.byte	0x04, 0x12
        /*001a*/ 	.short	(.L_19 - .L_18)
	.align		4
.L_18:
        /*001c*/ 	.word	index@(_ZN7cutlass13device_kernelINS_4gemm6kernel13GemmUniversalIN4cute5tupleIJiiiiEEENS1_10collective13CollectiveMmaINS1_34MainloopSm90TmaGmmaWarpSpecializedILi11ENS5_IJNS4_1CILi2EEENSA_ILi1EEESC_EEENS1_35KernelTmaWarpSpecializedCooperativeEEENS5_IJNSA_ILi384EEENSA_ILi224EEENSA_ILi16EEEEEENS_10bfloat16_tENS5_IJlSC_lEEESK_SL_NS4_8TiledMMAINS4_8MMA_AtomIJNS4_4SM904GMMA27MMA_64x32x16_F32BF16BF16_SSILNSP_5MajorE0ELSR_0ELNSP_7ScaleInE1ELSS_1EEEEEENS4_6LayoutISD_NS5_IJSC_NSA_ILi0EEESW_EEEEENS5_IJNS4_10UnderscoreESZ_SZ_EEEEENS4_13SM90_TMA_LOADENS4_14ComposedLayoutINS4_7SwizzleILi1ELi4ELi3EEENS4_18smem_ptr_flag_bitsILi16EEENSV_INS5_IJNSA_ILi8EEESI_EEENS5_IJSI_SC_EEEEEEEvNS4_8identityENS4_23SM90_TMA_LOAD_MULTICASTES1C_vS1D_EENS_8epilogue10collective6detail29Sm90TmaWarpSpecializedAdapterINS1H_15DefaultEpilogueISK_SL_SL_NS1G_6thread17LinearCombinationISK_Li1EffLNS1L_9ScaleType4KindE0ELNS_15FloatRoundStyleE2ESK_EENS1_15EpilogueDefaultEEEEEvvEEEEvNT_6ParamsE)
        /*0020*/ 	.word	0x00000358
.L_19:


//--------------------- .nv.compat                --------------------------
	.section	.nv.compat,"",@"SHT_CUDA_COMPAT_INFO"
	.align	4
        /*0000*/ 	.byte	0x02, 0x09, 0x01, 0x00, 0x02, 0x02, 0x04, 0x00, 0x02, 0x05, 0x05, 0x00, 0x03, 0x07, 0x01, 0x01
        /*0010*/ 	.byte	0x02, 0x03, 0x01, 0x00, 0x02, 0x06, 0x01, 0x00, 0x04, 0x0b, 0x08, 0x00, 0x00, 0x00, 0x00, 0x00
        /*0020*/ 	.byte	0x00, 0x00, 0x00, 0x00


//--------------------- .nv.info._ZN7cutlass13device_kernelINS_4gemm6kernel13GemmUniversalIN4cute5tupleIJiiiiEEENS1_10collective13CollectiveMmaINS1_34MainloopSm90TmaGmmaWarpSpecializedILi11ENS5_IJNS4_1CILi2EEENSA_ILi1EEESC_EEENS1_35KernelTmaWarpSpecializedCooperativeEEENS5_IJNSA_ILi384EEENSA_ILi224EEENSA_ILi16EEEEEENS_10bfloat16_tENS5_IJlSC_lEEESK_SL_NS4_8TiledMMAINS4_8MMA_AtomIJNS4_4SM904GMMA27MMA_64x32x16_F32BF16BF16_SSILNSP_5MajorE0ELSR_0ELNSP_7ScaleInE1ELSS_1EEEEEENS4_6LayoutISD_NS5_IJSC_NSA_ILi0EEESW_EEEEENS5_IJNS4_10UnderscoreESZ_SZ_EEEEENS4_13SM90_TMA_LOADENS4_14ComposedLayoutINS4_7SwizzleILi1ELi4ELi3EEENS4_18smem_ptr_flag_bitsILi16EEENSV_INS5_IJNSA_ILi8EEESI_EEENS5_IJSI_SC_EEEEEEEvNS4_8identityENS4_23SM90_TMA_LOAD_MULTICASTES1C_vS1D_EENS_8epilogue10collective6detail29Sm90TmaWarpSpecializedAdapterINS1H_15DefaultEpilogueISK_SL_SL_NS1G_6thread17LinearCombinationISK_Li1EffLNS1L_9ScaleType4KindE0ELNS_15FloatRoundStyleE2ESK_EENS1_15EpilogueDefaultEEEEEvvEEEEvNT_6ParamsE --------------------------
	.section	.nv.info._ZN7cutlass13device_kernelINS_4gemm6kernel13GemmUniversalIN4cute5tupleIJiiiiEEENS1_10collective13CollectiveMmaINS1_34MainloopSm90TmaGmmaWarpSpecializedILi11ENS5_IJNS4_1CILi2EEENSA_ILi1EEESC_EEENS1_35KernelTmaWarpSpecializedCooperativeEEENS5_IJNSA_ILi384EEENSA_ILi224EEENSA_ILi16EEEEEENS_10bfloat16_tENS5_IJlSC_lEEESK_SL_NS4_8TiledMMAINS4_8MMA_AtomIJNS4_4SM904GMMA27MMA_64x32x16_F32BF16BF16_SSILNSP_5MajorE0ELSR_0ELNSP_7ScaleInE1ELSS_1EEEEEENS4_6LayoutISD_NS5_IJSC_NSA_ILi0EEESW_EEEEENS5_IJNS4_10UnderscoreESZ_SZ_EEEEENS4_13SM90_TMA_LOADENS4_14ComposedLayoutINS4_7SwizzleILi1ELi4ELi3EEENS4_18smem_ptr_flag_bitsILi16EEENSV_INS5_IJNSA_ILi8EEESI_EEENS5_IJSI_SC_EEEEEEEvNS4_8identityENS4_23SM90_TMA_LOAD_MULTICASTES1C_vS1D_EENS_8epilogue10collective6detail29Sm90TmaWarpSpecializedAdapterINS1H_15DefaultEpilogueISK_SL_SL_NS1G_6thread17LinearCombinationISK_Li1EffLNS1L_9ScaleType4KindE0ELNS_15FloatRoundStyleE2ESK_EENS1_15EpilogueDefaultEEEEEvvEEEEvNT_6ParamsE,"",@"SHT_CUDA_INFO"
	.sectionflags	@""
	.align	4


	//----- nvinfo : EIATTR_CUDA_API_VERSION
	.align		4
        /*0000*/ 	.byte	0x04, 0x37
        /*0002*/ 	.short	(.L_21 - .L_20)
.L_20:
        /*0004*/ 	.word	0x00000082


	//----- nvinfo : EIATTR_KPARAM_INFO
	.align		4
.L_21:
        /*0008*/ 	.byte	0x04, 0x17
        /*000a*/ 	.short	(.L_23 - .L_22)
.L_22:
        /*000c*/ 	.word	0x00000000
        /*0010*/ 	.short	0x0000
        /*0012*/ 	.short	0x0070
        /*0014*/ 	.byte	0x00, 0xf0, 0x01, 0x10


	//----- nvinfo : EIATTR_SPARSE_MMA_MASK
	.align		4
.L_23:
        /*0018*/ 	.byte	0x03, 0x50
        /*001a*/ 	.short	0x0000


	//----- nvinfo : EIATTR_MAXREG_COUNT
	.align		4
        /*001c*/ 	.byte	0x03, 0x1b
        /*001e*/ 	.short	0x00a8


	//----- nvinfo : EIATTR_NUM_BARRIERS
	.align		4
        /*0020*/ 	.byte	0x02, 0x4c
        /*0022*/ 	.byte	0x01
	.zero		1


	//----- nvinfo : EIATTR_EXTERNS
	.align		4
        /*0024*/ 	.byte	0x04, 0x0f
        /*0026*/ 	.short	(.L_25 - .L_24)


	//   ....[0]....
	.align		4
.L_24:
        /*0028*/ 	.word	index@(__assertfail)


	//----- nvinfo : EIATTR_ANNOTATIONS
	.align		4
.L_25:
        /*002c*/ 	.byte	0x04, 0x55
        /*002e*/ 	.short	(.L_27 - .L_26)


	//   ....[0]....
.L_26:
        /*0030*/ 	.word	0x00000001
        /*0034*/ 	.byte	0x50, 0x08, 0x00, 0x00, 0x01, 0x00, 0x00, 0x00, 0x10, 0x0b, 0x00, 0x00, 0x01, 0x00, 0x00, 0x00
        /* <DEDUP_REMOVED lines=837> */
        /*3494*/ 	.byte	0xc0, 0xf5, 0x01, 0x00


	//----- nvinfo : EIATTR_MERCURY_ISA_VERSION
	.align		4
.L_27:
        /*3498*/ 	.byte	0x03, 0x5f
        /*349a*/ 	.short	0x0101


	//----- nvinfo : EIATTR_INT_WARP_WIDE_INSTR_OFFSETS
	.align		4
        /*349c*/ 	.byte	0x04, 0x31
        /*349e*/ 	.short	(.L_29 - .L_28)


	//   ....[0]....
.L_28:
        /*34a0*/ 	.word	0x00000690


	//   ....[1]....
        /*34a4*/ 	.word	0x000006a0


	//   ....[2]....
        /*34a8*/ 	.word	0x00000820


	//----- nvinfo : EIATTR_COOP_GROUP_MASK_REGIDS
	.align		4
.L_29:
        /*34ac*/ 	.byte	0x04, 0x29
        /*34ae*/ 	.short	(.L_31 - .L_30)


	//   ....[0]....
.L_30:
        /*34b0*/ 	.word	0xffffffff


	//   ....[1]....
        /*34b4*/ 	.word	0xffffffff


	//   ....[2]....
        /*34b8*/ 	.word	0xffffffff


	//   ....[3]....
        /*34bc*/ 	.word	0xffffffff


	//   ....[4]....
        /*34c0*/ 	.word	0xffffffff


	//   ....[5]....
        /*34c4*/ 	.word	0xffffffff


	//----- nvinfo : EIATTR_COOP_GROUP_INSTR_OFFSETS
	.align		4
.L_31:
        /*34c8*/ 	.byte	0x04, 0x28
        /*34ca*/ 	.short	(.L_33 - .L_32)


	//   ....[0]....
.L_32:
        /*34cc*/ 	.word	0x00000070


	//   ....[1]....
        /*34d0*/ 	.word	0x00000080


	//   ....[2]....
        /*34d4*/ 	.word	0x000001a0


	//   ....[3]....
        /*34d8*/ 	.word	0x000004e0


	//   ....[4]....
        /*34dc*/ 	.word	0x00000960


	//   ....[5]....
        /*34e0*/ 	.word	0x00001530


	//----- nvinfo : EIATTR_REG_RECONFIG
	.align		4
.L_33:
        /*34e4*/ 	.byte	0x01, 0x54
	.zero		2


	//----- nvinfo : EIATTR_SYSCALL_OFFSETS
	.align		4
        /*34e8*/ 	.byte	0x04, 0x46
        /*34ea*/ 	.short	(.L_35 - .L_34)


	//   ....[0]....
.L_34:
        /*34ec*/ 	.word	0x000016e0


	//----- nvinfo : EIATTR_MBARRIER_INSTR_OFFSETS
	.align		4
.L_35:
        /*34f0*/ 	.byte	0x04, 0x39
        /*34f2*/ 	.short	(.L_37 - .L_36)


	//   ....[0]....
.L_36:
        /*34f4*/ 	.word	0x00000340
        /*34f8*/ 	.word	0x000000ff
        /*34fc*/ 	.word	0x00000000
        /*3500*/ 	.short	0x0100
        /*3502*/ 	.byte	0x08
	.zero		1


	//   ....[1]....
        /*3504*/ 	.word	0x00000350
        /*3508*/ 	.word	0x000000ff
        /*350c*/ 	.word	0x00000058
        /*3510*/ 	.short	0x0100
        /*3512*/ 	.byte	0x08
	.zero		1


	//   ....[2]....
        /*3514*/ 	.word	0x00000360
        /*3518*/ 	.word	0x000000ff
        /*351c*/ 	.word	0x00000008
        /*3520*/ 	.short	0x0100
        /*3522*/ 	.byte	0x08
	.zero		1


	//   ....[3]....
        /*3524*/ 	.word	0x00000370
        /*3528*/ 	.word	0x000000ff
        /*352c*/ 	.word	0x00000060
        /*3530*/ 	.short	0x0100
        /*3532*/ 	.byte	0x08
	.zero		1


	//   ....[4]....
        /*3534*/ 	.word	0x00000380
        /*3538*/ 	.word	0x000000ff
        /*353c*/ 	.word	0x00000010
        /*3540*/ 	.short	0x0100
        /*3542*/ 	.byte	0x08
	.zero		1


	//   ....[5]....
        /*3544*/ 	.word	0x00000390
        /*3548*/ 	.word	0x000000ff
        /*354c*/ 	.word	0x00000068
        /*3550*/ 	.short	0x0100
        /*3552*/ 	.byte	0x08
	.zero		1


	//   ....[6]....
        /*3554*/ 	.word	0x000003a0
        /*3558*/ 	.word	0x000000ff
        /*355c*/ 	.word	0x00000018
        /*3560*/ 	.short	0x0100
        /*3562*/ 	.byte	0x08
	.zero		1


	//   ....[7]....
        /*3564*/ 	.word	0x000003b0
        /*3568*/ 	.word	0x000000ff
        /*356c*/ 	.word	0x00000070
        /*3570*/ 	.short	0x0100
        /*3572*/ 	.byte	0x08
	.zero		1


	//   ....[8]....
        /*3574*/ 	.word	0x000003c0
        /*3578*/ 	.word	0x000000ff
        /*357c*/ 	.word	0x00000020
        /*3580*/ 	.short	0x0100
        /*3582*/ 	.byte	0x08
	.zero		1


	//   ....[9]....
        /*3584*/ 	.word	0x000003d0
        /*3588*/ 	.word	0x000000ff
        /*358c*/ 	.word	0x00000078
        /*3590*/ 	.short	0x0100
        /*3592*/ 	.byte	0x08
	.zero		1


	//   ....[10]....
        /*3594*/ 	.word	0x000003e0
        /*3598*/ 	.word	0x000000ff
        /*359c*/ 	.word	0x00000028
        /*35a0*/ 	.short	0x0100
        /*35a2*/ 	.byte	0x08
	.zero		1


	//   ....[11]....
        /*35a4*/ 	.word	0x000003f0
        /*35a8*/ 	.word	0x000000ff
        /*35ac*/ 	.word	0x00000080
        /*35b0*/ 	.short	0x0100
        /*35b2*/ 	.byte	0x08
	.zero		1


	//   ....[12]....
        /*35b4*/ 	.word	0x00000400
        /*35b8*/ 	.word	0x000000ff
        /*35bc*/ 	.word	0x00000030
        /*35c0*/ 	.short	0x0100
        /*35c2*/ 	.byte	0x08
	.zero		1


	//   ....[13]....
        /*35c4*/ 	.word	0x00000410
        /*35c8*/ 	.word	0x000000ff
        /*35cc*/ 	.word	0x00000088
        /*35d0*/ 	.short	0x0100
        /*35d2*/ 	.byte	0x08
	.zero		1


	//   ....[14]....
        /*35d4*/ 	.word	0x00000420
        /*35d8*/ 	.word	0x000000ff
        /*35dc*/ 	.word	0x00000038
        /*35e0*/ 	.short	0x0100
        /*35e2*/ 	.byte	0x08
	.zero		1


	//   ....[15]....
        /*35e4*/ 	.word	0x00000430
        /*35e8*/ 	.word	0x000000ff
        /*35ec*/ 	.word	0x00000090
        /*35f0*/ 	.short	0x0100
        /*35f2*/ 	.byte	0x08
	.zero		1


	//   ....[16]....
        /*35f4*/ 	.word	0x00000440
        /*35f8*/ 	.word	0x000000ff
        /*35fc*/ 	.word	0x00000040
        /*3600*/ 	.short	0x0100
        /*3602*/ 	.byte	0x08
	.zero		1


	//   ....[17]....
        /*3604*/ 	.word	0x00000450
        /*3608*/ 	.word	0x000000ff
        /*360c*/ 	.word	0x00000098
        /*3610*/ 	.short	0x0100
        /*3612*/ 	.byte	0x08
	.zero		1


	//   ....[18]....
        /*3614*/ 	.word	0x00000460
        /*3618*/ 	.word	0x000000ff
        /*361c*/ 	.word	0x00000048
        /*3620*/ 	.short	0x0100
        /*3622*/ 	.byte	0x08
	.zero		1


	//   ....[19]....
        /*3624*/ 	.word	0x00000470
        /*3628*/ 	.word	0x000000ff
        /*362c*/ 	.word	0x000000a0
        /*3630*/ 	.short	0x0100
        /*3632*/ 	.byte	0x08
	.zero		1


	//   ....[20]....
        /*3634*/ 	.word	0x00000480
        /*3638*/ 	.word	0x000000ff
        /*363c*/ 	.word	0x00000050
        /*3640*/ 	.short	0x0100
        /*3642*/ 	.byte	0x08
	.zero		1


	//   ....[21]....
        /*3644*/ 	.word	0x00000490
        /*3648*/ 	.word	0x000000ff
        /*364c*/ 	.word	0x000000a8
        /*3650*/ 	.short	0x0100
        /*3652*/ 	.byte	0x08
	.zero		1


	//   ....[22]....
        /*3654*/ 	.word	0x00000890
        /*3658*/ 	.word	0x000000ff
        /*365c*/ 	.word	0x000000c0
        /*3660*/ 	.short	0x0100
        /*3662*/ 	.byte	0x06
	.zero		1


	//   ....[23]....
        /*3664*/ 	.word	0x000008c0
        /*3668*/ 	.word	0x000000ff
        /*366c*/ 	.word	0x000000c8
        /*3670*/ 	.short	0x0100
        /*3672*/ 	.byte	0x06
	.zero		1


	//   ....[24]....
        /*3674*/ 	.word	0x00001780
        /*3678*/ 	.word	0x00000003
        /*367c*/ 	.word	0x00000000
        /*3680*/ 	.short	0x010a
        /*3682*/ 	.byte	0x3f
	.zero		1


	//   ....[25]....
        /*3684*/ 	.word	0x000017c0
        /*3688*/ 	.word	0x00000003
        /*368c*/ 	.word	0x00000000
        /*3690*/ 	.short	0x010a
        /*3692*/ 	.byte	0x3f
	.zero		1


	//   ....[26]....
        /*3694*/ 	.word	0x000024f0
        /*3698*/ 	.word	0x000000ff
        /*369c*/ 	.word	0x00000000
        /*36a0*/ 	.short	0x010a
        /*36a2*/ 	.byte	0x04
	.zero		1


	//   ....[27]....
        /*36a4*/ 	.word	0x00002530
        /*36a8*/ 	.word	0x000000ff
        /*36ac*/ 	.word	0x00000000
        /*36b0*/ 	.short	0x010a
        /*36b2*/ 	.byte	0x04
	.zero		1


	//   ....[28]....
        /*36b4*/ 	.word	0x00003a20
        /*36b8*/ 	.word	0x00000005
        /*36bc*/ 	.word	0x00000000
        /*36c0*/ 	.short	0x0101
        /*36c2*/ 	.byte	0x3f
	.zero		1


	//   ....[29]....
        /*36c4*/ 	.word	0x00003c00
        /*36c8*/ 	.word	0x00000000
        /*36cc*/ 	.word	0x00000000
        /*36d0*/ 	.short	0x0101
        /*36d2*/ 	.byte	0x3f
	.zero		1


	//   ....[30]....
        /*36d4*/ 	.word	0x0001f120
        /*36d8*/ 	.word	0x0000000f
        /*36dc*/ 	.word	0x00000058
        /*36e0*/ 	.short	0x010a
        /*36e2*/ 	.byte	0x3f
	.zero		1


	//   ....[31]....
        /*36e4*/ 	.word	0x0001f4c0
        /*36e8*/ 	.word	0x00000002
        /*36ec*/ 	.word	0x000000c8
        /*36f0*/ 	.short	0x0101
        /*36f2*/ 	.byte	0x3f
	.zero		1


	//   ....[32]....
        /*36f4*/ 	.word	0x0001fcd0
        /*36f8*/ 	.word	0x00000003
        /*36fc*/ 	.word	0x00000000
        /*3700*/ 	.short	0x010a
        /*3702*/ 	.byte	0x3f
	.zero		1


	//   ....[33]....
        /*3704*/ 	.word	0x0001fd60
        /*3708*/ 	.word	0x00000003
        /*370c*/ 	.word	0x00000000
        /*3710*/ 	.short	0x010a
        /*3712*/ 	.byte	0x3f
	.zero		1


	//   ....[34]....
        /*3714*/ 	.word	0x0001fdf0
        /*3718*/ 	.word	0x00000003
        /*371c*/ 	.word	0x00000000
        /*3720*/ 	.short	0x010a
        /*3722*/ 	.byte	0x3f
	.zero		1


	//   ....[35]....
        /*3724*/ 	.word	0x0001fe80
        /*3728*/ 	.word	0x00000003
        /*372c*/ 	.word	0x00000000
        /*3730*/ 	.short	0x010a
        /*3732*/ 	.byte	0x3f
	.zero		1


	//   ....[36]....
        /*3734*/ 	.word	0x0001ff10
        /*3738*/ 	.word	0x00000003
        /*373c*/ 	.word	0x00000000
        /*3740*/ 	.short	0x010a
        /*3742*/ 	.byte	0x3f
	.zero		1


	//   ....[37]....
        /*3744*/ 	.word	0x0001ffa0
        /*3748*/ 	.word	0x00000003
        /*374c*/ 	.word	0x00000000
        /*3750*/ 	.short	0x010a
        /*3752*/ 	.byte	0x3f
	.zero		1


	//   ....[38]....
        /*3754*/ 	.word	0x00020030
        /*3758*/ 	.word	0x00000003
        /*375c*/ 	.word	0x00000000
        /*3760*/ 	.short	0x010a
        /*3762*/ 	.byte	0x3f
	.zero		1


	//   ....[39]....
        /*3764*/ 	.word	0x000200c0
        /*3768*/ 	.word	0x00000003
        /*376c*/ 	.word	0x00000000
        /*3770*/ 	.short	0x010a
        /*3772*/ 	.byte	0x3f
	.zero		1


	//   ....[40]....
        /*3774*/ 	.word	0x00020150
        /*3778*/ 	.word	0x00000003
        /*377c*/ 	.word	0x00000000
        /*3780*/ 	.short	0x010a
        /*3782*/ 	.byte	0x3f
	.zero		1


	//   ....[41]....
        /*3784*/ 	.word	0x000201e0
        /*3788*/ 	.word	0x00000003
        /*378c*/ 	.word	0x00000000
        /*3790*/ 	.short	0x010a
        /*3792*/ 	.byte	0x3f
	.zero		1


	//   ....[42]....
        /*3794*/ 	.word	0x00020270
        /*3798*/ 	.word	0x00000003
        /*379c*/ 	.word	0x00000000
        /*37a0*/ 	.short	0x010a
        /*37a2*/ 	.byte	0x3f
	.zero		1


	//   ....[43]....
        /*37a4*/ 	.word	0x000202d0
        /*37a8*/ 	.word	0x00000003
        /*37ac*/ 	.word	0x00000000
        /*37b0*/ 	.short	0x010a
        /*37b2*/ 	.byte	0x3f
	.zero		1


	//   ....[44]....
        /*37b4*/ 	.word	0x00020330
        /*37b8*/ 	.word	0x00000007
        /*37bc*/ 	.word	0x00000000
        /*37c0*/ 	.short	0x010a
        /*37c2*/ 	.byte	0x3f
	.zero		1


	//   ....[45]....
        /*37c4*/ 	.word	0x00020400
        /*37c8*/ 	.word	0x0000000f
        /*37cc*/ 	.word	0x00000058
        /*37d0*/ 	.short	0x010a
        /*37d2*/ 	.byte	0x3f
	.zero		1


	//   ....[46]....
        /*37d4*/ 	.word	0x000204d0
        /*37d8*/ 	.word	0x00000003
        /*37dc*/ 	.word	0x00000000
        /*37e0*/ 	.short	0x010a
        /*37e2*/ 	.byte	0x3f
	.zero		1


	//   ....[47]....
        /*37e4*/ 	.word	0x00020520
        /*37e8*/ 	.word	0x00000003
        /*37ec*/ 	.word	0x00000000
        /*37f0*/ 	.short	0x010a
        /*37f2*/ 	.byte	0x3f
	.zero		1


	//   ....[48]....
        /*37f4*/ 	.word	0x00020570
        /*37f8*/ 	.word	0x00000003
        /*37fc*/ 	.word	0x00000000
        /*3800*/ 	.short	0x010a
        /*3802*/ 	.byte	0x3f
	.zero		1


	//   ....[49]....
        /*3804*/ 	.word	0x000205c0
        /*3808*/ 	.word	0x00000003
        /*380c*/ 	.word	0x00000000
        /*3810*/ 	.short	0x010a
        /*3812*/ 	.byte	0x3f
	.zero		1


	//   ....[50]....
        /*3814*/ 	.word	0x00020610
        /*3818*/ 	.word	0x00000003
        /*381c*/ 	.word	0x00000000
        /*3820*/ 	.short	0x010a
        /*3822*/ 	.byte	0x3f
	.zero		1


	//   ....[51]....
        /*3824*/ 	.word	0x00020660
        /*3828*/ 	.word	0x00000003
        /*382c*/ 	.word	0x00000000
        /*3830*/ 	.short	0x010a
        /*3832*/ 	.byte	0x3f
	.zero		1


	//   ....[52]....
        /*3834*/ 	.word	0x000206b0
        /*3838*/ 	.word	0x00000003
        /*383c*/ 	.word	0x00000000
        /*3840*/ 	.short	0x010a
        /*3842*/ 	.byte	0x3f
	.zero		1


	//   ....[53]....
        /*3844*/ 	.word	0x00020700
        /*3848*/ 	.word	0x00000003
        /*384c*/ 	.word	0x00000000
        /*3850*/ 	.short	0x010a
        /*3852*/ 	.byte	0x3f
	.zero		1


	//   ....[54]....
        /*3854*/ 	.word	0x00020750
        /*3858*/ 	.word	0x00000003
        /*385c*/ 	.word	0x00000000
        /*3860*/ 	.short	0x010a
        /*3862*/ 	.byte	0x3f
	.zero		1


	//   ....[55]....
        /*3864*/ 	.word	0x000207a0
        /*3868*/ 	.word	0x00000003
        /*386c*/ 	.word	0x00000000
        /*3870*/ 	.short	0x010a
        /*3872*/ 	.byte	0x3f
	.zero		1


	//----- nvinfo : EIATTR_NUM_MBARRIERS
	.align		4
.L_37:
        /*3874*/ 	.byte	0x03, 0x38
        /*3876*/ 	.short	0x0018


	//----- nvinfo : EIATTR_EXIT_INSTR_OFFSETS
	.align		4
        /*3878*/ 	.byte	0x04, 0x1c
        /*387a*/ 	.short	(.L_39 - .L_38)


	//   ....[0]....
.L_38:
        /*387c*/ 	.word	0x00000bc0


	//   ....[1]....
        /*3880*/ 	.word	0x00001450


	//   ....[2]....
        /*3884*/ 	.word	0x0001e7b0


	//   ....[3]....
        /*3888*/ 	.word	0x0001edd0


	//   ....[4]....
        /*388c*/ 	.word	0x000202c0


	//----- nvinfo : EIATTR_MAX_THREADS
	.align		4
.L_39:
        /*3890*/ 	.byte	0x04, 0x05
        /*3892*/ 	.short	(.L_41 - .L_40)
.L_40:
        /*3894*/ 	.word	0x00000180
        /*3898*/ 	.word	0x00000001
        /*389c*/ 	.word	0x00000001


	//----- nvinfo : EIATTR_CRS_STACK_SIZE
	.align		4
.L_41:
        /*38a0*/ 	.byte	0x04, 0x1e
        /*38a2*/ 	.short	(.L_43 - .L_42)
.L_42:
        /*38a4*/ 	.word	0x00000000


	//----- nvinfo : EIATTR_CBANK_PARAM_SIZE
	.align		4
.L_43:
        /*38a8*/ 	.byte	0x03, 0x19
        /*38aa*/ 	.short	0x0470


	//----- nvinfo : EIATTR_PARAM_CBANK
	.align		4
        /*38ac*/ 	.byte	0x04, 0x0a
        /*38ae*/ 	.short	(.L_45 - .L_44)
	.align		4
.L_44:
        /*38b0*/ 	.word	index@(.nv.constant0._ZN7cutlass13device_kernelINS_4gemm6kernel13GemmUniversalIN4cute5tupleIJiiiiEEENS1_10collective13CollectiveMmaINS1_34MainloopSm90TmaGmmaWarpSpecializedILi11ENS5_IJNS4_1CILi2EEENSA_ILi1EEESC_EEENS1_35KernelTmaWarpSpecializedCooperativeEEENS5_IJNSA_ILi384EEENSA_ILi224EEENSA_ILi16EEEEEENS_10bfloat16_tENS5_IJlSC_lEEESK_SL_NS4_8TiledMMAINS4_8MMA_AtomIJNS4_4SM904GMMA27MMA_64x32x16_F32BF16BF16_SSILNSP_5MajorE0ELSR_0ELNSP_7ScaleInE1ELSS_1EEEEEENS4_6LayoutISD_NS5_IJSC_NSA_ILi0EEESW_EEEEENS5_IJNS4_10UnderscoreESZ_SZ_EEEEENS4_13SM90_TMA_LOADENS4_14ComposedLayoutINS4_7SwizzleILi1ELi4ELi3EEENS4_18smem_ptr_flag_bitsILi16EEENSV_INS5_IJNSA_ILi8EEESI_EEENS5_IJSI_SC_EEEEEEEvNS4_8identityENS4_23SM90_TMA_LOAD_MULTICASTES1C_vS1D_EENS_8epilogue10collective6detail29Sm90TmaWarpSpecializedAdapterINS1H_15DefaultEpilogueISK_SL_SL_NS1G_6thread17LinearCombinationISK_Li1EffLNS1L_9ScaleType4KindE0ELNS_15FloatRoundStyleE2ESK_EENS1_15EpilogueDefaultEEEEEvvEEEEvNT_6ParamsE)
        /*38b4*/ 	.short	0x0210
        /*38b6*/ 	.short	0x0470


	//----- nvinfo : EIATTR_SW_WAR
	.align		4
.L_45:
        /*38b8*/ 	.byte	0x04, 0x36
        /*38ba*/ 	.short	(.L_47 - .L_46)
.L_46:
        /*38bc*/ 	.word	0x00000008
.L_47:


//--------------------- .nv.callgraph             --------------------------
	.section	.nv.callgraph,"",@"SHT_CUDA_CALLGRAPH"
	.align	4
	.sectionentsize	8
	.align		4
        /*0000*/ 	.word	0x00000000
	.align		4
        /*0004*/ 	.word	0xffffffff
	.align		4
        /*0008*/ 	.word	index@(_ZN7cutlass13device_kernelINS_4gemm6kernel13GemmUniversalIN4cute5tupleIJiiiiEEENS1_10collective13CollectiveMmaINS1_34MainloopSm90TmaGmmaWarpSpecializedILi11ENS5_IJNS4_1CILi2EEENSA_ILi1EEESC_EEENS1_35KernelTmaWarpSpecializedCooperativeEEENS5_IJNSA_ILi384EEENSA_ILi224EEENSA_ILi16EEEEEENS_10bfloat16_tENS5_IJlSC_lEEESK_SL_NS4_8TiledMMAINS4_8MMA_AtomIJNS4_4SM904GMMA27MMA_64x32x16_F32BF16BF16_SSILNSP_5MajorE0ELSR_0ELNSP_7ScaleInE1ELSS_1EEEEEENS4_6LayoutISD_NS5_IJSC_NSA_ILi0EEESW_EEEEENS5_IJNS4_10UnderscoreESZ_SZ_EEEEENS4_13SM90_TMA_LOADENS4_14ComposedLayoutINS4_7SwizzleILi1ELi4ELi3EEENS4_18smem_ptr_flag_bitsILi16EEENSV_INS5_IJNSA_ILi8EEESI_EEENS5_IJSI_SC_EEEEEEEvNS4_8identityENS4_23SM90_TMA_LOAD_MULTICASTES1C_vS1D_EENS_8epilogue10collective6detail29Sm90TmaWarpSpecializedAdapterINS1H_15DefaultEpilogueISK_SL_SL_NS1G_6thread17LinearCombinationISK_Li1EffLNS1L_9ScaleType4KindE0ELNS_15FloatRoundStyleE2ESK_EENS1_15EpilogueDefaultEEEEEvvEEEEvNT_6ParamsE)
	.align		4
        /*000c*/ 	.word	index@(__assertfail)
	.align		4
        /*0010*/ 	.word	0x00000000
	.align		4
        /*0014*/ 	.word	0xfffffffe
	.align		4
        /*0018*/ 	.word	0x00000000
	.align		4
        /*001c*/ 	.word	0xfffffffd
	.align		4
        /*0020*/ 	.word	0x00000000
	.align		4
        /*0024*/ 	.word	0xfffffffc


//--------------------- .nv.constant4             --------------------------
	.section	.nv.constant4,"a",@progbits
	.align	8
	.align		8
.nv.constant4:
        /*0000*/ 	.dword	__assertfail
	.align		8
        /*0008*/ 	.dword	__unnamed_1
	.align		8
        /*0010*/ 	.dword	_ZN39_INTERNAL_e39d81fb_4_k_cu_72dea981_46144cuda3std3__45__cpo5beginE
	.align		8
        /*0018*/ 	.dword	_ZN39_INTERNAL_e39d81fb_4_k_cu_72dea981_46144cuda3std3__45__cpo3endE
	.align		8
        /*0020*/ 	.dword	_ZN39_INTERNAL_e39d81fb_4_k_cu_72dea981_46144cuda3std3__45__cpo6cbeginE
	.align		8
        /*0028*/ 	.dword	_ZN39_INTERNAL_e39d81fb_4_k_cu_72dea981_46144cuda3std3__45__cpo4cendE
	.align		8
        /*0030*/ 	.dword	_ZN39_INTERNAL_e39d81fb_4_k_cu_72dea981_46144cuda3std3__441_GLOBAL__N__e39d81fb_4_k_cu_72dea981_46146ignoreE
	.align		8
        /*0038*/ 	.dword	_ZN39_INTERNAL_e39d81fb_4_k_cu_72dea981_46144cuda3std3__419piecewise_constructE
	.align		8
        /*0040*/ 	.dword	_ZN39_INTERNAL_e39d81fb_4_k_cu_72dea981_46144cuda3std3__48in_placeE
	.align		8
        /*0048*/ 	.dword	_ZN39_INTERNAL_e39d81fb_4_k_cu_72dea981_46144cuda3std6ranges3__45__cpo4swapE
	.align		8
        /*0050*/ 	.dword	_ZN39_INTERNAL_e39d81fb_4_k_cu_72dea981_46144cuda3std6ranges3__45__cpo9iter_moveE
	.align		8
        /*0058*/ 	.dword	_ZN39_INTERNAL_e39d81fb_4_k_cu_72dea981_46144cute7productE
	.align		8
        /*0060*/ 	.dword	_ZN39_INTERNAL_e39d81fb_4_k_cu_72dea981_46144cute1_E
	.align		8
        /*0068*/ 	.dword	$str$22
	.align		8
        /*0070*/ 	.dword	$str$23


//--------------------- .text._ZN7cutlass13device_kernelINS_4gemm6kernel13GemmUniversalIN4cute5tupleIJiiiiEEENS1_10collective13CollectiveMmaINS1_34MainloopSm90TmaGmmaWarpSpecializedILi11ENS5_IJNS4_1CILi2EEENSA_ILi1EEESC_EEENS1_35KernelTmaWarpSpecializedCooperativeEEENS5_IJNSA_ILi384EEENSA_ILi224EEENSA_ILi16EEEEEENS_10bfloat16_tENS5_IJlSC_lEEESK_SL_NS4_8TiledMMAINS4_8MMA_AtomIJNS4_4SM904GMMA27MMA_64x32x16_F32BF16BF16_SSILNSP_5MajorE0ELSR_0ELNSP_7ScaleInE1ELSS_1EEEEEENS4_6LayoutISD_NS5_IJSC_NSA_ILi0EEESW_EEEEENS5_IJNS4_10UnderscoreESZ_SZ_EEEEENS4_13SM90_TMA_LOADENS4_14ComposedLayoutINS4_7SwizzleILi1ELi4ELi3EEENS4_18smem_ptr_flag_bitsILi16EEENSV_INS5_IJNSA_ILi8EEESI_EEENS5_IJSI_SC_EEEEEEEvNS4_8identityENS4_23SM90_TMA_LOAD_MULTICASTES1C_vS1D_EENS_8epilogue10collective6detail29Sm90TmaWarpSpecializedAdapterINS1H_15DefaultEpilogueISK_SL_SL_NS1G_6thread17LinearCombinationISK_Li1EffLNS1L_9ScaleType4KindE0ELNS_15FloatRoundStyleE2ESK_EENS1_15EpilogueDefaultEEEEEvvEEEEvNT_6ParamsE --------------------------
	.section	.text._ZN7cutlass13device_kernelINS_4gemm6kernel13GemmUniversalIN4cute5tupleIJiiiiEEENS1_10collective13CollectiveMmaINS1_34MainloopSm90TmaGmmaWarpSpecializedILi11ENS5_IJNS4_1CILi2EEENSA_ILi1EEESC_EEENS1_35KernelTmaWarpSpecializedCooperativeEEENS5_IJNSA_ILi384EEENSA_ILi224EEENSA_ILi16EEEEEENS_10bfloat16_tENS5_IJlSC_lEEESK_SL_NS4_8TiledMMAINS4_8MMA_AtomIJNS4_4SM904GMMA27MMA_64x32x16_F32BF16BF16_SSILNSP_5MajorE0ELSR_0ELNSP_7ScaleInE1ELSS_1EEEEEENS4_6LayoutISD_NS5_IJSC_NSA_ILi0EEESW_EEEEENS5_IJNS4_10UnderscoreESZ_SZ_EEEEENS4_13SM90_TMA_LOADENS4_14ComposedLayoutINS4_7SwizzleILi1ELi4ELi3EEENS4_18smem_ptr_flag_bitsILi16EEENSV_INS5_IJNSA_ILi8EEESI_EEENS5_IJSI_SC_EEEEEEEvNS4_8identityENS4_23SM90_TMA_LOAD_MULTICASTES1C_vS1D_EENS_8epilogue10collective6detail29Sm90TmaWarpSpecializedAdapterINS1H_15DefaultEpilogueISK_SL_SL_NS1G_6thread17LinearCombinationISK_Li1EffLNS1L_9ScaleType4KindE0ELNS_15FloatRoundStyleE2ESK_EENS1_15EpilogueDefaultEEEEEvvEEEEvNT_6ParamsE,"ax",@progbits
	.align	128
.text._ZN7cutlass13device_kernelINS_4gemm6kernel13GemmUniversalIN4cute5tupleIJiiiiEEENS1_10collective13CollectiveMmaINS1_34MainloopSm90TmaGmmaWarpSpecializedILi11ENS5_IJNS4_1CILi2EEENSA_ILi1EEESC_EEENS1_35KernelTmaWarpSpecializedCooperativeEEENS5_IJNSA_ILi384EEENSA_ILi224EEENSA_ILi16EEEEEENS_10bfloat16_tENS5_IJlSC_lEEESK_SL_NS4_8TiledMMAINS4_8MMA_AtomIJNS4_4SM904GMMA27MMA_64x32x16_F32BF16BF16_SSILNSP_5MajorE0ELSR_0ELNSP_7ScaleInE1ELSS_1EEEEEENS4_6LayoutISD_NS5_IJSC_NSA_ILi0EEESW_EEEEENS5_IJNS4_10UnderscoreESZ_SZ_EEEEENS4_13SM90_TMA_LOADENS4_14ComposedLayoutINS4_7SwizzleILi1ELi4ELi3EEENS4_18smem_ptr_flag_bitsILi16EEENSV_INS5_IJNSA_ILi8EEESI_EEENS5_IJSI_SC_EEEEEEEvNS4_8identityENS4_23SM90_TMA_LOAD_MULTICASTES1C_vS1D_EENS_8epilogue10collective6detail29Sm90TmaWarpSpecializedAdapterINS1H_15DefaultEpilogueISK_SL_SL_NS1G_6thread17LinearCombinationISK_Li1EffLNS1L_9ScaleType4KindE0ELNS_15FloatRoundStyleE2ESK_EENS1_15EpilogueDefaultEEEEEvvEEEEvNT_6ParamsE:
        .type           _ZN7cutlass13device_kernelINS_4gemm6kernel13GemmUniversalIN4cute5tupleIJiiiiEEENS1_10collective13CollectiveMmaINS1_34MainloopSm90TmaGmmaWarpSpecializedILi11ENS5_IJNS4_1CILi2EEENSA_ILi1EEESC_EEENS1_35KernelTmaWarpSpecializedCooperativeEEENS5_IJNSA_ILi384EEENSA_ILi224EEENSA_ILi16EEEEEENS_10bfloat16_tENS5_IJlSC_lEEESK_SL_NS4_8TiledMMAINS4_8MMA_AtomIJNS4_4SM904GMMA27MMA_64x32x16_F32BF16BF16_SSILNSP_5MajorE0ELSR_0ELNSP_7ScaleInE1ELSS_1EEEEEENS4_6LayoutISD_NS5_IJSC_NSA_ILi0EEESW_EEEEENS5_IJNS4_10UnderscoreESZ_SZ_EEEEENS4_13SM90_TMA_LOADENS4_14ComposedLayoutINS4_7SwizzleILi1ELi4ELi3EEENS4_18smem_ptr_flag_bitsILi16EEENSV_INS5_IJNSA_ILi8EEESI_EEENS5_IJSI_SC_EEEEEEEvNS4_8identityENS4_23SM90_TMA_LOAD_MULTICASTES1C_vS1D_EENS_8epilogue10collective6detail29Sm90TmaWarpSpecializedAdapterINS1H_15DefaultEpilogueISK_SL_SL_NS1G_6thread17LinearCombinationISK_Li1EffLNS1L_9ScaleType4KindE0ELNS_15FloatRoundStyleE2ESK_EENS1_15EpilogueDefaultEEEEEvvEEEEvNT_6ParamsE,@function
        .size           _ZN7cutlass13device_kernelINS_4gemm6kernel13GemmUniversalIN4cute5tupleIJiiiiEEENS1_10collective13CollectiveMmaINS1_34MainloopSm90TmaGmmaWarpSpecializedILi11ENS5_IJNS4_1CILi2EEENSA_ILi1EEESC_EEENS1_35KernelTmaWarpSpecializedCooperativeEEENS5_IJNSA_ILi384EEENSA_ILi224EEENSA_ILi16EEEEEENS_10bfloat16_tENS5_IJlSC_lEEESK_SL_NS4_8TiledMMAINS4_8MMA_AtomIJNS4_4SM904GMMA27MMA_64x32x16_F32BF16BF16_SSILNSP_5MajorE0ELSR_0ELNSP_7ScaleInE1ELSS_1EEEEEENS4_6LayoutISD_NS5_IJSC_NSA_ILi0EEESW_EEEEENS5_IJNS4_10UnderscoreESZ_SZ_EEEEENS4_13SM90_TMA_LOADENS4_14ComposedLayoutINS4_7SwizzleILi1ELi4ELi3EEENS4_18smem_ptr_flag_bitsILi16EEENSV_INS5_IJNSA_ILi8EEESI_EEENS5_IJSI_SC_EEEEEEEvNS4_8identityENS4_23SM90_TMA_LOAD_MULTICASTES1C_vS1D_EENS_8epilogue10collective6detail29Sm90TmaWarpSpecializedAdapterINS1H_15DefaultEpilogueISK_SL_SL_NS1G_6thread17LinearCombinationISK_Li1EffLNS1L_9ScaleType4KindE0ELNS_15FloatRoundStyleE2ESK_EENS1_15EpilogueDefaultEEEEEvvEEEEvNT_6ParamsE,(.L_x_752 - _ZN7cutlass13device_kernelINS_4gemm6kernel13GemmUniversalIN4cute5tupleIJiiiiEEENS1_10collective13CollectiveMmaINS1_34MainloopSm90TmaGmmaWarpSpecializedILi11ENS5_IJNS4_1CILi2EEENSA_ILi1EEESC_EEENS1_35KernelTmaWarpSpecializedCooperativeEEENS5_IJNSA_ILi384EEENSA_ILi224EEENSA_ILi16EEEEEENS_10bfloat16_tENS5_IJlSC_lEEESK_SL_NS4_8TiledMMAINS4_8MMA_AtomIJNS4_4SM904GMMA27MMA_64x32x16_F32BF16BF16_SSILNSP_5MajorE0ELSR_0ELNSP_7ScaleInE1ELSS_1EEEEEENS4_6LayoutISD_NS5_IJSC_NSA_ILi0EEESW_EEEEENS5_IJNS4_10UnderscoreESZ_SZ_EEEEENS4_13SM90_TMA_LOADENS4_14ComposedLayoutINS4_7SwizzleILi1ELi4ELi3EEENS4_18smem_ptr_flag_bitsILi16EEENSV_INS5_IJNSA_ILi8EEESI_EEENS5_IJSI_SC_EEEEEEEvNS4_8identityENS4_23SM90_TMA_LOAD_MULTICASTES1C_vS1D_EENS_8epilogue10collective6detail29Sm90TmaWarpSpecializedAdapterINS1H_15DefaultEpilogueISK_SL_SL_NS1G_6thread17LinearCombinationISK_Li1EffLNS1L_9ScaleType4KindE0ELNS_15FloatRoundStyleE2ESK_EENS1_15EpilogueDefaultEEEEEvvEEEEvNT_6ParamsE)
        .other          _ZN7cutlass13device_kernelINS_4gemm6kernel13GemmUniversalIN4cute5tupleIJiiiiEEENS1_10collective13CollectiveMmaINS1_34MainloopSm90TmaGmmaWarpSpecializedILi11ENS5_IJNS4_1CILi2EEENSA_ILi1EEESC_EEENS1_35KernelTmaWarpSpecializedCooperativeEEENS5_IJNSA_ILi384EEENSA_ILi224EEENSA_ILi16EEEEEENS_10bfloat16_tENS5_IJlSC_lEEESK_SL_NS4_8TiledMMAINS4_8MMA_AtomIJNS4_4SM904GMMA27MMA_64x32x16_F32BF16BF16_SSILNSP_5MajorE0ELSR_0ELNSP_7ScaleInE1ELSS_1EEEEEENS4_6LayoutISD_NS5_IJSC_NSA_ILi0EEESW_EEEEENS5_IJNS4_10UnderscoreESZ_SZ_EEEEENS4_13SM90_TMA_LOADENS4_14ComposedLayoutINS4_7SwizzleILi1ELi4ELi3EEENS4_18smem_ptr_flag_bitsILi16EEENSV_INS5_IJNSA_ILi8EEESI_EEENS5_IJSI_SC_EEEEEEEvNS4_8identityENS4_23SM90_TMA_LOAD_MULTICASTES1C_vS1D_EENS_8epilogue10collective6detail29Sm90TmaWarpSpecializedAdapterINS1H_15DefaultEpilogueISK_SL_SL_NS1G_6thread17LinearCombinationISK_Li1EffLNS1L_9ScaleType4KindE0ELNS_15FloatRoundStyleE2ESK_EENS1_15EpilogueDefaultEEEEEvvEEEEvNT_6ParamsE,@"STO_CUDA_ENTRY STV_DEFAULT"
_ZN7cutlass13device_kernelINS_4gemm6kernel13GemmUniversalIN4cute5tupleIJiiiiEEENS1_10collective13CollectiveMmaINS1_34MainloopSm90TmaGmmaWarpSpecializedILi11ENS5_IJNS4_1CILi2EEENSA_ILi1EEESC_EEENS1_35KernelTmaWarpSpecializedCooperativeEEENS5_IJNSA_ILi384EEENSA_ILi224EEENSA_ILi16EEEEEENS_10bfloat16_tENS5_IJlSC_lEEESK_SL_NS4_8TiledMMAINS4_8MMA_AtomIJNS4_4SM904GMMA27MMA_64x32x16_F32BF16BF16_SSILNSP_5MajorE0ELSR_0ELNSP_7ScaleInE1ELSS_1EEEEEENS4_6LayoutISD_NS5_IJSC_NSA_ILi0EEESW_EEEEENS5_IJNS4_10UnderscoreESZ_SZ_EEEEENS4_13SM90_TMA_LOADENS4_14ComposedLayoutINS4_7SwizzleILi1ELi4ELi3EEENS4_18smem_ptr_flag_bitsILi16EEENSV_INS5_IJNSA_ILi8EEESI_EEENS5_IJSI_SC_EEEEEEEvNS4_8identityENS4_23SM90_TMA_LOAD_MULTICASTES1C_vS1D_EENS_8epilogue10collective6detail29Sm90TmaWarpSpecializedAdapterINS1H_15DefaultEpilogueISK_SL_SL_NS1G_6thread17LinearCombinationISK_Li1EffLNS1L_9ScaleType4KindE0ELNS_15FloatRoundStyleE2ESK_EENS1_15EpilogueDefaultEEEEEvvEEEEvNT_6ParamsE:
[----:B------:R-:W0:Y:S02]  /*0000*/  LDC R1, c[0x0][0x28] ;  /* 0x00000a00ff017b82 */ /* 0x000e240000000800 */
[----:B0-----:R-:W-:Y:S01]  /*0010*/  VIADD R1, R1, 0xfffffca8 ;  /* 0xfffffca801017836 */ /* 0x001fe20000000000 */
[----:B------:R-:W0:Y:S01]  /*0020*/  S2R R4, SR_TID.X ;  /* 0x0000000000047919 */ /* 0x000e220000002100 */
[----:B------:R-:W-:Y:S01]  /*0030*/  ELECT P0, URZ, PT ;  /* 0x00000000003f782f */ /* 0x000fe20003800000 */
[----:B------:R-:W-:Y:S01]  /*0040*/  BSSY B0, `(.L_x_0) ;  /* 0x0000015000007945 */ /* 0x000fe20003800000 */
[--C-:B0-----:R-:W-:Y:S02]  /*0050*/  SHF.R.U32.HI R0, RZ, 0x5, R4.reuse ;  /* 0x00000005ff007819 */ /* 0x101fe40000011604 */
[----:B------:R-:W-:-:S03]  /*0060*/  SHF.R.U32.HI R2, RZ, 0x7, R4 ;  /* 0x00000007ff027819 */ /* 0x000fc60000011604 */
[----:B------:R-:W0:Y:S04]  /*0070*/  SHFL.IDX PT, R3, R0, RZ, 0x1f ;  /* 0x00001fff00037589 */ /* 0x000e2800000e0000 */
[----:B------:R-:W1:Y:S01]  /*0080*/  SHFL.IDX PT, R2, R2, RZ, 0x1f ;  /* 0x00001fff02027589 */ /* 0x000e6200000e0000 */
[----:B0-----:R-:W-:Y:S02]  /*0090*/  R2UR UR9, R3 ;  /* 0x00000000030972ca */ /* 0x001fe400000e0000 */
[----:B-1----:R-:W-:-:S11]  /*00a0*/  R2UR UR5, R2 ;  /* 0x00000000020572ca */ /* 0x002fd600000e0000 */
[----:B------:R-:W-:Y:S02]  /*00b0*/  USHF.R.S32.HI UR4, URZ, 0x1f, UR9 ;  /* 0x0000001f3f047899 */ /* 0x000fe40008011409 */
[----:B------:R-:W-:Y:S02]  /*00c0*/  ISETP.NE.OR P0, PT, RZ, UR9, !P0 ;  /* 0x00000009ff007c0c */ /* 0x000fe4000c705670 */
[----:B------:R-:W-:-:S04]  /*00d0*/  ULEA.HI UR4, UR4, UR9, URZ, 0x2 ;  /* 0x0000000904047291 */ /* 0x000fc8000f8f103f */
[----:B------:R-:W-:-:S04]  /*00e0*/  ULOP3.LUT UR4, UR4, 0xfffffffc, URZ, 0xc0, !UPT ;  /* 0xfffffffc04047892 */ /* 0x000fc8000f8ec03f */
[----:B------:R-:W-:-:S03]  /*00f0*/  UIADD3 UR9, UR9, -UR4, URZ ;  /* 0x8000000409097290 */ /* 0x000fc6000fffe03f */
[----:B------:R-:W-:Y:S09]  /*0100*/  @P0 BRA `(.L_x_1) ;  /* 0x0000000000200947 */ /* 0x000ff20003800000 */
[----:B------:R-:W-:Y:S02]  /*0110*/  ULDC.64 UR6, c[0x0][0x198] ;  /* 0x0000660000067ab9 */ /* 0x000fe40000000a00 */
[----:B------:R-:W-:Y:S02]  /*0120*/  UIADD3 UR10, UP0, UR6, 0xf0, URZ ;  /* 0x000000f0060a7890 */ /* 0x000fe4000ff1e03f */
[----:B------:R-:W-:Y:S02]  /*0130*/  UIADD3 UR6, UP1, UR6, 0x1f0, URZ ;  /* 0x000001f006067890 */ /* 0x000fe4000ff3e03f */
[----:B------:R-:W-:Y:S02]  /*0140*/  UIADD3.X UR11, URZ, UR7, URZ, UP0, !UPT ;  /* 0x000000073f0b7290 */ /* 0x000fe400087fe43f */
[----:B------:R-:W-:-:S07]  /*0150*/  UIADD3.X UR7, URZ, UR7, URZ, UP1, !UPT ;  /* 0x000000073f077290 */ /* 0x000fce0008ffe43f */
[----:B------:R0:W-:Y:S02]  /*0160*/  UTMACCTL.PF [UR10] ;  /* 0x000000000a0079b9 */ /* 0x0001e40008040000 */
[----:B------:R0:W-:Y:S02]  /*0170*/  UTMACCTL.PF [UR6] ;  /* 0x00000000060079b9 */ /* 0x0001e40008040000 */
[----:B0-----:R-:W-:Y:S01]  /*0180*/  NOP ;  /* 0x0000000000007918 */ /* 0x001fe20000000000 */
.L_x_1:
[----:B------:R-:W-:Y:S05]  /*0190*/  BSYNC B0 ;  /* 0x0000000000007941 */ /* 0x000fea0003800000 */
.L_x_0:
[----:B------:R-:W0:Y:S01]  /*01a0*/  SHFL.IDX PT, R2, R0, RZ, 0x1f ;  /* 0x00001fff00027589 */ /* 0x000e2200000e0000 */
[----:B------:R-:W-:Y:S01]  /*01b0*/  UISETP.NE.AND UP0, UPT, UR9, 0x3, UPT ;  /* 0x000000030900788c */ /* 0x000fe2000bf05270 */
[----:B------:R-:W-:Y:S01]  /*01c0*/  ISETP.NE.AND P1, PT, RZ, UR5, PT ;  /* 0x00000005ff007c0c */ /* 0x000fe2000bf25270 */
[----:B------:R-:W-:Y:S02]  /*01d0*/  UIADD3 UR16, UR5, -0x1, URZ ;  /* 0xffffffff05107890 */ /* 0x000fe4000fffe03f */
[----:B------:R-:W-:Y:S02]  /*01e0*/  UISETP.EQ.OR UP0, UPT, UR9, URZ, !UP0 ;  /* 0x0000003f0900728c */ /* 0x000fe4000c702670 */
[----:B------:R-:W-:Y:S02]  /*01f0*/  UISETP.GE.U32.AND UP1, UPT, UR16, 0x2, UPT ;  /* 0x000000021000788c */ /* 0x000fe4000bf26070 */
[----:B------:R-:W-:-:S04]  /*0200*/  UISETP.EQ.AND UP0, UPT, UR5, URZ, UP0 ;  /* 0x0000003f0500728c */ /* 0x000fc80008702270 */
[----:B------:R-:W-:-:S04]  /*0210*/  USEL UR38, URZ, 0x1, !UP0 ;  /* 0x000000013f267887 */ /* 0x000fc8000c000000 */
[----:B------:R-:W-:Y:S01]  /*0220*/  USEL UR38, UR38, 0x2, UP1 ;  /* 0x0000000226267887 */ /* 0x000fe20008800000 */
[----:B0-----:R-:W-:-:S13]  /*0230*/  ISETP.NE.AND P0, PT, R2, RZ, PT ;  /* 0x000000ff0200720c */ /* 0x001fda0003f05270 */
[----:B------:R-:W-:Y:S05]  /*0240*/  @P0 BRA `(.L_x_2) ;  /* 0x00000000009c0947 */ /* 0x000fea0003800000 */
[----:B------:R-:W-:Y:S01]  /*0250*/  ELECT P0, URZ, PT ;  /* 0x00000000003f782f */ /* 0x000fe20003800000 */
[----:B------:R-:W-:-:S12]  /*0260*/  BSSY B0, `(.L_x_2) ;  /* 0x0000025000007945 */ /* 0x000fd80003800000 */
[----:B------:R-:W-:Y:S05]  /*0270*/  @!P0 BRA `(.L_x_3) ;  /* 0x00000000008c8947 */ /* 0x000fea0003800000 */
[----:B------:R-:W0:Y:S01]  /*0280*/  S2UR UR8, SR_CgaCtaId ;  /* 0x00000000000879c3 */ /* 0x000e220000008800 */
[----:B------:R-:W-:Y:S01]  /*0290*/  UMOV UR4, 0x400 ;  /* 0x0000040000047882 */ /* 0x000fe20000000000 */
[----:B------:R-:W-:Y:S01]  /*02a0*/  UMOV UR5, 0x1 ;  /* 0x0000000100057882 */ /* 0x000fe20000000000 */
[----:B------:R-:W-:Y:S02]  /*02b0*/  UMOV UR6, 0x4 ;  /* 0x0000000400067882 */ /* 0x000fe40000000000 */
[----:B------:R-:W-:-:S04]  /*02c0*/  UIADD3 UR6, -UR6, 0x100000, URZ ;  /* 0x0010000006067890 */ /* 0x000fc8000fffe13f */
[----:B------:R-:W-:Y:S02]  /*02d0*/  USHF.L.U32 UR7, UR6, 0xb, URZ ;  /* 0x0000000b06077899 */ /* 0x000fe4000800063f */
[----:B------:R-:W-:Y:S02]  /*02e0*/  USHF.L.U32 UR6, UR6, 0x1, URZ ;  /* 0x0000000106067899 */ /* 0x000fe4000800063f */
[----:B0-----:R-:W-:Y:S02]  /*02f0*/  ULEA UR8, UR8, UR4, 0x18 ;  /* 0x0000000408087291 */ /* 0x001fe4000f8ec03f */
[----:B------:R-:W-:-:S04]  /*0300*/  UIADD3 UR4, -UR5, 0x100000, URZ ;  /* 0x0010000005047890 */ /* 0x000fc8000fffe13f */
[----:B------:R-:W-:Y:S02]  /*0310*/  USHF.L.U32 UR5, UR4, 0xb, URZ ;  /* 0x0000000b04057899 */ /* 0x000fe4000800063f */
[----:B------:R-:W-:Y:S01]  /*0320*/  USHF.L.U32 UR4, UR4, 0x1, URZ ;  /* 0x0000000104047899 */ /* 0x000fe2000800063f */
[----:B------:R-:W0:Y:S11]  /*0330*/  FENCE.VIEW.ASYNC.S ;  /* 0x00000000000073c6 */ /* 0x000e360000000000 */
[----:B0-----:R0:W1:Y:S01]  /*0340*/  SYNCS.EXCH.64 URZ, [UR8], UR4 ;  /* 0x00000004083f75b2 */ /* 0x0010620008000100 */
[----:B------:R0:W2:Y:S01]  /*0350*/  SYNCS.EXCH.64 URZ, [UR8+0x58], UR6 ;  /* 0x00005806083f75b2 */ /* 0x0000a20008000100 */
[----:B------:R0:W3:Y:S01]  /*0360*/  SYNCS.EXCH.64 URZ, [UR8+0x8], UR4 ;  /* 0x00000804083f75b2 */ /* 0x0000e20008000100 */
[----:B------:R0:W4:Y:S01]  /*0370*/  SYNCS.EXCH.64 URZ, [UR8+0x60], UR6 ;  /* 0x00006006083f75b2 */ /* 0x0001220008000100 */
[----:B------:R0:W0:Y:S01]  /*0380*/  SYNCS.EXCH.64 URZ, [UR8+0x10], UR4 ;  /* 0x00001004083f75b2 */ /* 0x0000220008000100 */
        /* <DEDUP_REMOVED lines=17> */
[----:B------:R-:W-:Y:S01]  /*04a0*/  NOP ;  /* 0x0000000000007918 */ /* 0x000fe20000000000 */
.L_x_3:
[----:B0-----:R-:W-:Y:S05]  /*04b0*/  BSYNC B0 ;  /* 0x0000000000007941 */ /* 0x001fea0003800000 */
.L_x_2:
[----:B------:R-:W0:Y:S01]  /*04c0*/  S2UR UR13, SR_CTAID.X ;  /* 0x00000000000d79c3 */ /* 0x000e220000002500 */
[----:B------:R-:W-:Y:S01]  /*04d0*/  SHF.R.S32.HI R3, RZ, 0x1f, R4 ;  /* 0x0000001fff037819 */ /* 0x000fe20000011404 */
[----:B------:R5:W1:Y:S01]  /*04e0*/  SHFL.IDX PT, R6, R0, RZ, 0x1f ;  /* 0x00001fff00067589 */ /* 0x000a6200000e0000 */
[----:B------:R-:W-:Y:S01]  /*04f0*/  ULDC UR4, c[0x0][0x150] ;  /* 0x0000540000047ab9 */ /* 0x000fe20000000800 */
[----:B------:R-:W-:Y:S02]  /*0500*/  ELECT P0, URZ, PT ;  /* 0x00000000003f782f */ /* 0x000fe40003800000 */
[----:B------:R-:W-:Y:S01]  /*0510*/  LEA.HI R3, R3, R4, RZ, 0x7 ;  /* 0x0000000403037211 */ /* 0x000fe200078f38ff */
[----:B------:R-:W-:Y:S01]  /*0520*/  ULDC UR5, c[0x0][0x154] ;  /* 0x0000550000057ab9 */ /* 0x000fe20000000800 */
[----:B------:R-:W-:Y:S01]  /*0530*/  SHF.R.S32.HI R7, RZ, 0x1f, R2 ;  /* 0x0000001fff077819 */ /* 0x000fe20000011402 */
[----:B------:R-:W2:Y:S01]  /*0540*/  S2UR UR10, SR_CTAID.Y ;  /* 0x00000000000a79c3 */ /* 0x000ea20000002600 */
[----:B------:R-:W-:Y:S01]  /*0550*/  LOP3.LUT R3, R3, 0xffffff80, RZ, 0xc0, !PT ;  /* 0xffffff8003037812 */ /* 0x000fe200078ec0ff */
[----:B------:R-:W-:Y:S01]  /*0560*/  ULDC UR8, c[0x0][0x144] ;  /* 0x0000510000087ab9 */ /* 0x000fe20000000800 */
[----:B------:R-:W-:Y:S01]  /*0570*/  LEA.HI R7, R7, R2, RZ, 0x2 ;  /* 0x0000000207077211 */ /* 0x000fe200078f10ff */
[----:B------:R-:W-:Y:S01]  /*0580*/  NOP ;  /* 0x0000000000007918 */ /* 0x000fe20000000000 */
[----:B------:R-:W-:Y:S01]  /*0590*/  NOP ;  /* 0x0000000000007918 */ /* 0x000fe20000000000 */
[----:B------:R-:W-:Y:S01]  /*05a0*/  IMAD.IADD R3, R4, 0x1, -R3 ;  /* 0x0000000104037824 */ /* 0x000fe200078e0a03 */
[----:B------:R-:W-:Y:S01]  /*05b0*/  LOP3.LUT R7, R7, 0x3ffffffc, RZ, 0xc0, !PT ;  /* 0x3ffffffc07077812 */ /* 0x000fe200078ec0ff */
[----:B------:R-:W-:Y:S01]  /*05c0*/  ULDC UR11, c[0x0][0x148] ;  /* 0x00005200000b7ab9 */ /* 0x000fe20000000800 */
[----:B------:R-:W-:-:S02]  /*05d0*/  IMAD.MOV.U32 R17, RZ, RZ, 0x1 ;  /* 0x00000001ff117424 */ /* 0x000fc400078e00ff */
[----:B------:R-:W-:Y:S01]  /*05e0*/  SHF.R.S32.HI R4, RZ, 0x1f, R3 ;  /* 0x0000001fff047819 */ /* 0x000fe20000011403 */
[----:B------:R-:W-:-:S03]  /*05f0*/  IMAD.IADD R2, R2, 0x1, -R7 ;  /* 0x0000000102027824 */ /* 0x000fc600078e0a07 */
[----:B------:R-:W-:Y:S02]  /*0600*/  LEA.HI R4, R4, R3, RZ, 0x3 ;  /* 0x0000000304047211 */ /* 0x000fe400078f18ff */
[----:B0-----:R-:W-:Y:S02]  /*0610*/  I2FP.F32.U32 R5, UR13 ;  /* 0x0000000d00057c45 */ /* 0x001fe40008201000 */
[--C-:B-----5:R-:W-:Y:S02]  /*0620*/  SHF.R.S32.HI R0, RZ, 0x3, R4.reuse ;  /* 0x00000003ff007819 */ /* 0x120fe40000011404 */
[----:B-1----:R-:W-:Y:S01]  /*0630*/  ISETP.NE.OR P0, PT, R6, RZ, !P0 ;  /* 0x000000ff0600720c */ /* 0x002fe20004705670 */
[----:B------:R-:W-:Y:S01]  /*0640*/  FMUL R8, R5, UR4 ;  /* 0x0000000405087c20 */ /* 0x000fe20008400000 */
[----:B------:R-:W-:-:S04]  /*0650*/  SHF.R.S32.HI R5, RZ, 0x1f, R4 ;  /* 0x0000001fff057819 */ /* 0x000fc80000011404 */
[----:B------:R-:W-:Y:S01]  /*0660*/  LEA.HI R5, R5, R0, RZ, 0x2 ;  /* 0x0000000005057211 */ /* 0x000fe200078f10ff */
[----:B------:R-:W0:Y:S03]  /*0670*/  F2I.U32.TRUNC.NTZ R8, R8 ;  /* 0x0000000800087305 */ /* 0x000e26000020f000 */
[----:B------:R-:W-:-:S03]  /*0680*/  LOP3.LUT R5, R5, 0xfffffffc, RZ, 0xc0, !PT ;  /* 0xfffffffc05057812 */ /* 0x000fc600078ec0ff */
[----:B------:R-:W-:Y:S01]  /*0690*/  VOTEU.ALL UP0, P0 ;  /* 0x00000000003f7886 */ /* 0x000fe20000000000 */
[----:B------:R-:W-:Y:S01]  /*06a0*/  VOTEU.ALL UP1, P0 ;  /* 0x00000000003f7886 */ /* 0x000fe20000020000 */
[----:B------:R-:W-:Y:S01]  /*06b0*/  IMAD.IADD R5, R0, 0x1, -R5 ;  /* 0x0000000100057824 */ /* 0x000fe200078e0a05 */
[----:B--2---:R-:W-:Y:S02]  /*06c0*/  I2FP.F32.U32 R0, UR10 ;  /* 0x0000000a00007c45 */ /* 0x004fe40008201000 */
[----:B------:R-:W1:Y:S01]  /*06d0*/  @!UP0 S2UR UR7, SR_CgaCtaId ;  /* 0x00000000000789c3 */ /* 0x000e620000008800 */
[----:B------:R-:W-:Y:S01]  /*06e0*/  IMAD R2, R2, 0x4, R5 ;  /* 0x0000000402027824 */ /* 0x000fe200078e0205 */
[----:B------:R-:W-:Y:S01]  /*06f0*/  @!UP0 UMOV UR6, 0x400 ;  /* 0x0000040000068882 */ /* 0x000fe20000000000 */
[----:B------:R-:W-:Y:S01]  /*0700*/  FMUL R4, R0, UR5 ;  /* 0x0000000500047c20 */ /* 0x000fe20008400000 */
[----:B0-----:R-:W-:Y:S02]  /*0710*/  R2UR UR4, R8 ;  /* 0x00000000080472ca */ /* 0x001fe400000e0000 */
[----:B------:R-:W-:-:S03]  /*0720*/  LEA.HI R0, R2, R2, RZ, 0x1 ;  /* 0x0000000202007211 */ /* 0x000fc600078f08ff */
[----:B------:R-:W0:Y:S01]  /*0730*/  F2I.U32.TRUNC.NTZ R4, R4 ;  /* 0x0000000400047305 */ /* 0x000e22000020f000 */
[----:B------:R-:W-:-:S05]  /*0740*/  LOP3.LUT R5, R0, 0xfffffffe, RZ, 0xc0, !PT ;  /* 0xfffffffe00057812 */ /* 0x000fca00078ec0ff */
[----:B------:R-:W-:Y:S02]  /*0750*/  IMAD.IADD R5, R2, 0x1, -R5 ;  /* 0x0000000102057824 */ /* 0x000fe400078e0a05 */
[----:B------:R-:W-:-:S04]  /*0760*/  UIADD3 UR4, -UR4, URZ, URZ ;  /* 0x0000003f04047290 */ /* 0x000fc8000fffe13f */
[----:B------:R-:W-:Y:S01]  /*0770*/  UIMAD UR8, UR8, UR4, UR13 ;  /* 0x00000004080872a4 */ /* 0x000fe2000f8e020d */
[----:B0-----:R-:W-:Y:S02]  /*0780*/  R2UR UR12, R4 ;  /* 0x00000000040c72ca */ /* 0x001fe400000e0000 */
[----:B------:R-:W-:Y:S01]  /*0790*/  UMOV UR4, 0x20 ;  /* 0x0000002000047882 */ /* 0x000fe20000000000 */
[----:B------:R-:W0:Y:S02]  /*07a0*/  LDC R4, c[0x0][0x140] ;  /* 0x00005000ff047b82 */ /* 0x000e240000000800 */
[----:B------:R-:W-:Y:S01]  /*07b0*/  ISETP.NE.AND P3, PT, R5, UR8, PT ;  /* 0x0000000805007c0c */ /* 0x000fe2000bf65270 */
[----:B------:R-:W-:Y:S01]  /*07c0*/  IMAD.SHL.U32 R5, R2, 0x4, RZ ;  /* 0x0000000402057824 */ /* 0x000fe200078e00ff */
[----:B------:R-:W-:-:S04]  /*07d0*/  @!UP0 UIADD3 UR4, -UR4, 0x100000, URZ ;  /* 0x0010000004048890 */ /* 0x000fc8000fffe13f */
[----:B------:R-:W-:Y:S02]  /*07e0*/  @!UP0 USHF.L.U32 UR5, UR4, 0xb, URZ ;  /* 0x0000000b04058899 */ /* 0x000fe4000800063f */
[----:B------:R-:W-:Y:S02]  /*07f0*/  @!UP0 USHF.L.U32 UR4, UR4, 0x1, URZ ;  /* 0x0000000104048899 */ /* 0x000fe4000800063f */
[----:B-1----:R-:W-:Y:S01]  /*0800*/  @!UP0 ULEA UR6, UR7, UR6, 0x18 ;  /* 0x0000000607068291 */ /* 0x002fe2000f8ec03f */
[----:B------:R-:W-:Y:S01]  /*0810*/  LOP3.LUT R9, R2, 0xc, R5, 0x78, !PT ;  /* 0x0000000c02097812 */ /* 0x000fe200078e7805 */
[----:B------:R-:W-:Y:S01]  /*0820*/  VOTEU.ALL UP0, P0 ;  /* 0x00000000003f7886 */ /* 0x000fe20000000000 */
[----:B------:R-:W-:Y:S01]  /*0830*/  LOP3.LUT P0, RZ, R3, 0x7, RZ, 0xc0, !PT ;  /* 0x0000000703ff7812 */ /* 0x000fe2000780c0ff */
[----:B------:R-:W-:Y:S02]  /*0840*/  UIADD3 UR12, -UR12, URZ, URZ ;  /* 0x0000003f0c0c7290 */ /* 0x000fe4000fffe13f */
[----:B------:R1:W-:Y:S01]  /*0850*/  STL [R1+0x210], R9 ;  /* 0x0002100901007387 */ /* 0x0003e20000100800 */
[----:B------:R-:W-:-:S02]  /*0860*/  ISETP.LT.U32.AND P0, PT, R9, 0x2, !P0 ;  /* 0x000000020900780c */ /* 0x000fc40004701070 */
[----:B------:R-:W-:Y:S01]  /*0870*/  @P3 LEA.HI R0, R9, R9, RZ, 0x1 ;  /* 0x0000000909003211 */ /* 0x000fe200078f08ff */
[----:B------:R-:W2:Y:S02]  /*0880*/  FENCE.VIEW.ASYNC.S ;  /* 0x00000000000073c6 */ /* 0x000ea40000000000 */
[----:B--2---:R-:W2:Y:S01]  /*0890*/  @!UP0 SYNCS.EXCH.64 URZ, [UR6+0xc0], UR4 ;  /* 0x0000c004063f85b2 */ /* 0x004ea20008000100 */
[----:B------:R-:W-:Y:S02]  /*08a0*/  @P3 SHF.R.S32.HI R0, RZ, 0x1, R0 ;  /* 0x00000001ff003819 */ /* 0x000fe40000011400 */
[----:B0-----:R-:W-:Y:S01]  /*08b0*/  ISETP.EQ.U32.AND P2, PT, R4, 0x1, PT ;  /* 0x000000010400780c */ /* 0x001fe20003f42070 */
[----:B------:R0:W1:Y:S01]  /*08c0*/  @!UP1 SYNCS.EXCH.64 URZ, [UR6+0xc8], UR4 ;  /* 0x0000c804063f95b2 */ /* 0x0000620008000100 */
[----:B------:R-:W-:Y:S01]  /*08d0*/  NOP ;  /* 0x0000000000007918 */ /* 0x000fe20000000000 */
[----:B0-----:R-:W-:-:S06]  /*08e0*/  UIMAD UR4, UR11, UR12, UR10 ;  /* 0x0000000c0b0472a4 */ /* 0x001fcc000f8e020a */
[----:B------:R-:W-:Y:S02]  /*08f0*/  @P3 ISETP.NE.AND P4, PT, R0, UR4, PT ;  /* 0x0000000400003c0c */ /* 0x000fe4000bf85270 */
[----:B------:R-:W-:Y:S02]  /*0900*/  SEL R0, RZ, 0x1, !P0 ;  /* 0x00000001ff007807 */ /* 0x000fe40004000000 */
[----:B------:R-:W-:-:S04]  /*0910*/  @P3 SEL R17, RZ, 0x1, P4 ;  /* 0x00000001ff113807 */ /* 0x000fc80002000000 */
[----:B------:R-:W-:Y:S01]  /*0920*/  LOP3.LUT R17, R17, R0, RZ, 0xc0, !PT ;  /* 0x0000000011117212 */ /* 0x000fe200078ec0ff */
[----:B--2---:R-:W-:Y:S06]  /*0930*/  @!P2 BRA `(.L_x_4) ;  /* 0x000000000008a947 */ /* 0x004fec0003800000 */
[----:B-1-34-:R-:W-:Y:S01]  /*0940*/  UCGABAR_ARV ;  /* 0x00000000000079c7 */ /* 0x01afe20008000000 */
[----:B------:R-:W-:Y:S05]  /*0950*/  BRA `(.L_x_5) ;  /* 0x0000000000047947 */ /* 0x000fea0003800000 */
.L_x_4:
[----:B-1-34-:R-:W-:Y:S01]  /*0960*/  NOP ;  /* 0x0000000000007918 */ /* 0x01afe20000000000 */
.L_x_5:
[----:B------:R-:W-:Y:S01]  /*0970*/  ULDC UR4, c[0x0][0x65c] ;  /* 0x0001970000047ab9 */ /* 0x000fe20000000800 */
[----:B------:R-:W-:Y:S01]  /*0980*/  UMOV UR5, URZ ;  /* 0x0000003f00057c82 */ /* 0x000fe20008000000 */
[----:B------:R-:W-:-:S03]  /*0990*/  UISETP.NE.AND UP0, UPT, UR4, 0x1, UPT ;  /* 0x000000010400788c */ /* 0x000fc6000bf05270 */
[----:B------:R-:W-:Y:S01]  /*09a0*/  UMOV UR4, UR13 ;  /* 0x0000000d00047c82 */ /* 0x000fe20008000000 */
[----:B------:R-:W-:Y:S02]  /*09b0*/  UP2UR UR39, UPR, URZ, 0x1 ;  /* 0x000000013f277883 */ /* 0x000fe40008000000 */
[----:B------:R-:W-:Y:S02]  /*09c0*/  PLOP3.LUT P0, PT, PT, PT, UP0, 0x80, 0x0 ;  /* 0x000000000000781c */ /* 0x000fe40003f0f008 */
[----:B------:R-:W-:Y:S02]  /*09d0*/  PLOP3.LUT P3, PT, PT, PT, UP0, 0x80, 0x0 ;  /* 0x000000000000781c */ /* 0x000fe40003f6f008 */
[----:B------:R-:W-:Y:S01]  /*09e0*/  PLOP3.LUT P5, PT, PT, PT, UP0, 0x80, 0x0 ;  /* 0x000000000000781c */ /* 0x000fe20003faf008 */
[----:B------:R-:W-:Y:S01]  /*09f0*/  @UP0 ULDC UR14, c[0x0][0x10] ;  /* 0x00000400000e0ab9 */ /* 0x000fe20000000800 */
[----:B------:R-:W-:Y:S01]  /*0a00*/  @UP0 UMOV UR6, UR10 ;  /* 0x0000000a00060c82 */ /* 0x000fe20008000000 */
[----:B------:R-:W-:Y:S01]  /*0a10*/  @UP0 UMOV UR7, URZ ;  /* 0x0000003f00070c82 */ /* 0x000fe20008000000 */
[----:B------:R-:W-:Y:S01]  /*0a20*/  PLOP3.LUT P4, PT, PT, PT, UP0, 0x80, 0x0 ;  /* 0x000000000000781c */ /* 0x000fe20003f8f008 */
[----:B------:R-:W-:-:S03]  /*0a30*/  @UP0 UIMAD.WIDE.U32 UR14, UR13, UR14, UR6 ;  /* 0x0000000e0d0e02a5 */ /* 0x000fc6000f8e0006 */
[----:B------:R-:W-:Y:S01]  /*0a40*/  @!UP0 ULDC UR7, c[0x0][0xc] ;  /* 0x0000030000078ab9 */ /* 0x000fe20000000800 */
[----:B------:R-:W-:Y:S01]  /*0a50*/  @UP0 UMOV UR6, URZ ;  /* 0x0000003f00060c82 */ /* 0x000fe20008000000 */
[----:B------:R-:W-:Y:S01]  /*0a60*/  @!UP0 UIMAD.WIDE.U32 UR4, UR10, UR7, UR4 ;  /* 0x000000070a0482a5 */ /* 0x000fe2000f8e0004 */
[----:B------:R-:W-:Y:S01]  /*0a70*/  IMAD.U32 R2, RZ, RZ, UR14 ;  /* 0x0000000eff027e24 */ /* 0x000fe2000f8e00ff */
[----:B------:R-:W-:Y:S02]  /*0a80*/  @UP0 UIADD3 UR6, UR15, UR6, URZ ;  /* 0x000000060f060290 */ /* 0x000fe4000fffe03f */
[----:B------:R-:W-:Y:S02]  /*0a90*/  IMAD.U32 R3, RZ, RZ, UR15 ;  /* 0x0000000fff037e24 */ /* 0x000fe4000f8e00ff */
[----:B------:R-:W-:Y:S02]  /*0aa0*/  @P0 IMAD.MOV.U32 R7, RZ, RZ, R2 ;  /* 0x000000ffff070224 */ /* 0x000fe400078e0002 */
[----:B------:R-:W-:-:S02]  /*0ab0*/  IMAD.U32 R5, RZ, RZ, UR5 ;  /* 0x00000005ff057e24 */ /* 0x000fc4000f8e00ff */
[----:B------:R-:W-:Y:S02]  /*0ac0*/  IMAD.U32 R2, RZ, RZ, UR4 ;  /* 0x00000004ff027e24 */ /* 0x000fe4000f8e00ff */
[----:B------:R-:W-:Y:S02]  /*0ad0*/  @P3 IMAD.U32 R6, RZ, RZ, UR6 ;  /* 0x00000006ff063e24 */ /* 0x000fe4000f8e00ff */
[----:B------:R-:W-:Y:S02]  /*0ae0*/  @!P5 IMAD.MOV.U32 R6, RZ, RZ, R5 ;  /* 0x000000ffff06d224 */ /* 0x000fe400078e0005 */
[----:B------:R-:W-:Y:S02]  /*0af0*/  @!P4 IMAD.MOV.U32 R7, RZ, RZ, R2 ;  /* 0x000000ffff07c224 */ /* 0x000fe400078e0002 */
[----:B------:R-:W-:Y:S01]  /*0b00*/  IMAD.U32 R3, RZ, RZ, UR5 ;  /* 0x00000005ff037e24 */ /* 0x000fe2000f8e00ff */
[----:B------:R0:W-:Y:S01]  /*0b10*/  STL [R1+0x220], R6 ;  /* 0x0002200601007387 */ /* 0x0001e20000100800 */
[----:B------:R-:W-:-:S03]  /*0b20*/  IMAD.U32 R4, RZ, RZ, UR4 ;  /* 0x00000004ff047e24 */ /* 0x000fc6000f8e00ff */
[----:B------:R0:W-:Y:S01]  /*0b30*/  STL [R1+0x224], R7 ;  /* 0x0002240701007387 */ /* 0x0001e20000100800 */
[----:B------:R-:W-:Y:S05]  /*0b40*/  @!P2 BRA `(.L_x_6) ;  /* 0x00000000000ca947 */ /* 0x000fea0003800000 */
[----:B------:R-:W-:Y:S01]  /*0b50*/  UCGABAR_WAIT ;  /* 0x0000000000007dc7 */ /* 0x000fe20008000000 */
[----:B------:R-:W-:Y:S01]  /*0b60*/  CCTL.IVALL ;  /* 0x00000000ff00798f */ /* 0x000fe20002000000 */
[----:B------:R-:W-:Y:S05]  /*0b70*/  BRA `(.L_x_7) ;  /* 0x0000000000047947 */ /* 0x000fea0003800000 */
.L_x_6:
[----:B------:R-:W-:Y:S06]  /*0b80*/  BAR.SYNC.DEFER_BLOCKING 0x0 ;  /* 0x0000000000007b1d */ /* 0x000fec0000010000 */
.L_x_7:
[----:B------:R-:W-:Y:S05]  /*0b90*/  @!P1 BRA `(.L_x_8) ;  /* 0x000001dc00089947 */ /* 0x000fea0003800000 */
[----:B------:R-:W-:-:S06]  /*0ba0*/  UISETP.GT.U32.AND UP0, UPT, UR16, 0x1, UPT ;  /* 0x000000011000788c */ /* 0x000fcc000bf04070 */
[----:B------:R-:W-:-:S13]  /*0bb0*/  PLOP3.LUT P0, PT, PT, PT, UP0, 0x80, 0x0 ;  /* 0x000000000000781c */ /* 0x000fda0003f0f008 */
[----:B------:R-:W-:Y:S05]  /*0bc0*/  @P0 EXIT ;  /* 0x000000000000094d */ /* 0x000fea0003800000 */
[----:B------:R-:W-:Y:S01]  /*0bd0*/  ULDC.64 UR4, c[0x0][0x650] ;  /* 0x0001940000047ab9 */ /* 0x000fe20000000a00 */
[----:B------:R-:W-:Y:S01]  /*0be0*/  UMOV UR44, 0xffffffff ;  /* 0xffffffff002c7882 */ /* 0x000fe20000000000 */
[----:B------:R-:W-:Y:S01]  /*0bf0*/  ISETP.GE.U32.AND P0, PT, R7, UR4, PT ;  /* 0x0000000407007c0c */ /* 0x000fe2000bf06070 */
[----:B------:R-:W-:Y:S01]  /*0c00*/  UMOV UR43, 0xffffffff ;  /* 0xffffffff002b7882 */ /* 0x000fe20000000000 */
[----:B------:R-:W-:Y:S01]  /*0c10*/  UMOV UR40, 0xffffffff ;  /* 0xffffffff00287882 */ /* 0x000fe20000000000 */
[----:B------:R-:W-:Y:S02]  /*0c20*/  PRMT R0, RZ, 0x7610, R0 ;  /* 0x00007610ff007816 */ /* 0x000fe40000000000 */
[----:B------:R-:W-:-:S13]  /*0c30*/  ISETP.GE.U32.AND.EX P0, PT, R6, UR5, PT, P0 ;  /* 0x0000000506007c0c */ /* 0x000fda000bf06100 */
[----:B------:R-:W-:Y:S05]  /*0c40*/  @P0 BRA `(.L_x_9) ;  /* 0x0000000400480947 */ /* 0x000fea0003800000 */
[----:B------:R-:W-:Y:S01]  /*0c50*/  ULDC.64 UR16, c[0x0][0x628] ;  /* 0x00018a0000107ab9 */ /* 0x000fe20000000a00 */
[C---:B------:R-:W-:Y:S01]  /*0c60*/  R2UR UR19, R7.reuse ;  /* 0x00000000071372ca */ /* 0x040fe200000e0000 */
[----:B------:R-:W-:Y:S01]  /*0c70*/  ULDC UR18, c[0x0][0x630] ;  /* 0x00018c0000127ab9 */ /* 0x000fe20000000800 */
[----:B------:R-:W-:Y:S02]  /*0c80*/  ISETP.NE.U32.AND P0, PT, RZ, UR16, PT ;  /* 0x00000010ff007c0c */ /* 0x000fe4000bf05070 */
[----:B------:R-:W-:Y:S02]  /*0c90*/  R2UR UR4, R7 ;  /* 0x00000000070472ca */ /* 0x000fe400000e0000 */
[----:B------:R-:W-:Y:S02]  /*0ca0*/  ISETP.NE.AND.EX P0, PT, RZ, UR17, PT, P0 ;  /* 0x00000011ff007c0c */ /* 0x000fe4000bf05300 */
[----:B------:R-:W-:-:S11]  /*0cb0*/  R2UR UR5, R6 ;  /* 0x00000000060572ca */ /* 0x000fd600000e0000 */
[----:B------:R-:W-:Y:S05]  /*0cc0*/  @!P0 BRA `(.L_x_10) ;  /* 0x0000000000308947 */ /* 0x000fea0003800000 */
[----:B------:R-:W-:Y:S01]  /*0cd0*/  R2UR UR4, R7 ;  /* 0x00000000070472ca */ /* 0x000fe200000e0000 */
[----:B------:R-:W-:Y:S01]  /*0ce0*/  ULDC UR9, c[0x0][0x634] ;  /* 0x00018d0000097ab9 */ /* 0x000fe20000000800 */
[----:B------:R-:W-:-:S11]  /*0cf0*/  R2UR UR13, R6 ;  /* 0x00000000060d72ca */ /* 0x000fd600000e0000 */
[----:B------:R-:W-:-:S04]  /*0d00*/  UIADD3 UR9, UP0, UR4, UR9, URZ ;  /* 0x0000000904097290 */ /* 0x000fc8000ff1e03f */
[----:B------:R-:W-:-:S04]  /*0d10*/  UIADD3.X UR13, URZ, UR13, URZ, UP0, !UPT ;  /* 0x0000000d3f0d7290 */ /* 0x000fc800087fe43f */
[----:B------:R-:W-:-:S04]  /*0d20*/  UIMAD.WIDE.U32 UR4, UR13, UR16, URZ ;  /* 0x000000100d0472a5 */ /* 0x000fc8000f8e003f */
[----:B------:R-:W-:Y:S02]  /*0d30*/  UIMAD.WIDE.U32 UR6, UP0, UR9, UR17, UR4 ;  /* 0x00000011090672a5 */ /* 0x000fe4000f800004 */
[----:B------:R-:W-:Y:S02]  /*0d40*/  UIMAD.WIDE.U32 UR4, UR9, UR16, URZ ;  /* 0x00000010090472a5 */ /* 0x000fe4000f8e003f */
[----:B------:R-:W-:Y:S02]  /*0d50*/  UIADD3.X UR15, URZ, URZ, URZ, UP0, !UPT ;  /* 0x0000003f3f0f7290 */ /* 0x000fe400087fe43f */
[----:B------:R-:W-:Y:S01]  /*0d60*/  UIADD3 URZ, UP0, UR5, UR6, URZ ;  /* 0x00000006053f7290 */ /* 0x000fe2000ff1e03f */
[----:B------:R-:W-:-:S03]  /*0d70*/  UMOV UR14, UR7 ;  /* 0x00000007000e7c82 */ /* 0x000fc60008000000 */
[----:B------:R-:W-:-:S12]  /*0d80*/  UIMAD.WIDE.U32.X UR4, UR13, UR17, UR14, UP0 ;  /* 0x000000110d0472a5 */ /* 0x000fd800080e040e */
.L_x_10:
[----:B------:R-:W-:Y:S01]  /*0d90*/  USHF.R.U64 UR40, UR4, UR18, UR5 ;  /* 0x0000001204287299 */ /* 0x000fe20008001205 */
[----:B------:R-:W-:Y:S01]  /*0da0*/  R2UR UR7, R6 ;  /* 0x00000000060772ca */ /* 0x000fe200000e0000 */
[----:B------:R-:W-:Y:S02]  /*0db0*/  USHF.R.U32.HI UR4, URZ, UR18, UR5 ;  /* 0x000000123f047299 */ /* 0x000fe40008011605 */
[----:B------:R-:W-:Y:S01]  /*0dc0*/  UIADD3 UR5, UP0, URZ, -UR40, URZ ;  /* 0x800000283f057290 */ /* 0x000fe2000ff1e03f */
[----:B------:R-:W-:Y:S01]  /*0dd0*/  ULDC.64 UR14, c[0x0][0x620] ;  /* 0x00018800000e7ab9 */ /* 0x000fe20000000a00 */
[----:B------:R-:W-:Y:S02]  /*0de0*/  UMOV UR6, UR19 ;  /* 0x0000001300067c82 */ /* 0x000fe40008000000 */
[----:B------:R-:W-:Y:S01]  /*0df0*/  UIADD3.X UR4, URZ, ~UR4, URZ, UP0, !UPT ;  /* 0x800000043f047290 */ /* 0x000fe200087fe43f */
[----:B------:R-:W-:Y:S01]  /*0e00*/  ULDC UR9, c[0x0][0x618] ;  /* 0x0001860000097ab9 */ /* 0x000fe20000000800 */
[----:B------:R-:W-:-:S02]  /*0e10*/  UIMAD UR12, UR11, UR12, UR10 ;  /* 0x0000000c0b0c72a4 */ /* 0x000fc4000f8e020a */
[----:B------:R-:W-:Y:S02]  /*0e20*/  UIMAD UR4, UR4, UR14, URZ ;  /* 0x0000000e040472a4 */ /* 0x000fe4000f8e023f */
[----:B------:R-:W-:Y:S02]  /*0e30*/  UIMAD.WIDE.U32 UR6, UR5, UR14, UR6 ;  /* 0x0000000e050672a5 */ /* 0x000fe4000f8e0006 */
[----:B------:R-:W-:Y:S01]  /*0e40*/  UIMAD UR4, UR5, UR15, UR4 ;  /* 0x0000000f050472a4 */ /* 0x000fe2000f8e0204 */
[----:B------:R-:W-:Y:S01]  /*0e50*/  ULDC UR10, c[0x0][0x608] ;  /* 0x00018200000a7ab9 */ /* 0x000fe20000000800 */
[----:B------:R-:W-:Y:S02]  /*0e60*/  ULDC UR18, c[0x0][0x658] ;  /* 0x0001960000127ab9 */ /* 0x000fe40000000800 */
[----:B------:R-:W-:Y:S01]  /*0e70*/  UIADD3 UR7, UR7, UR4, URZ ;  /* 0x0000000407077290 */ /* 0x000fe2000fffe03f */
[----:B------:R-:W-:Y:S02]  /*0e80*/  UMOV UR11, 0xffffffff ;  /* 0xffffffff000b7882 */ /* 0x000fe40000000000 */
[----:B------:R-:W-:Y:S01]  /*0e90*/  ULDC.64 UR4, c[0x0][0x640] ;  /* 0x0001900000047ab9 */ /* 0x000fe20000000a00 */
[----:B------:R-:W-:Y:S01]  /*0ea0*/  USHF.R.U64 UR16, UR6, UR9, UR7 ;  /* 0x0000000906107299 */ /* 0x000fe20008001207 */
[----:B------:R-:W-:Y:S01]  /*0eb0*/  ISETP.NE.U32.AND P0, PT, RZ, UR4, PT ;  /* 0x00000004ff007c0c */ /* 0x000fe2000bf05070 */
[----:B------:R-:W-:-:S02]  /*0ec0*/  USHF.R.U32.HI UR7, URZ, UR9, UR7 ;  /* 0x000000093f077299 */ /* 0x000fc40008011607 */
[----:B------:R-:W-:Y:S01]  /*0ed0*/  USHF.L.U32 UR6, UR11, UR18, URZ ;  /* 0x000000120b067299 */ /* 0x000fe2000800063f */
[----:B------:R-:W-:Y:S01]  /*0ee0*/  ISETP.NE.AND.EX P0, PT, RZ, UR5, PT, P0 ;  /* 0x00000005ff007c0c */ /* 0x000fe2000bf05300 */
[----:B------:R-:W-:Y:S02]  /*0ef0*/  USHF.R.U64 UR22, UR16, UR10, UR7 ;  /* 0x0000000a10167299 */ /* 0x000fe40008001207 */
[----:B------:R-:W-:Y:S02]  /*0f00*/  USHF.R.U32.HI UR7, URZ, UR10, UR7 ;  /* 0x0000000a3f077299 */ /* 0x000fe40008011607 */
[----:B------:R-:W-:Y:S02]  /*0f10*/  UISETP.NE.AND UP1, UPT, UR39, URZ, UPT ;  /* 0x0000003f2700728c */ /* 0x000fe4000bf25270 */
[----:B------:R-:W-:Y:S01]  /*0f20*/  USHF.R.U64 UR23, UR22, UR18, UR7 ;  /* 0x0000001216177299 */ /* 0x000fe20008001207 */
[----:B------:R-:W-:Y:S01]  /*0f30*/  ULDC UR17, c[0x0][0x600] ;  /* 0x0001800000117ab9 */ /* 0x000fe20000000800 */
[----:B------:R-:W-:-:S02]  /*0f40*/  ULOP3.LUT UR13, URZ, UR6, URZ, 0x33, !UPT ;  /* 0x000000063f0d7292 */ /* 0x000fc4000f8e333f */
[----:B------:R-:W-:Y:S02]  /*0f50*/  UIADD3 UR15, UR17, -0x1, URZ ;  /* 0xffffffff110f7890 */ /* 0x000fe4000fffe03f */
[----:B------:R-:W-:Y:S02]  /*0f60*/  USEL UR12, UR8, UR12, !UP1 ;  /* 0x0000000c080c7287 */ /* 0x000fe4000c800000 */
[----:B------:R-:W-:Y:S01]  /*0f70*/  USHF.R.U32.HI UR7, URZ, UR18, UR7 ;  /* 0x000000123f077299 */ /* 0x000fe20008011607 */
[----:B------:R-:W-:Y:S01]  /*0f80*/  ULDC UR19, c[0x0][0x648] ;  /* 0x0001920000137ab9 */ /* 0x000fe20000000800 */
[----:B------:R-:W-:Y:S01]  /*0f90*/  ULDC UR20, c[0x0][0x638] ;  /* 0x00018e0000147ab9 */ /* 0x000fe20000000800 */
[----:B------:R-:W-:Y:S01]  /*0fa0*/  UMOV UR21, 0x1 ;  /* 0x0000000100157882 */ /* 0x000fe20000000000 */
[----:B------:R-:W-:Y:S01]  /*0fb0*/  UMOV UR6, UR23 ;  /* 0x0000001700067c82 */ /* 0x000fe20008000000 */
[----:B------:R-:W-:Y:S07]  /*0fc0*/  @!P0 BRA `(.L_x_11) ;  /* 0x0000000000308947 */ /* 0x000fee0003800000 */
[----:B------:R-:W-:Y:S02]  /*0fd0*/  ULDC UR10, c[0x0][0x64c] ;  /* 0x00019300000a7ab9 */ /* 0x000fe40000000800 */
        /* <DEDUP_REMOVED lines=8> */
[----:B------:R-:W-:-:S07]  /*1060*/  UIMAD.WIDE.U32.X UR4, UR14, UR5, UR10, UP0 ;  /* 0x000000050e0472a5 */ /* 0x000fce00080e040a */
[----:B------:R-:W-:Y:S01]  /*1070*/  UMOV UR6, UR4 ;  /* 0x0000000400067c82 */ /* 0x000fe20008000000 */
[----:B------:R-:W-:-:S05]  /*1080*/  UMOV UR7, UR5 ;  /* 0x0000000500077c82 */ /* 0x000fca0008000000 */
.L_x_11:
[----:B------:R-:W-:Y:S01]  /*1090*/  USHF.R.U64 UR5, UR6, UR19, UR7 ;  /* 0x0000001306057299 */ /* 0x000fe20008001207 */
[----:B------:R-:W-:Y:S01]  /*10a0*/  IMAD.MOV.U32 R0, RZ, RZ, 0x1 ;  /* 0x00000001ff007424 */ /* 0x000fe200078e00ff */
[----:B------:R-:W-:Y:S02]  /*10b0*/  USHF.L.U32 UR4, UR21, UR18, URZ ;  /* 0x0000001215047299 */ /* 0x000fe4000800063f */
[----:B------:R-:W-:Y:S02]  /*10c0*/  ULOP3.LUT UR13, UR22, UR13, URZ, 0xc0, !UPT ;  /* 0x0000000d160d7292 */ /* 0x000fe4000f8ec03f */
[----:B------:R-:W-:Y:S02]  /*10d0*/  UIADD3 UR6, -UR5, URZ, URZ ;  /* 0x0000003f05067290 */ /* 0x000fe4000fffe13f */
[----:B------:R-:W-:Y:S02]  /*10e0*/  UIMAD UR13, UR4, UR5, UR13 ;  /* 0x00000005040d72a4 */ /* 0x000fe4000f8e020d */
[----:B------:R-:W-:-:S02]  /*10f0*/  ULOP3.LUT UR15, UR16, UR15, URZ, 0xc0, !UPT ;  /* 0x0000000f100f7292 */ /* 0x000fc4000f8ec03f */
[----:B------:R-:W-:Y:S01]  /*1100*/  UIMAD UR4, UR6, UR20, UR23 ;  /* 0x00000014060472a4 */ /* 0x000fe2000f8e0217 */
[----:B------:R-:W-:Y:S01]  /*1110*/  ULDC UR5, c[0x0][0x610] ;  /* 0x0001840000057ab9 */ /* 0x000fe20000000800 */
[----:B------:R-:W-:Y:S02]  /*1120*/  UISETP.NE.AND UP0, UPT, UR39, URZ, UPT ;  /* 0x0000003f2700728c */ /* 0x000fe4000bf05270 */
[----:B------:R-:W-:Y:S02]  /*1130*/  UIMAD UR12, UR13, UR5, UR12 ;  /* 0x000000050d0c72a4 */ /* 0x000fe4000f8e020c */
[----:B------:R-:W-:-:S04]  /*1140*/  UIMAD UR4, UR4, UR17, UR15 ;  /* 0x00000011040472a4 */ /* 0x000fc8000f8e020f */
[----:B------:R-:W-:Y:S02]  /*1150*/  USEL UR43, UR4, UR12, !UP0 ;  /* 0x0000000c042b7287 */ /* 0x000fe4000c000000 */
[----:B------:R-:W-:-:S12]  /*1160*/  USEL UR44, UR12, UR4, !UP0 ;  /* 0x000000040c2c7287 */ /* 0x000fd8000c000000 */
.L_x_9:
[----:B------:R-:W-:-:S08]  /*1170*/  NOP ;  /* 0x0000000000007918 */ /* 0x000fd00000000000 */
[----:B------:R-:W1:Y:S02]  /*1180*/  USETMAXREG.TRY_ALLOC.CTAPOOL UP0, 0xf0 ;  /* 0x000000f0000079c8 */ /* 0x000e640008000600 */
[----:B-1----:R-:W-:-:S13]  /*1190*/  PLOP3.LUT P0, PT, PT, PT, UP0, 0x80, 0x0 ;  /* 0x000000000000781c */ /* 0x002fda0003f0f008 */
[----:B------:R-:W-:Y:S05]  /*11a0*/  @!P0 BRA `(.L_x_9) ;  /* 0xfffffffc00f08947 */ /* 0x000fea000383ffff */
[----:B------:R-:W-:Y:S01]  /*11b0*/  ULDC.64 UR4, c[0x0][0x598] ;  /* 0x0001660000047ab9 */ /* 0x000fe20000000a00 */
[----:B------:R-:W-:Y:S01]  /*11c0*/  ULDC.64 UR46, c[0x0][0x208] ;  /* 0x00008200002e7ab9 */ /* 0x000fe20000000a00 */
[----:B------:R-:W-:-:S04]  /*11d0*/  ISETP.NE.U32.AND P0, PT, RZ, UR4, PT ;  /* 0x00000004ff007c0c */ /* 0x000fc8000bf05070 */
[----:B------:R-:W-:-:S13]  /*11e0*/  ISETP.NE.AND.EX P0, PT, RZ, UR5, PT, P0 ;  /* 0x00000005ff007c0c */ /* 0x000fda000bf05300 */
[----:B------:R-:W-:Y:S05]  /*11f0*/  @!P0 BRA `(.L_x_12) ;  /* 0x00000000001c8947 */ /* 0x000fea0003800000 */
[----:B------:R-:W1:Y:S02]  /*1200*/  LDC.64 R2, c[0x0][0x598] ;  /* 0x00016600ff027b82 */ /* 0x000e640000000a00 */
[----:B-1----:R-:W2:Y:S02]  /*1210*/  LDG.E.64 R2, desc[UR46][R2.64] ;  /* 0x0000002e02027981 */ /* 0x002ea4000c1e1b00 */
[----:B--2---:R-:W-:-:S04]  /*1220*/  ISETP.NE.U32.AND P0, PT, R2, RZ, PT ;  /* 0x000000ff0200720c */ /* 0x004fc80003f05070 */
[----:B------:R-:W-:-:S13]  /*1230*/  ISETP.NE.AND.EX P0, PT, R3, RZ, PT, P0 ;  /* 0x000000ff0300720c */ /* 0x000fda0003f05300 */
[----:B------:R-:W-:Y:S05]  /*1240*/  @!P0 BRA `(.L_x_12) ;  /* 0x0000000000088947 */ /* 0x000fea0003800000 */
[----:B------:R1:W5:Y:S01]  /*1250*/  LD.E R2, desc[UR46][R2.64] ;  /* 0x0000002e02027980 */ /* 0x000362000c101900 */
[----:B------:R-:W-:Y:S05]  /*1260*/  BRA `(.L_x_13) ;  /* 0x0000000000247947 */ /* 0x000fea0003800000 */
.L_x_12:
[----:B------:R-:W-:Y:S02]  /*1270*/  ULDC.64 UR4, c[0x0][0x588] ;  /* 0x0001620000047ab9 */ /* 0x000fe40000000a00 */
[----:B------:R-:W-:-:S04]  /*1280*/  ISETP.NE.U32.AND P0, PT, RZ, UR4, PT ;  /* 0x00000004ff007c0c */ /* 0x000fc8000bf05070 */
[----:B------:R-:W-:-:S13]  /*1290*/  ISETP.NE.AND.EX P0, PT, RZ, UR5, PT, P0 ;  /* 0x00000005ff007c0c */ /* 0x000fda000bf05300 */
[----:B------:R-:W-:Y:S05]  /*12a0*/  @!P0 BRA `(.L_x_14) ;  /* 0x00000000000c8947 */ /* 0x000fea0003800000 */
[----:B------:R-:W1:Y:S02]  /*12b0*/  LDC.64 R2, c[0x0][0x588] ;  /* 0x00016200ff027b82 */ /* 0x000e640000000a00 */
[----:B-1----:R2:W5:Y:S01]  /*12c0*/  LDG.E R2, desc[UR46][R2.64] ;  /* 0x0000002e02027981 */ /* 0x002562000c1e1900 */
[----:B------:R-:W-:Y:S05]  /*12d0*/  BRA `(.L_x_13) ;  /* 0x0000000000087947 */ /* 0x000fea0003800000 */
.L_x_14:
[----:B------:R-:W-:Y:S02]  /*12e0*/  ULDC UR4, c[0x0][0x580] ;  /* 0x0001600000047ab9 */ /* 0x000fe40000000800 */
[----:B------:R-:W-:-:S07]  /*12f0*/  IMAD.U32 R2, RZ, RZ, UR4 ;  /* 0x00000004ff027e24 */ /* 0x000fce000f8e00ff */
.L_x_13:
[----:B------:R-:W-:Y:S02]  /*1300*/  ULDC.64 UR4, c[0x0][0x5a0] ;  /* 0x0001680000047ab9 */ /* 0x000fe40000000a00 */
[----:B------:R-:W-:-:S04]  /*1310*/  ISETP.NE.U32.AND P0, PT, RZ, UR4, PT ;  /* 0x00000004ff007c0c */ /* 0x000fc8000bf05070 */
[----:B------:R-:W-:-:S13]  /*1320*/  ISETP.NE.AND.EX P0, PT, RZ, UR5, PT, P0 ;  /* 0x00000005ff007c0c */ /* 0x000fda000bf05300 */
[----:B------:R-:W-:Y:S05]  /*1330*/  @!P0 BRA `(.L_x_15) ;  /* 0x00000000001c8947 */ /* 0x000fea0003800000 */
[----:B------:R-:W3:Y:S02]  /*1340*/  LDC.64 R4, c[0x0][0x5a0] ;  /* 0x00016800ff047b82 */ /* 0x000ee40000000a00 */
[----:B---3--:R-:W3:Y:S02]  /*1350*/  LDG.E.64 R4, desc[UR46][R4.64] ;  /* 0x0000002e04047981 */ /* 0x008ee4000c1e1b00 */
[----:B---3--:R-:W-:-:S04]  /*1360*/  ISETP.NE.U32.AND P0, PT, R4, RZ, PT ;  /* 0x000000ff0400720c */ /* 0x008fc80003f05070 */
[----:B------:R-:W-:-:S13]  /*1370*/  ISETP.NE.AND.EX P0, PT, R5, RZ, PT, P0 ;  /* 0x000000ff0500720c */ /* 0x000fda0003f05300 */
[----:B------:R-:W-:Y:S05]  /*1380*/  @!P0 BRA `(.L_x_15) ;  /* 0x0000000000088947 */ /* 0x000fea0003800000 */
[----:B------:R3:W5:Y:S01]  /*1390*/  LD.E R16, desc[UR46][R4.64] ;  /* 0x0000002e04107980 */ /* 0x000762000c101900 */
[----:B------:R-:W-:Y:S05]  /*13a0*/  BRA `(.L_x_16) ;  /* 0x0000000000247947 */ /* 0x000fea0003800000 */
.L_x_15:
[----:B------:R-:W-:Y:S02]  /*13b0*/  ULDC.64 UR4, c[0x0][0x590] ;  /* 0x0001640000047ab9 */ /* 0x000fe40000000a00 */
[----:B------:R-:W-:-:S04]  /*13c0*/  ISETP.NE.U32.AND P0, PT, RZ, UR4, PT ;  /* 0x00000004ff007c0c */ /* 0x000fc8000bf05070 */
[----:B------:R-:W-:-:S13]  /*13d0*/  ISETP.NE.AND.EX P0, PT, RZ, UR5, PT, P0 ;  /* 0x00000005ff007c0c */ /* 0x000fda000bf05300 */
[----:B------:R-:W-:Y:S05]  /*13e0*/  @!P0 BRA `(.L_x_17) ;  /* 0x00000000000c8947 */ /* 0x000fea0003800000 */
[----:B------:R-:W3:Y:S02]  /*13f0*/  LDC.64 R4, c[0x0][0x590] ;  /* 0x00016400ff047b82 */ /* 0x000ee40000000a00 */
[----:B---3--:R4:W5:Y:S01]  /*1400*/  LDG.E R16, desc[UR46][R4.64] ;  /* 0x0000002e04107981 */ /* 0x008962000c1e1900 */
[----:B------:R-:W-:Y:S05]  /*1410*/  BRA `(.L_x_16) ;  /* 0x0000000000087947 */ /* 0x000fea0003800000 */
.L_x_17:
[----:B------:R-:W-:Y:S02]  /*1420*/  ULDC UR4, c[0x0][0x584] ;  /* 0x0001610000047ab9 */ /* 0x000fe40000000800 */
[----:B------:R-:W-:-:S07]  /*1430*/  IMAD.U32 R16, RZ, RZ, UR4 ;  /* 0x00000004ff107e24 */ /* 0x000fce000f8e00ff */
.L_x_16:
[----:B------:R-:W-:-:S13]  /*1440*/  LOP3.LUT P0, RZ, R0, 0xff, RZ, 0xc0, !PT ;  /* 0x000000ff00ff7812 */ /* 0x000fda000780c0ff */
[----:B------:R-:W-:Y:S05]  /*1450*/  @!P0 EXIT ;  /* 0x000000000000894d */ /* 0x000fea0003800000 */
[----:B------:R-:W-:Y:S01]  /*1460*/  ULDC UR4, c[0x0][0x28c] ;  /* 0x0000a30000047ab9 */ /* 0x000fe20000000800 */
[----:B------:R-:W-:Y:S01]  /*1470*/  UMOV UR36, URZ ;  /* 0x0000003f00247c82 */ /* 0x000fe20008000000 */
[----:B------:R-:W-:Y:S01]  /*1480*/  UIADD3 UR4, UR4, 0xf, URZ ;  /* 0x0000000f04047890 */ /* 0x000fe2000fffe03f */
[----:B------:R-:W-:-:S03]  /*1490*/  UMOV UR37, URZ ;  /* 0x0000003f00257c82 */ /* 0x000fc60008000000 */
[----:B------:R-:W-:-:S04]  /*14a0*/  USHF.R.S32.HI UR5, URZ, 0x1f, UR4 ;  /* 0x0000001f3f057899 */ /* 0x000fc80008011404 */
[----:B------:R-:W-:-:S04]  /*14b0*/  ULEA.HI UR5, UR5, UR4, URZ, 0x4 ;  /* 0x0000000405057291 */ /* 0x000fc8000f8f203f */
[----:B------:R-:W-:-:S12]  /*14c0*/  USHF.R.S32.HI UR41, URZ, 0x4, UR5 ;  /* 0x000000043f297899 */ /* 0x000fd80008011405 */
.L_x_703:
[----:B------:R-:W0:Y:S01]  /*14d0*/  S2R R0, SR_TID.X ;  /* 0x0000000000007919 */ /* 0x000e220000002100 */
[----:B------:R-:W1:Y:S01]  /*14e0*/  S2UR UR6, SR_CgaCtaId ;  /* 0x00000000000679c3 */ /* 0x000e620000008800 */
[----:B------:R-:W-:Y:S02]  /*14f0*/  UMOV UR42, 0x400 ;  /* 0x00000400002a7882 */ /* 0x000fe40000000000 */
[----:B-1----:R-:W-:Y:S01]  /*1500*/  ULEA UR42, UR6, UR42, 0x18 ;  /* 0x0000002a062a7291 */ /* 0x002fe2000f8ec03f */
[----:B0-----:R-:W-:-:S04]  /*1510*/  LOP3.LUT R0, R0, 0x80, RZ, 0xc0, !PT ;  /* 0x0000008000007812 */ /* 0x001fc800078ec0ff */
[----:B------:R-:W-:-:S06]  /*1520*/  SHF.R.U32.HI R0, RZ, 0x7, R0 ;  /* 0x00000007ff007819 */ /* 0x000fcc0000011600 */
[----:B------:R-:W0:Y:S02]  /*1530*/  SHFL.IDX PT, R0, R0, RZ, 0x1f ;  /* 0x00001fff00007589 */ /* 0x000e2400000e0000 */
[----:B0-----:R-:W-:-:S13]  /*1540*/  R2UR UR4, R0 ;  /* 0x00000000000472ca */ /* 0x001fda00000e0000 */
[----:B------:R-:W-:-:S04]  /*1550*/  ULEA.HI UR5, UR4, UR4, URZ, 0x1 ;  /* 0x0000000404057291 */ /* 0x000fc8000f8f083f */
[----:B------:R-:W-:-:S04]  /*1560*/  ULOP3.LUT UR5, UR5, 0x1ffffe, URZ, 0xc0, !UPT ;  /* 0x001ffffe05057892 */ /* 0x000fc8000f8ec03f */
[----:B------:R-:W-:-:S03]  /*1570*/  UIADD3 UR5, UR4, -UR5, URZ ;  /* 0x8000000504057290 */ /* 0x000fc6000fffe03f */
[----:B------:R-:W-:Y:S01]  /*1580*/  ULDC UR4, c[0x0][0x28c] ;  /* 0x0000a30000047ab9 */ /* 0x000fe20000000800 */
[----:B------:R-:W-:Y:S01]  /*1590*/  ULEA UR5, UR5, UR42, 0xb ;  /* 0x0000002a05057291 */ /* 0x000fe2000f8e583f */
[----:B------:R-:W-:-:S03]  /*15a0*/  ISETP.LT.AND P0, PT, RZ, UR4, PT ;  /* 0x00000004ff007c0c */ /* 0x000fc6000bf01270 */
[----:B------:R-:W-:-:S04]  /*15b0*/  UIADD3 UR5, UR5, 0x180, URZ ;  /* 0x0000018005057890 */ /* 0x000fc8000fffe03f */
[----:B------:R-:W-:-:S04]  /*15c0*/  USHF.R.U32.HI UR5, URZ, 0x4, UR5 ;  /* 0x000000043f057899 */ /* 0x000fc80008011605 */
[----:B------:R-:W-:Y:S02]  /*15d0*/  ULOP3.LUT UR45, UR5, 0x3fff, URZ, 0xc0, !UPT ;  /* 0x00003fff052d7892 */ /* 0x000fe4000f8ec03f */
[----:B---34-:R-:W-:Y:S10]  /*15e0*/  @P0 BRA `(.L_x_18) ;  /* 0x0000000000400947 */ /* 0x018ff40003800000 */
[----:B------:R-:W-:Y:S01]  /*15f0*/  MOV R0, 0x0 ;  /* 0x0000000000007802 */ /* 0x000fe20000000f00 */
[----:B------:R-:W-:Y:S01]  /*1600*/  ULDC.64 UR4, c[0x4][0x68] ;  /* 0x01001a0000047ab9 */ /* 0x000fe20000000a00 */
[----:B------:R-:W-:Y:S01]  /*1610*/  ULDC.64 UR6, c[0x4][0x8] ;  /* 0x0100020000067ab9 */ /* 0x000fe20000000a00 */
[----:B---34-:R-:W-:Y:S01]  /*1620*/  IMAD.U32 R4, RZ, RZ, UR4 ;  /* 0x00000004ff047e24 */ /* 0x018fe2000f8e00ff */
[----:B------:R0:W1:Y:S01]  /*1630*/  LDC.64 R14, c[0x4][R0] ;  /* 0x01000000000e7b82 */ /* 0x0000620000000a00 */
[----:B------:R-:W-:Y:S01]  /*1640*/  IMAD.U32 R5, RZ, RZ, UR5 ;  /* 0x00000005ff057e24 */ /* 0x000fe2000f8e00ff */
[----:B------:R-:W-:Y:S01]  /*1650*/  ULDC.64 UR4, c[0x4][0x70] ;  /* 0x01001c0000047ab9 */ /* 0x000fe20000000a00 */
[----:B------:R-:W-:Y:S02]  /*1660*/  IMAD.U32 R10, RZ, RZ, UR6 ;  /* 0x00000006ff0a7e24 */ /* 0x000fe4000f8e00ff */
[----:B------:R-:W-:Y:S02]  /*1670*/  IMAD.U32 R6, RZ, RZ, UR4 ;  /* 0x00000004ff067e24 */ /* 0x000fe4000f8e00ff */
[----:B------:R-:W-:-:S02]  /*1680*/  IMAD.U32 R7, RZ, RZ, UR5 ;  /* 0x00000005ff077e24 */ /* 0x000fc4000f8e00ff */
[----:B------:R-:W-:Y:S02]  /*1690*/  IMAD.U32 R11, RZ, RZ, UR7 ;  /* 0x00000007ff0b7e24 */ /* 0x000fe4000f8e00ff */
[----:B------:R-:W-:Y:S02]  /*16a0*/  IMAD.MOV.U32 R8, RZ, RZ, 0x1e1 ;  /* 0x000001e1ff087424 */ /* 0x000fe400078e00ff */
[----:B------:R-:W-:Y:S02]  /*16b0*/  IMAD.MOV.U32 R12, RZ, RZ, 0x1 ;  /* 0x00000001ff0c7424 */ /* 0x000fe400078e00ff */
[----:B0-----:R-:W-:-:S07]  /*16c0*/  IMAD.MOV.U32 R13, RZ, RZ, RZ ;  /* 0x000000ffff0d7224 */ /* 0x001fce00078e00ff */
[----:B------:R-:W-:-:S07]  /*16d0*/  LEPC R20, `(.L_x_18) ;  /* 0x000000001014794e */ /* 0x000fce0000000000 */
[----:B-12--5:R-:W-:Y:S05]  /*16e0*/  CALL.ABS.NOINC R14 ;  /* 0x000000000e007343 */ /* 0x026fea0003c00000 */
.L_x_18:
[----:B------:R-:W-:-:S06]  /*16f0*/  ULOP3.LUT UR4, UR38, 0x1, URZ, 0xfc, !UPT ;  /* 0x0000000126047892 */ /* 0x000fcc000f8efc3f */
[----:B------:R-:W-:-:S05]  /*1700*/  IMAD.U32 R0, RZ, RZ, UR4 ;  /* 0x00000004ff007e24 */ /* 0x000fca000f8e00ff */
[----:B------:R-:W-:-:S13]  /*1710*/  ISETP.NE.AND P0, PT, R0, 0x3, PT ;  /* 0x000000030000780c */ /* 0x000fda0003f05270 */
[----:B------:R-:W-:Y:S05]  /*1720*/  @!P0 BRA `(.L_x_19) ;  /* 0x0000000000048947 */ /* 0x000fea0003800000 */
[----:B------:R-:W-:Y:S01]  /*1730*/  BPT.TRAP 0x1 ;  /* 0x000000040000795c */ /* 0x000fe20000300000 */
.L_x_19:
[----:B--2---:R-:W-:Y:S02]  /*1740*/  IMAD.U32 R3, RZ, RZ, UR37 ;  /* 0x00000025ff037e24 */ /* 0x004fe4000f8e00ff */
[----:B------:R-:W-:-:S03]  /*1750*/  IMAD.U32 R0, RZ, RZ, UR36 ;  /* 0x00000024ff007e24 */ /* 0x000fc6000f8e00ff */
[----:B------:R-:W-:Y:S02]  /*1760*/  LEA R3, R3, UR42, 0x3 ;  /* 0x0000002a03037c11 */ /* 0x000fe4000f8e18ff */
[----:B------:R-:W-:-:S04]  /*1770*/  SHF.L.U32 R0, R0, 0x1f, RZ ;  /* 0x0000001f00007819 */ /* 0x000fc800000006ff */
[----:B------:R0:W1:Y:S01]  /*1780*/  SYNCS.PHASECHK.TRANS64.TRYWAIT P1, [R3+URZ], R0 ;  /* 0x00000000030075a7 */ /* 0x000062000802017f */
[----:B------:R-:W-:Y:S05]  /*1790*/  @!P0 BRA `(.L_x_20) ;  /* 0x0000000000048947 */ /* 0x000fea0003800000 */
[----:B------:R-:W-:Y:S01]  /*17a0*/  BPT.TRAP 0x1 ;  /* 0x000000040000795c */ /* 0x000fe20000300000 */
.L_x_20:
[----:B-1----:R-:W-:Y:S05]  /*17b0*/  @P1 BRA `(.L_x_21) ;  /* 0x0000000000081947 */ /* 0x002fea0003800000 */
[----:B------:R-:W1:Y:S02]  /*17c0*/  SYNCS.PHASECHK.TRANS64.TRYWAIT P1, [R3+URZ], R0 ;  /* 0x00000000030075a7 */ /* 0x000e64000802017f */
[----:B-1----:R-:W-:Y:S05]  /*17d0*/  @!P1 BRA `(.L_x_22) ;  /* 0x000001e800bc9947 */ /* 0x002fea0003800000 */
.L_x_21:
[----:B------:R-:W-:-:S04]  /*17e0*/  UISETP.LT.AND UP0, UPT, UR41, 0x1, UPT ;  /* 0x000000012900788c */ /* 0x000fc8000bf01270 */
[----:B------:R-:W-:-:S06]  /*17f0*/  USEL UR4, UR41, 0x1, UP0 ;  /* 0x0000000129047887 */ /* 0x000fcc0008000000 */
[----:B------:R-:W-:Y:S01]  /*1800*/  IMAD.U32 R6, RZ, RZ, UR4 ;  /* 0x00000004ff067e24 */ /* 0x000fe2000f8e00ff */
[----:B------:R-:W-:Y:S05]  /*1810*/  WARPSYNC.ALL ;  /* 0x0000000000007948 */ /* 0x000fea0003800000 */
[----:B------:R-:W-:-:S04]  /*1820*/  IADD3 R6, -R6, UR41, RZ ;  /* 0x0000002906067c10 */ /* 0x000fc8000fffe1ff */
[----:B------:R-:W-:Y:S01]  /*1830*/  ISETP.GE.AND P1, PT, R6, 0x1, PT ;  /* 0x000000010600780c */ /* 0x000fe20003f26270 */
[----:B------:R-:W-:Y:S01]  /*1840*/  UIADD3 UR4, UR42, 0x21180, URZ ;  /* 0x000211802a047890 */ /* 0x000fe2000fffe03f */
[----:B------:R-:W-:Y:S01]  /*1850*/  WARPGROUP.ARRIVE ;  /* 0x00000000000079c5 */ /* 0x000fe20000000000 */
[----:B------:R-:W-:Y:S02]  /*1860*/  ULOP3.LUT UR32, UR45, 0x10000, URZ, 0xfc, !UPT ;  /* 0x000100002d207892 */ /* 0x000fe4000f8efc3f */
[----:B------:R-:W-:Y:S02]  /*1870*/  USHF.R.U32.HI UR4, URZ, 0x4, UR4 ;  /* 0x000000043f047899 */ /* 0x000fe40008011604 */
[----:B------:R-:W-:Y:S02]  /*1880*/  UIMAD UR24, UR37, 0x300, UR32 ;  /* 0x00000300251878a4 */ /* 0x000fe4000f8e0220 */
[----:B------:R-:W-:Y:S01]  /*1890*/  ULOP3.LUT UR4, UR4, 0x3fff, URZ, 0xc0, !UPT ;  /* 0x00003fff04047892 */ /* 0x000fe2000f8ec03f */
[----:B------:R-:W-:Y:S01]  /*18a0*/  UMOV UR25, 0xc0000010 ;  /* 0xc000001000197882 */ /* 0x000fe20000000000 */
[----:B------:R-:W-:-:S02]  /*18b0*/  UMOV UR27, 0xc0000010 ;  /* 0xc0000010001b7882 */ /* 0x000fc40000000000 */
[----:B------:R-:W-:Y:S01]  /*18c0*/  ULOP3.LUT UR33, UR4, 0x10000, URZ, 0xfc, !UPT ;  /* 0x0001000004217892 */ /* 0x000fe2000f8efc3f */
[----:B------:R-:W-:Y:S01]  /*18d0*/  UMOV UR20, UR24 ;  /* 0x0000001800147c82 */ /* 0x000fe20008000000 */
[----:B------:R-:W-:Y:S02]  /*18e0*/  UMOV UR21, UR25 ;  /* 0x0000001900157c82 */ /* 0x000fe40008000000 */
[----:B------:R-:W-:Y:S01]  /*18f0*/  UIMAD UR26, UR37, 0x1c0, UR33 ;  /* 0x000001c0251a78a4 */ /* 0x000fe2000f8e0221 */
[----:B------:R-:W-:Y:S01]  /*1900*/  UMOV UR23, 0xc0000010 ;  /* 0xc000001000177882 */ /* 0x000fe20000000000 */
[----:B------:R-:W-:Y:S02]  /*1910*/  UMOV UR16, UR24 ;  /* 0x0000001800107c82 */ /* 0x000fe40008000000 */
[----:B------:R-:W-:Y:S02]  /*1920*/  UIADD3 UR22, UR26, 0x40, URZ ;  /* 0x000000401a167890 */ /* 0x000fe4000fffe03f */
[----:B------:R-:W-:Y:S01]  /*1930*/  UIADD3 UR18, UR26, 0x80, URZ ;  /* 0x000000801a127890 */ /* 0x000fe2000fffe03f */
[----:B------:R-:W-:-:S02]  /*1940*/  UMOV UR17, UR25 ;  /* 0x0000001900117c82 */ /* 0x000fc40008000000 */
[----:B------:R-:W-:Y:S01]  /*1950*/  HGMMA.64x32x16.F32.BF16 R24, gdesc[UR24], RZ, !UPT, gsb0 ;  /* 0x00600000181879f0 */ /* 0x000fe2000c0018ff */
[----:B------:R-:W-:Y:S01]  /*1960*/  UMOV UR19, 0xc0000010 ;  /* 0xc000001000137882 */ /* 0x000fe20000000000 */
[----:B------:R-:W-:Y:S01]  /*1970*/  UIADD3 UR14, UR26, 0xc0, URZ ;  /* 0x000000c01a0e7890 */ /* 0x000fe2000fffe03f */
[----:B------:R-:W-:Y:S01]  /*1980*/  UMOV UR12, UR24 ;  /* 0x00000018000c7c82 */ /* 0x000fe20008000000 */
[----:B------:R-:W-:Y:S01]  /*1990*/  UMOV UR13, UR25 ;  /* 0x00000019000d7c82 */ /* 0x000fe20008000000 */
        /* <DEDUP_REMOVED lines=13> */
[----:B------:R-:W-:-:S02]  /*1a70*/  WARPGROUP.DEPBAR.LE gsb0, 0x0 ;  /* 0x00008000000079c5 */ /* 0x000fc40000010000 */
[----:B------:R-:W-:Y:S04]  /*1a80*/  STL.64 [R1+0x1c0], R24 ;  /* 0x0001c01801007387 */ /* 0x000fe80000100a00 */
[----:B------:R-:W-:Y:S04]  /*1a90*/  STL.64 [R1+0x1c8], R26 ;  /* 0x0001c81a01007387 */ /* 0x000fe80000100a00 */
[----:B------:R-:W-:Y:S04]  /*1aa0*/  STL.64 [R1+0x1d0], R28 ;  /* 0x0001d01c01007387 */ /* 0x000fe80000100a00 */
[----:B------:R-:W-:Y:S04]  /*1ab0*/  STL.64 [R1+0x1d8], R30 ;  /* 0x0001d81e01007387 */ /* 0x000fe80000100a00 */
[----:B------:R-:W-:Y:S04]  /*1ac0*/  STL.64 [R1+0x1e0], R32 ;  /* 0x0001e02001007387 */ /* 0x000fe80000100a00 */
[----:B------:R-:W-:Y:S04]  /*1ad0*/  STL.64 [R1+0x1e8], R34 ;  /* 0x0001e82201007387 */ /* 0x000fe80000100a00 */
[----:B------:R-:W-:Y:S04]  /*1ae0*/  STL.64 [R1+0x1f0], R36 ;  /* 0x0001f02401007387 */ /* 0x000fe80000100a00 */
[----:B------:R2:W-:Y:S02]  /*1af0*/  STL.64 [R1+0x1f8], R38 ;  /* 0x0001f82601007387 */ /* 0x0005e40000100a00 */
[----:B--2---:R-:W-:-:S06]  /*1b00*/  WARPGROUP.ARRIVE ;  /* 0x00000000000079c5 */ /* 0x004fcc0000000000 */
[----:B------:R-:W-:Y:S03]  /*1b10*/  HGMMA.64x32x16.F32.BF16 R24, gdesc[UR20], RZ, !UPT, gsb0 ;  /* 0x00600000141879f0 */ /* 0x000fe6000c0018ff */
[----:B------:R-:W-:Y:S02]  /*1b20*/  WARPGROUP.DEPBAR.LE gsb0, 0x0 ;  /* 0x00008000000079c5 */ /* 0x000fe40000010000 */
        /* <DEDUP_REMOVED lines=11> */
[----:B------:R-:W-:Y:S01]  /*1be0*/  WARPGROUP.ARRIVE ;  /* 0x00000000000079c5 */ /* 0x000fe20000000000 */
[----:B------:R-:W-:Y:S04]  /*1bf0*/  STL.64 [R1+0x40], R24 ;  /* 0x0000401801007387 */ /* 0x000fe80000100a00 */
[----:B------:R-:W-:Y:S01]  /*1c00*/  STL.64 [R1+0x48], R26 ;  /* 0x0000481a01007387 */ /* 0x000fe20000100a00 */
[----:B------:R-:W-:Y:S03]  /*1c10*/  HGMMA.64x32x16.F32.BF16 R200, gdesc[UR12], RZ, !UPT, gsb0 ;  /* 0x006000000cc879f0 */ /* 0x000fe6000c0018ff */
[----:B------:R-:W-:Y:S04]  /*1c20*/  STL.64 [R1+0x50], R28 ;  /* 0x0000501c01007387 */ /* 0x000fe80000100a00 */
[----:B------:R-:W-:Y:S04]  /*1c30*/  STL.64 [R1+0x58], R30 ;  /* 0x0000581e01007387 */ /* 0x000fe80000100a00 */
[----:B------:R-:W-:Y:S04]  /*1c40*/  STL.64 [R1+0x60], R32 ;  /* 0x0000602001007387 */ /* 0x000fe80000100a00 */
[----:B------:R-:W-:Y:S04]  /*1c50*/  STL.64 [R1+0x68], R34 ;  /* 0x0000682201007387 */ /* 0x000fe80000100a00 */
[----:B------:R-:W-:Y:S04]  /*1c60*/  STL.64 [R1+0x70], R36 ;  /* 0x0000702401007387 */ /* 0x000fe80000100a00 */
[----:B------:R2:W-:Y:S01]  /*1c70*/  STL.64 [R1+0x78], R38 ;  /* 0x0000782601007387 */ /* 0x0005e20000100a00 */
[----:B------:R-:W-:-:S02]  /*1c80*/  WARPGROUP.DEPBAR.LE gsb0, 0x0 ;  /* 0x00008000000079c5 */ /* 0x000fc40000010000 */
[----:B------:R-:W-:-:S06]  /*1c90*/  WARPGROUP.ARRIVE ;  /* 0x00000000000079c5 */ /* 0x000fcc0000000000 */
[----:B------:R-:W-:Y:S01]  /*1ca0*/  HGMMA.64x32x16.F32.BF16 R152, gdesc[UR8], RZ, !UPT, gsb0 ;  /* 0x00600000089879f0 */ /* 0x000fe2000c0018ff */
[----:B------:R-:W-:Y:S02]  /*1cb0*/  UIADD3 UR8, UR24, 0x100, URZ ;  /* 0x0000010018087890 */ /* 0x000fe4000fffe03f */
[----:B------:R-:W-:Y:S02]  /*1cc0*/  WARPGROUP.DEPBAR.LE gsb0, 0x0 ;  /* 0x00008000000079c5 */ /* 0x000fe40000010000 */
[----:B------:R-:W-:-:S06]  /*1cd0*/  WARPGROUP.ARRIVE ;  /* 0x00000000000079c5 */ /* 0x000fcc0000000000 */
[----:B------:R-:W-:Y:S03]  /*1ce0*/  HGMMA.64x32x16.F32.BF16 R104, gdesc[UR4], RZ, !UPT, gsb0 ;  /* 0x00600000046879f0 */ /* 0x000fe6000c0018ff */
[----:B------:R-:W-:Y:S02]  /*1cf0*/  WARPGROUP.DEPBAR.LE gsb0, 0x0 ;  /* 0x00008000000079c5 */ /* 0x000fe40000010000 */
[----:B------:R-:W-:-:S06]  /*1d00*/  WARPGROUP.ARRIVE ;  /* 0x00000000000079c5 */ /* 0x000fcc0000000000 */
[----:B------:R-:W-:Y:S01]  /*1d10*/  HGMMA.64x32x16.F32.BF16 R56, gdesc[UR28], RZ, !UPT, gsb0 ;  /* 0x006000001c3879f0 */ /* 0x000fe2000c0018ff */
[----:B------:R-:W-:Y:S01]  /*1d20*/  UMOV UR28, UR8 ;  /* 0x00000008001c7c82 */ /* 0x000fe20008000000 */
[----:B------:R-:W-:Y:S01]  /*1d30*/  UMOV UR29, 0xc0000010 ;  /* 0xc0000010001d7882 */ /* 0x000fe20000000000 */
[----:B------:R-:W-:Y:S01]  /*1d40*/  UMOV UR4, UR28 ;  /* 0x0000001c00047c82 */ /* 0x000fe20008000000 */
        /* <DEDUP_REMOVED lines=10> */
[----:B------:R-:W-:-:S02]  /*1df0*/  WARPGROUP.DEPBAR.LE gsb0, 0x0 ;  /* 0x00008000000079c5 */ /* 0x000fc40000010000 */
[----:B------:R-:W-:-:S06]  /*1e00*/  WARPGROUP.ARRIVE ;  /* 0x00000000000079c5 */ /* 0x000fcc0000000000 */
[----:B------:R-:W-:Y:S03]  /*1e10*/  HGMMA.64x32x16.F32.BF16 R40, gdesc[UR28], RZ, !UPT, gsb0 ;  /* 0x006000001c2879f0 */ /* 0x000fe6000c0018ff */
[----:B------:R-:W-:Y:S02]  /*1e20*/  WARPGROUP.DEPBAR.LE gsb0, 0x0 ;  /* 0x00008000000079c5 */ /* 0x000fe40000010000 */
[----:B------:R-:W-:-:S06]  /*1e30*/  WARPGROUP.ARRIVE ;  /* 0x00000000000079c5 */ /* 0x000fcc0000000000 */
[----:B------:R-:W-:Y:S01]  /*1e40*/  HGMMA.64x32x16.F32.BF16 R88, gdesc[UR4], RZ, !UPT, gsb0 ;  /* 0x00600000045879f0 */ /* 0x000fe2000c0018ff */
[----:B------:R-:W-:-:S03]  /*1e50*/  UIADD3 UR4, UR24, 0x200, URZ ;  /* 0x0000020018047890 */ /* 0x000fc6000fffe03f */
[----:B------:R-:W-:Y:S01]  /*1e60*/  UMOV UR24, UR28 ;  /* 0x0000001c00187c82 */ /* 0x000fe20008000000 */
[----:B------:R-:W-:Y:S02]  /*1e70*/  WARPGROUP.DEPBAR.LE gsb0, 0x0 ;  /* 0x00008000000079c5 */ /* 0x000fe40000010000 */
[----:B------:R-:W-:-:S06]  /*1e80*/  WARPGROUP.ARRIVE ;  /* 0x00000000000079c5 */ /* 0x000fcc0000000000 */
[----:B------:R-:W-:Y:S03]  /*1e90*/  HGMMA.64x32x16.F32.BF16 R136, gdesc[UR8], RZ, !UPT, gsb0 ;  /* 0x00600000088879f0 */ /* 0x000fe6000c0018ff */
[----:B------:R-:W-:Y:S02]  /*1ea0*/  WARPGROUP.DEPBAR.LE gsb0, 0x0 ;  /* 0x00008000000079c5 */ /* 0x000fe40000010000 */
[----:B------:R-:W-:-:S06]  /*1eb0*/  WARPGROUP.ARRIVE ;  /* 0x00000000000079c5 */ /* 0x000fcc0000000000 */
[----:B------:R-:W-:Y:S03]  /*1ec0*/  HGMMA.64x32x16.F32.BF16 R184, gdesc[UR12], RZ, !UPT, gsb0 ;  /* 0x006000000cb879f0 */ /* 0x000fe6000c0018ff */
[----:B------:R-:W-:Y:S02]  /*1ed0*/  WARPGROUP.DEPBAR.LE gsb0, 0x0 ;  /* 0x00008000000079c5 */ /* 0x000fe40000010000 */
[----:B--2---:R-:W-:-:S06]  /*1ee0*/  WARPGROUP.ARRIVE ;  /* 0x00000000000079c5 */ /* 0x004fcc0000000000 */
[----:B------:R-:W-:Y:S03]  /*1ef0*/  HGMMA.64x32x16.F32.BF16 R24, gdesc[UR16], RZ, !UPT, gsb0 ;  /* 0x00600000101879f0 */ /* 0x000fe6000c0018ff */
[----:B------:R-:W-:Y:S02]  /*1f00*/  WARPGROUP.DEPBAR.LE gsb0, 0x0 ;  /* 0x00008000000079c5 */ /* 0x000fe40000010000 */
[----:B------:R-:W-:Y:S04]  /*1f10*/  STL.64 [R1], R24 ;  /* 0x0000001801007387 */ /* 0x000fe80000100a00 */
        /* <DEDUP_REMOVED lines=69> */
[----:B------:R-:W-:Y:S03]  /*2370*/  HGMMA.64x32x16.F32.BF16 R168, gdesc[UR12], RZ, !UPT, gsb0 ;  /* 0x006000000ca879f0 */ /* 0x000fe6000c0018ff */
        /* <DEDUP_REMOVED lines=10> */
[----:B------:R-:W-:Y:S05]  /*2420*/  @!P1 BRA `(.L_x_23) ;  /* 0x0000001400b89947 */ /* 0x000fea0003800000 */
[----:B------:R-:W-:Y:S01]  /*2430*/  UIADD3 UR34, UR37, 0x1, URZ ;  /* 0x0000000125227890 */ /* 0x000fe2000fffe03f */
[----:B01----:R-:W-:Y:S02]  /*2440*/  IMAD.MOV.U32 R3, RZ, RZ, R6 ;  /* 0x000000ffff037224 */ /* 0x003fe400078e0006 */
[----:B------:R-:W-:Y:S01]  /*2450*/  IMAD.U32 R0, RZ, RZ, UR37 ;  /* 0x00000025ff007e24 */ /* 0x000fe2000f8e00ff */
[----:B------:R-:W-:-:S04]  /*2460*/  UISETP.NE.AND UP0, UPT, UR34, 0xb, UPT ;  /* 0x0000000b2200788c */ /* 0x000fc8000bf05270 */
[----:B------:R-:W-:Y:S02]  /*2470*/  USEL UR4, URZ, 0x1, UP0 ;  /* 0x000000013f047887 */ /* 0x000fe40008000000 */
[----:B------:R-:W-:Y:S02]  /*2480*/  USEL UR34, UR34, URZ, UP0 ;  /* 0x0000003f22227287 */ /* 0x000fe40008000000 */
[----:B------:R-:W-:-:S06]  /*2490*/  ULOP3.LUT UR4, UR36, UR4, URZ, 0x3c, !UPT ;  /* 0x0000000424047292 */ /* 0x000fcc000f8e3c3f */
[----:B---34-:R-:W-:-:S07]  /*24a0*/  IMAD.U32 R4, RZ, RZ, UR4 ;  /* 0x00000004ff047e24 */ /* 0x018fce000f8e00ff */
.L_x_30:
[----:B------:R-:W-:Y:S05]  /*24b0*/  @!P0 BRA `(.L_x_24) ;  /* 0x0000000000048947 */ /* 0x000fea0003800000 */
[----:B------:R-:W-:Y:S01]  /*24c0*/  BPT.TRAP 0x1 ;  /* 0x000000040000795c */ /* 0x000fe20000300000 */
.L_x_24:
[----:B------:R-:W-:Y:S01]  /*24d0*/  ULEA UR4, UR34, UR42, 0x3 ;  /* 0x0000002a22047291 */ /* 0x000fe2000f8e183f */
[----:B------:R-:W-:-:S08]  /*24e0*/  SHF.L.U32 R5, R4, 0x1f, RZ ;  /* 0x0000001f04057819 */ /* 0x000fd000000006ff */
[----:B------:R0:W1:Y:S01]  /*24f0*/  SYNCS.PHASECHK.TRANS64.TRYWAIT P1, [UR4], R5 ;  /* 0x00000005ff0075a7 */ /* 0x0000620008020144 */
[----:B------:R-:W-:Y:S05]  /*2500*/  @!P0 BRA `(.L_x_25) ;  /* 0x0000000000048947 */ /* 0x000fea0003800000 */
[----:B------:R-:W-:Y:S01]  /*2510*/  BPT.TRAP 0x1 ;  /* 0x000000040000795c */ /* 0x000fe20000300000 */
.L_x_25:
[----:B-1----:R-:W-:Y:S05]  /*2520*/  @P1 BRA `(.L_x_26) ;  /* 0x0000000000081947 */ /* 0x002fea0003800000 */
[----:B------:R-:W1:Y:S02]  /*2530*/  SYNCS.PHASECHK.TRANS64.TRYWAIT P1, [UR4], R5 ;  /* 0x00000005ff0075a7 */ /* 0x000e640008020144 */
[----:B-1----:R-:W-:Y:S05]  /*2540*/  @!P1 BRA `(.L_x_27) ;  /* 0x000001dc00749947 */ /* 0x002fea0003800000 */
.L_x_26:
[----:B------:R-:W-:Y:S04]  /*2550*/  STL.64 [R1+0x350], R230 ;  /* 0x000350e601007387 */ /* 0x000fe80000100a00 */
[----:B------:R-:W-:Y:S04]  /*2560*/  STL.64 [R1+0x348], R228 ;  /* 0x000348e401007387 */ /* 0x000fe80000100a00 */
[----:B------:R-:W-:Y:S04]  /*2570*/  STL.64 [R1+0x340], R226 ;  /* 0x000340e201007387 */ /* 0x000fe80000100a00 */
[----:B------:R-:W-:Y:S04]  /*2580*/  STL.64 [R1+0x338], R224 ;  /* 0x000338e001007387 */ /* 0x000fe80000100a00 */
[----:B------:R-:W-:Y:S04]  /*2590*/  STL.64 [R1+0x330], R222 ;  /* 0x000330de01007387 */ /* 0x000fe80000100a00 */
[----:B------:R2:W-:Y:S04]  /*25a0*/  STL.64 [R1+0x328], R220 ;  /* 0x000328dc01007387 */ /* 0x0005e80000100a00 */
[----:B--2---:R-:W2:Y:S04]  /*25b0*/  LDL.LU.64 R220, [R1+0x40] ;  /* 0x0000400001dc7983 */ /* 0x004ea80000300a00 */
[----:B------:R-:W2:Y:S04]  /*25c0*/  LDL.LU.64 R222, [R1+0x48] ;  /* 0x0000480001de7983 */ /* 0x000ea80000300a00 */
[----:B------:R-:W2:Y:S04]  /*25d0*/  LDL.LU.64 R224, [R1+0x50] ;  /* 0x0000500001e07983 */ /* 0x000ea80000300a00 */
[----:B------:R-:W2:Y:S04]  /*25e0*/  LDL.LU.64 R226, [R1+0x58] ;  /* 0x0000580001e27983 */ /* 0x000ea80000300a00 */
[----:B------:R-:W2:Y:S04]  /*25f0*/  LDL.LU.64 R228, [R1+0x60] ;  /* 0x0000600001e47983 */ /* 0x000ea80000300a00 */
[----:B------:R-:W2:Y:S04]  /*2600*/  LDL.LU.64 R230, [R1+0x68] ;  /* 0x0000680001e67983 */ /* 0x000ea80000300a00 */
[----:B------:R-:W2:Y:S04]  /*2610*/  LDL.LU.64 R232, [R1+0x70] ;  /* 0x0000700001e87983 */ /* 0x000ea80000300a00 */
[----:B------:R-:W2:Y:S04]  /*2620*/  LDL.LU.64 R234, [R1+0x78] ;  /* 0x0000780001ea7983 */ /* 0x000ea80000300a00 */
[----:B------:R-:W-:Y:S04]  /*2630*/  STL.64 [R1+0x320], R182 ;  /* 0x000320b601007387 */ /* 0x000fe80000100a00 */
[----:B------:R-:W-:Y:S04]  /*2640*/  STL.64 [R1+0x318], R180 ;  /* 0x000318b401007387 */ /* 0x000fe80000100a00 */
[----:B------:R-:W-:Y:S04]  /*2650*/  STL.64 [R1+0x310], R178 ;  /* 0x000310b201007387 */ /* 0x000fe80000100a00 */
[----:B------:R-:W-:Y:S04]  /*2660*/  STL.64 [R1+0x308], R176 ;  /* 0x000308b001007387 */ /* 0x000fe80000100a00 */
[----:B------:R-:W-:Y:S04]  /*2670*/  STL.64 [R1+0x300], R174 ;  /* 0x000300ae01007387 */ /* 0x000fe80000100a00 */
[----:B------:R-:W-:Y:S04]  /*2680*/  STL.64 [R1+0x2f8], R172 ;  /* 0x0002f8ac01007387 */ /* 0x000fe80000100a00 */
[----:B------:R-:W-:Y:S04]  /*2690*/  STL.64 [R1+0x2f0], R170 ;  /* 0x0002f0aa01007387 */ /* 0x000fe80000100a00 */
[----:B------:R3:W-:Y:S04]  /*26a0*/  STL.64 [R1+0x2e8], R168 ;  /* 0x0002e8a801007387 */ /* 0x0007e80000100a00 */
[----:B---3--:R-:W3:Y:S04]  /*26b0*/  LDL.LU.64 R168, [R1+0x100] ;  /* 0x0001000001a87983 */ /* 0x008ee80000300a00 */
[----:B------:R-:W3:Y:S04]  /*26c0*/  LDL.LU.64 R170, [R1+0x108] ;  /* 0x0001080001aa7983 */ /* 0x000ee80000300a00 */
[----:B------:R-:W3:Y:S04]  /*26d0*/  LDL.LU.64 R172, [R1+0x110] ;  /* 0x0001100001ac7983 */ /* 0x000ee80000300a00 */
[----:B------:R-:W3:Y:S04]  /*26e0*/  LDL.LU.64 R174, [R1+0x118] ;  /* 0x0001180001ae7983 */ /* 0x000ee80000300a00 */
[----:B------:R-:W3:Y:S04]  /*26f0*/  LDL.LU.64 R176, [R1+0x120] ;  /* 0x0001200001b07983 */ /* 0x000ee80000300a00 */
[----:B------:R-:W3:Y:S04]  /*2700*/  LDL.LU.64 R178, [R1+0x128] ;  /* 0x0001280001b27983 */ /* 0x000ee80000300a00 */
[----:B------:R-:W3:Y:S04]  /*2710*/  LDL.LU.64 R180, [R1+0x130] ;  /* 0x0001300001b47983 */ /* 0x000ee80000300a00 */
[----:B------:R-:W3:Y:S04]  /*2720*/  LDL.LU.64 R182, [R1+0x138] ;  /* 0x0001380001b67983 */ /* 0x000ee80000300a00 */
        /* <DEDUP_REMOVED lines=8> */
[----:B----4-:R-:W4:Y:S04]  /*27b0*/  LDL.LU.64 R120, [R1+0x1c0] ;  /* 0x0001c00001787983 */ /* 0x010f280000300a00 */
[----:B------:R-:W4:Y:S04]  /*27c0*/  LDL.LU.64 R122, [R1+0x1c8] ;  /* 0x0001c800017a7983 */ /* 0x000f280000300a00 */
[----:B------:R-:W4:Y:S04]  /*27d0*/  LDL.LU.64 R124, [R1+0x1d0] ;  /* 0x0001d000017c7983 */ /* 0x000f280000300a00 */
[----:B------:R-:W4:Y:S04]  /*27e0*/  LDL.LU.64 R126, [R1+0x1d8] ;  /* 0x0001d800017e7983 */ /* 0x000f280000300a00 */
[----:B------:R-:W4:Y:S04]  /*27f0*/  LDL.LU.64 R128, [R1+0x1e0] ;  /* 0x0001e00001807983 */ /* 0x000f280000300a00 */
[----:B------:R-:W4:Y:S04]  /*2800*/  LDL.LU.64 R130, [R1+0x1e8] ;  /* 0x0001e80001827983 */ /* 0x000f280000300a00 */
[----:B------:R-:W4:Y:S04]  /*2810*/  LDL.LU.64 R132, [R1+0x1f0] ;  /* 0x0001f00001847983 */ /* 0x000f280000300a00 */
[----:B------:R-:W4:Y:S01]  /*2820*/  LDL.LU.64 R134, [R1+0x1f8] ;  /* 0x0001f80001867983 */ /* 0x000f220000300a00 */
[----:B------:R-:W-:-:S02]  /*2830*/  UIMAD UR24, UR34, 0x300, UR32 ;  /* 0x00000300221878a4 */ /* 0x000fc4000f8e0220 */
[----:B------:R-:W-:Y:S01]  /*2840*/  UIMAD UR26, UR34, 0x1c0, UR33 ;  /* 0x000001c0221a78a4 */ /* 0x000fe2000f8e0221 */
[----:B------:R-:W-:Y:S01]  /*2850*/  STL.64 [R1+0x2a0], R86 ;  /* 0x0002a05601007387 */ /* 0x000fe20000100a00 */
[----:B------:R-:W-:Y:S01]  /*2860*/  UMOV UR25, 0xc0000010 ;  /* 0xc000001000197882 */ /* 0x000fe20000000000 */
[----:B------:R-:W-:Y:S01]  /*2870*/  UMOV UR27, 0xc0000010 ;  /* 0xc0000010001b7882 */ /* 0x000fe20000000000 */
[----:B------:R-:W-:Y:S01]  /*2880*/  UIADD3 UR22, UR26, 0x40, URZ ;  /* 0x000000401a167890 */ /* 0x000fe2000fffe03f */
[----:B------:R-:W-:Y:S01]  /*2890*/  STL.64 [R1+0x298], R84 ;  /* 0x0002985401007387 */ /* 0x000fe20000100a00 */
[----:B------:R-:W-:Y:S01]  /*28a0*/  UMOV UR20, UR24 ;  /* 0x0000001800147c82 */ /* 0x000fe20008000000 */
[----:B------:R-:W-:Y:S01]  /*28b0*/  UMOV UR21, UR25 ;  /* 0x0000001900157c82 */ /* 0x000fe20008000000 */
        /* <DEDUP_REMOVED lines=16> */
[----:B----4-:R-:W-:Y:S01]  /*29c0*/  WARPGROUP.ARRIVE ;  /* 0x00000000000079c5 */ /* 0x010fe20000000000 */
[----:B------:R-:W-:Y:S01]  /*29d0*/  UIADD3 UR6, UR26, 0x140, URZ ;  /* 0x000001401a067890 */ /* 0x000fe2000fffe03f */
[----:B------:R-:W-:Y:S04]  /*29e0*/  STL.64 [R1+0x278], R76 ;  /* 0x0002784c01007387 */ /* 0x000fe80000100a00 */
[----:B------:R-:W-:Y:S01]  /*29f0*/  HGMMA.64x32x16.F32.BF16 R120, gdesc[UR24], R120, gsb0 ;  /* 0x00600000187879f0 */ /* 0x000fe20008001878 */
[----:B------:R-:W-:Y:S01]  /*2a00*/  UMOV UR4, UR24 ;  /* 0x0000001800047c82 */ /* 0x000fe20008000000 */
[----:B------:R-:W-:Y:S01]  /*2a10*/  UMOV UR5, UR25 ;  /* 0x0000001900057c82 */ /* 0x000fe20008000000 */
[----:B------:R-:W-:Y:S01]  /*2a20*/  UMOV UR7, 0xc0000010 ;  /* 0xc000001000077882 */ /* 0x000fe20000000000 */
[----:B------:R-:W-:Y:S01]  /*2a30*/  STL.64 [R1+0x270], R74 ;  /* 0x0002704a01007387 */ /* 0x000fe20000100a00 */
[----:B------:R-:W-:-:S03]  /*2a40*/  UIADD3 UR30, UR26, 0x180, URZ ;  /* 0x000001801a1e7890 */ /* 0x000fc6000fffe03f */
[----:B------:R-:W-:Y:S04]  /*2a50*/  STL.64 [R1+0x268], R72 ;  /* 0x0002684801007387 */ /* 0x000fe80000100a00 */
[----:B------:R-:W-:Y:S04]  /*2a60*/  STL.64 [R1+0x260], R38 ;  /* 0x0002602601007387 */ /* 0x000fe80000100a00 */
[----:B------:R-:W-:Y:S04]  /*2a70*/  STL.64 [R1+0x258], R36 ;  /* 0x0002582401007387 */ /* 0x000fe80000100a00 */
[----:B------:R-:W-:Y:S04]  /*2a80*/  STL.64 [R1+0x250], R34 ;  /* 0x0002502201007387 */ /* 0x000fe80000100a00 */
[----:B------:R-:W-:Y:S04]  /*2a90*/  STL.64 [R1+0x248], R32 ;  /* 0x0002482001007387 */ /* 0x000fe80000100a00 */
[----:B------:R-:W-:Y:S01]  /*2aa0*/  STL.64 [R1+0x240], R30 ;  /* 0x0002401e01007387 */ /* 0x000fe20000100a00 */
[----:B------:R-:W-:-:S03]  /*2ab0*/  UMOV UR28, UR24 ;  /* 0x00000018001c7c82 */ /* 0x000fc60008000000 */
[----:B------:R-:W-:Y:S01]  /*2ac0*/  STL.64 [R1+0x238], R28 ;  /* 0x0002381c01007387 */ /* 0x000fe20000100a00 */
[----:B------:R-:W-:Y:S01]  /*2ad0*/  UMOV UR29, UR25 ;  /* 0x00000019001d7c82 */ /* 0x000fe20008000000 */
[----:B------:R-:W-:Y:S02]  /*2ae0*/  UMOV UR31, 0xc0000010 ;  /* 0xc0000010001f7882 */ /* 0x000fe40000000000 */
[----:B------:R-:W-:Y:S04]  /*2af0*/  STL.64 [R1+0x230], R26 ;  /* 0x0002301a01007387 */ /* 0x000fe80000100a00 */
[----:B------:R-:W-:Y:S01]  /*2b00*/  STL.64 [R1+0x228], R24 ;  /* 0x0002281801007387 */ /* 0x000fe20000100a00 */
[----:B------:R-:W-:Y:S02]  /*2b10*/  WARPGROUP.DEPBAR.LE gsb0, 0x0 ;  /* 0x00008000000079c5 */ /* 0x000fe40000010000 */
[----:B---3--:R-:W-:Y:S01]  /*2b20*/  WARPGROUP.ARRIVE ;  /* 0x00000000000079c5 */ /* 0x008fe20000000000 */
[----:B------:R-:W-:Y:S04]  /*2b30*/  STL.64 [R1+0x1c0], R120 ;  /* 0x0001c07801007387 */ /* 0x000fe80000100a00 */
[----:B------:R-:W-:Y:S01]  /*2b40*/  STL.64 [R1+0x1c8], R122 ;  /* 0x0001c87a01007387 */ /* 0x000fe20000100a00 */
[----:B------:R-:W-:Y:S03]  /*2b50*/  HGMMA.64x32x16.F32.BF16 R168, gdesc[UR20], R168, gsb0 ;  /* 0x0060000014a879f0 */ /* 0x000fe600080018a8 */
[----:B------:R-:W-:Y:S04]  /*2b60*/  STL.64 [R1+0x1d0], R124 ;  /* 0x0001d07c01007387 */ /* 0x000fe80000100a00 */
[----:B------:R-:W-:Y:S04]  /*2b70*/  STL.64 [R1+0x1d8], R126 ;  /* 0x0001d87e01007387 */ /* 0x000fe80000100a00 */
[----:B------:R-:W-:Y:S04]  /*2b80*/  STL.64 [R1+0x1e0], R128 ;  /* 0x0001e08001007387 */ /* 0x000fe80000100a00 */
[----:B------:R-:W-:Y:S04]  /*2b90*/  STL.64 [R1+0x1e8], R130 ;  /* 0x0001e88201007387 */ /* 0x000fe80000100a00 */
[----:B------:R-:W-:Y:S04]  /*2ba0*/  STL.64 [R1+0x1f0], R132 ;  /* 0x0001f08401007387 */ /* 0x000fe80000100a00 */
[----:B------:R-:W-:Y:S01]  /*2bb0*/  STL.64 [R1+0x1f8], R134 ;  /* 0x0001f88601007387 */ /* 0x000fe20000100a00 */
[----:B------:R-:W-:-:S02]  /*2bc0*/  WARPGROUP.DEPBAR.LE gsb0, 0x0 ;  /* 0x00008000000079c5 */ /* 0x000fc40000010000 */
[----:B--2---:R-:W-:Y:S01]  /*2bd0*/  WARPGROUP.ARRIVE ;  /* 0x00000000000079c5 */ /* 0x004fe20000000000 */
        /* <DEDUP_REMOVED lines=10> */
[----:B------:R-:W-:Y:S01]  /*2c80*/  WARPGROUP.ARRIVE ;  /* 0x00000000000079c5 */ /* 0x000fe20000000000 */
[----:B------:R2:W-:Y:S04]  /*2c90*/  STL.64 [R1+0x40], R220 ;  /* 0x000040dc01007387 */ /* 0x0005e80000100a00 */
[----:B------:R3:W-:Y:S01]  /*2ca0*/  STL.64 [R1+0x48], R222 ;  /* 0x000048de01007387 */ /* 0x0007e20000100a00 */
[----:B------:R-:W-:Y:S03]  /*2cb0*/  HGMMA.64x32x16.F32.BF16 R200, gdesc[UR12], R200, gsb0 ;  /* 0x006000000cc879f0 */ /* 0x000fe600080018c8 */
[----:B------:R4:W-:Y:S04]  /*2cc0*/  STL.64 [R1+0x50], R224 ;  /* 0x000050e001007387 */ /* 0x0009e80000100a00 */
[----:B------:R0:W-:Y:S04]  /*2cd0*/  STL.64 [R1+0x58], R226 ;  /* 0x000058e201007387 */ /* 0x0001e80000100a00 */
[----:B------:R1:W-:Y:S04]  /*2ce0*/  STL.64 [R1+0x60], R228 ;  /* 0x000060e401007387 */ /* 0x0003e80000100a00 */
[----:B------:R1:W-:Y:S04]  /*2cf0*/  STL.64 [R1+0x68], R230 ;  /* 0x000068e601007387 */ /* 0x0003e80000100a00 */
[----:B------:R1:W-:Y:S04]  /*2d00*/  STL.64 [R1+0x70], R232 ;  /* 0x000070e801007387 */ /* 0x0003e80000100a00 */
[----:B------:R1:W-:Y:S04]  /*2d10*/  STL.64 [R1+0x78], R234 ;  /* 0x000078ea01007387 */ /* 0x0003e80000100a00 */
[----:B--2---:R-:W2:Y:S04]  /*2d20*/  LDL.LU.64 R220, [R1] ;  /* 0x0000000001dc7983 */ /* 0x004ea80000300a00 */
[----:B---3--:R-:W2:Y:S04]  /*2d30*/  LDL.LU.64 R222, [R1+0x8] ;  /* 0x0000080001de7983 */ /* 0x008ea80000300a00 */
[----:B----4-:R-:W2:Y:S04]  /*2d40*/  LDL.LU.64 R224, [R1+0x10] ;  /* 0x0000100001e07983 */ /* 0x010ea80000300a00 */
[----:B0-----:R-:W2:Y:S04]  /*2d50*/  LDL.LU.64 R226, [R1+0x18] ;  /* 0x0000180001e27983 */ /* 0x001ea80000300a00 */
[----:B-1----:R-:W2:Y:S04]  /*2d60*/  LDL.LU.64 R228, [R1+0x20] ;  /* 0x0000200001e47983 */ /* 0x002ea80000300a00 */
[----:B------:R-:W2:Y:S04]  /*2d70*/  LDL.LU.64 R230, [R1+0x28] ;  /* 0x0000280001e67983 */ /* 0x000ea80000300a00 */
[----:B------:R-:W2:Y:S04]  /*2d80*/  LDL.LU.64 R232, [R1+0x30] ;  /* 0x0000300001e87983 */ /* 0x000ea80000300a00 */
[----:B------:R-:W2:Y:S04]  /*2d90*/  LDL.LU.64 R234, [R1+0x38] ;  /* 0x0000380001ea7983 */ /* 0x000ea80000300a00 */
[----:B------:R-:W3:Y:S01]  /*2da0*/  LDL.LU.64 R168, [R1+0xc0] ;  /* 0x0000c00001a87983 */ /* 0x000ee20000300a00 */
[----:B------:R-:W-:-:S02]  /*2db0*/  WARPGROUP.DEPBAR.LE gsb0, 0x0 ;  /* 0x00008000000079c5 */ /* 0x000fc40000010000 */
[----:B------:R-:W-:Y:S01]  /*2dc0*/  WARPGROUP.ARRIVE ;  /* 0x00000000000079c5 */ /* 0x000fe20000000000 */
[----:B------:R-:W3:Y:S04]  /*2dd0*/  LDL.LU.64 R170, [R1+0xc8] ;  /* 0x0000c80001aa7983 */ /* 0x000ee80000300a00 */
[----:B------:R-:W3:Y:S01]  /*2de0*/  LDL.LU.64 R172, [R1+0xd0] ;  /* 0x0000d00001ac7983 */ /* 0x000ee20000300a00 */
[----:B------:R-:W-:Y:S03]  /*2df0*/  HGMMA.64x32x16.F32.BF16 R152, gdesc[UR8], R152, gsb0 ;  /* 0x00600000089879f0 */ /* 0x000fe60008001898 */
[----:B------:R-:W3:Y:S01]  /*2e00*/  LDL.LU.64 R174, [R1+0xd8] ;  /* 0x0000d80001ae7983 */ /* 0x000ee20000300a00 */
[----:B------:R-:W-:-:S03]  /*2e10*/  UIADD3 UR8, UR24, 0x100, URZ ;  /* 0x0000010018087890 */ /* 0x000fc6000fffe03f */
[----:B------:R-:W3:Y:S04]  /*2e20*/  LDL.LU.64 R176, [R1+0xe0] ;  /* 0x0000e00001b07983 */ /* 0x000ee80000300a00 */
[----:B------:R-:W3:Y:S04]  /*2e30*/  LDL.LU.64 R178, [R1+0xe8] ;  /* 0x0000e80001b27983 */ /* 0x000ee80000300a00 */
[----:B------:R-:W3:Y:S04]  /*2e40*/  LDL.LU.64 R180, [R1+0xf0] ;  /* 0x0000f00001b47983 */ /* 0x000ee80000300a00 */
[----:B------:R-:W3:Y:S04]  /*2e50*/  LDL.LU.64 R182, [R1+0xf8] ;  /* 0x0000f80001b67983 */ /* 0x000ee80000300a00 */
[----:B------:R-:W4:Y:S04]  /*2e60*/  LDL.LU.64 R120, [R1+0x180] ;  /* 0x0001800001787983 */ /* 0x000f280000300a00 */
        /* <DEDUP_REMOVED lines=8> */
[----:B------:R-:W4:Y:S01]  /*2ef0*/  LDL.LU.64 R74, [R1+0x148] ;  /* 0x00014800014a7983 */ /* 0x000f220000300a00 */
[----:B------:R-:W-:-:S02]  /*2f00*/  WARPGROUP.DEPBAR.LE gsb0, 0x0 ;  /* 0x00008000000079c5 */ /* 0x000fc40000010000 */
[----:B------:R-:W-:Y:S01]  /*2f10*/  WARPGROUP.ARRIVE ;  /* 0x00000000000079c5 */ /* 0x000fe20000000000 */
[----:B------:R-:W4:Y:S04]  /*2f20*/  LDL.LU.64 R76, [R1+0x150] ;  /* 0x00015000014c7983 */ /* 0x000f280000300a00 */
[----:B------:R-:W4:Y:S01]  /*2f30*/  LDL.LU.64 R78, [R1+0x158] ;  /* 0x00015800014e7983 */ /* 0x000f220000300a00 */
[----:B------:R-:W-:Y:S03]  /*2f40*/  HGMMA.64x32x16.F32.BF16 R104, gdesc[UR4], R104, gsb0 ;  /* 0x00600000046879f0 */ /* 0x000fe60008001868 */
        /* <DEDUP_REMOVED lines=13> */
[----:B------:R-:W-:-:S06]  /*3020*/  WARPGROUP.ARRIVE ;  /* 0x00000000000079c5 */ /* 0x000fcc0000000000 */
[----:B------:R-:W-:Y:S01]  /*3030*/  HGMMA.64x32x16.F32.BF16 R56, gdesc[UR28], R56, gsb0 ;  /* 0x006000001c3879f0 */ /* 0x000fe20008001838 */
        /* <DEDUP_REMOVED lines=12> */
[----:B------:R-:W-:Y:S03]  /*3100*/  HGMMA.64x32x16.F32.BF16 R40, gdesc[UR28], R40, gsb0 ;  /* 0x006000001c2879f0 */ /* 0x000fe60008001828 */
[----:B------:R-:W-:Y:S02]  /*3110*/  WARPGROUP.DEPBAR.LE gsb0, 0x0 ;  /* 0x00008000000079c5 */ /* 0x000fe40000010000 */
        /* <DEDUP_REMOVED lines=9> */
[----:B--2---:R-:W-:-:S06]  /*31b0*/  WARPGROUP.ARRIVE ;  /* 0x00000000000079c5 */ /* 0x004fcc0000000000 */
[----:B------:R-:W-:Y:S01]  /*31c0*/  HGMMA.64x32x16.F32.BF16 R220, gdesc[UR16], R220, gsb0 ;  /* 0x0060000010dc79f0 */ /* 0x000fe200080018dc */
[----:B------:R-:W-:Y:S01]  /*31d0*/  UMOV UR20, UR28 ;  /* 0x0000001c00147c82 */ /* 0x000fe20008000000 */
[----:B------:R-:W-:Y:S01]  /*31e0*/  UMOV UR21, UR29 ;  /* 0x0000001d00157c82 */ /* 0x000fe20008000000 */
[----:B------:R-:W-:Y:S02]  /*31f0*/  WARPGROUP.DEPBAR.LE gsb0, 0x0 ;  /* 0x00008000000079c5 */ /* 0x000fe40000010000 */
[----:B---3--:R-:W-:Y:S01]  /*3200*/  WARPGROUP.ARRIVE ;  /* 0x00000000000079c5 */ /* 0x008fe20000000000 */
[----:B------:R-:W-:Y:S04]  /*3210*/  STL.64 [R1], R220 ;  /* 0x000000dc01007387 */ /* 0x000fe80000100a00 */
[----:B------:R-:W-:Y:S01]  /*3220*/  STL.64 [R1+0x8], R222 ;  /* 0x000008de01007387 */ /* 0x000fe20000100a00 */
[----:B------:R-:W-:Y:S03]  /*3230*/  HGMMA.64x32x16.F32.BF16 R168, gdesc[UR20], R168, gsb0 ;  /* 0x0060000014a879f0 */ /* 0x000fe600080018a8 */
[----:B------:R-:W-:Y:S04]  /*3240*/  STL.64 [R1+0x10], R224 ;  /* 0x000010e001007387 */ /* 0x000fe80000100a00 */
[----:B------:R-:W-:Y:S04]  /*3250*/  STL.64 [R1+0x18], R226 ;  /* 0x000018e201007387 */ /* 0x000fe80000100a00 */
[----:B------:R-:W-:Y:S04]  /*3260*/  STL.64 [R1+0x20], R228 ;  /* 0x000020e401007387 */ /* 0x000fe80000100a00 */
[----:B------:R0:W-:Y:S04]  /*3270*/  STL.64 [R1+0x28], R230 ;  /* 0x000028e601007387 */ /* 0x0001e80000100a00 */
[----:B------:R-:W-:Y:S04]  /*3280*/  STL.64 [R1+0x30], R232 ;  /* 0x000030e801007387 */ /* 0x000fe80000100a00 */
[----:B------:R-:W-:Y:S04]  /*3290*/  STL.64 [R1+0x38], R234 ;  /* 0x000038ea01007387 */ /* 0x000fe80000100a00 */
[----:B0-----:R-:W2:Y:S04]  /*32a0*/  LDL.LU.64 R230, [R1+0x350] ;  /* 0x0003500001e67983 */ /* 0x001ea80000300a00 */
[----:B------:R-:W2:Y:S04]  /*32b0*/  LDL.LU.64 R228, [R1+0x348] ;  /* 0x0003480001e47983 */ /* 0x000ea80000300a00 */
[----:B------:R-:W2:Y:S04]  /*32c0*/  LDL.LU.64 R226, [R1+0x340] ;  /* 0x0003400001e27983 */ /* 0x000ea80000300a00 */
[----:B------:R-:W2:Y:S04]  /*32d0*/  LDL.LU.64 R224, [R1+0x338] ;  /* 0x0003380001e07983 */ /* 0x000ea80000300a00 */
[----:B------:R-:W2:Y:S04]  /*32e0*/  LDL.LU.64 R222, [R1+0x330] ;  /* 0x0003300001de7983 */ /* 0x000ea80000300a00 */
[----:B------:R-:W2:Y:S01]  /*32f0*/  LDL.LU.64 R220, [R1+0x328] ;  /* 0x0003280001dc7983 */ /* 0x000ea20000300a00 */
[----:B------:R-:W-:Y:S01]  /*3300*/  UIADD3 UR4, UR24, 0x200, URZ ;  /* 0x0000020018047890 */ /* 0x000fe2000fffe03f */
[----:B------:R-:W-:-:S02]  /*3310*/  UMOV UR25, UR29 ;  /* 0x0000001d00197c82 */ /* 0x000fc40008000000 */
[----:B------:R-:W-:Y:S01]  /*3320*/  UMOV UR24, UR28 ;  /* 0x0000001c00187c82 */ /* 0x000fe20008000000 */
[----:B------:R-:W-:Y:S02]  /*3330*/  WARPGROUP.DEPBAR.LE gsb0, 0x0 ;  /* 0x00008000000079c5 */ /* 0x000fe40000010000 */
[----:B------:R-:W-:Y:S01]  /*3340*/  STL.64 [R1+0xc0], R168 ;  /* 0x0000c0a801007387 */ /* 0x000fe20000100a00 */
[----:B----4-:R-:W-:-:S03]  /*3350*/  WARPGROUP.ARRIVE ;  /* 0x00000000000079c5 */ /* 0x010fc60000000000 */
[----:B------:R-:W-:Y:S03]  /*3360*/  STL.64 [R1+0xc8], R170 ;  /* 0x0000c8aa01007387 */ /* 0x000fe60000100a00 */
[----:B------:R-:W-:Y:S01]  /*3370*/  HGMMA.64x32x16.F32.BF16 R120, gdesc[UR24], R120, gsb0 ;  /* 0x00600000187879f0 */ /* 0x000fe20008001878 */
[----:B------:R-:W-:Y:S04]  /*3380*/  STL.64 [R1+0xd0], R172 ;  /* 0x0000d0ac01007387 */ /* 0x000fe80000100a00 */
[----:B------:R-:W-:Y:S04]  /*3390*/  STL.64 [R1+0xd8], R174 ;  /* 0x0000d8ae01007387 */ /* 0x000fe80000100a00 */
[----:B------:R-:W-:Y:S04]  /*33a0*/  STL.64 [R1+0xe0], R176 ;  /* 0x0000e0b001007387 */ /* 0x000fe80000100a00 */
[----:B------:R-:W-:Y:S04]  /*33b0*/  STL.64 [R1+0xe8], R178 ;  /* 0x0000e8b201007387 */ /* 0x000fe80000100a00 */
[----:B------:R-:W-:Y:S04]  /*33c0*/  STL.64 [R1+0xf0], R180 ;  /* 0x0000f0b401007387 */ /* 0x000fe80000100a00 */
[----:B------:R0:W-:Y:S04]  /*33d0*/  STL.64 [R1+0xf8], R182 ;  /* 0x0000f8b601007387 */ /* 0x0001e80000100a00 */
[----:B0-----:R-:W3:Y:S04]  /*33e0*/  LDL.LU.64 R182, [R1+0x320] ;  /* 0x0003200001b67983 */ /* 0x001ee80000300a00 */
[----:B------:R-:W3:Y:S04]  /*33f0*/  LDL.LU.64 R180, [R1+0x318] ;  /* 0x0003180001b47983 */ /* 0x000ee80000300a00 */
[----:B------:R-:W3:Y:S04]  /*3400*/  LDL.LU.64 R178, [R1+0x310] ;  /* 0x0003100001b27983 */ /* 0x000ee80000300a00 */
[----:B------:R-:W3:Y:S04]  /*3410*/  LDL.LU.64 R176, [R1+0x308] ;  /* 0x0003080001b07983 */ /* 0x000ee80000300a00 */
[----:B------:R-:W3:Y:S04]  /*3420*/  LDL.LU.64 R174, [R1+0x300] ;  /* 0x0003000001ae7983 */ /* 0x000ee80000300a00 */
[----:B------:R-:W3:Y:S04]  /*3430*/  LDL.LU.64 R172, [R1+0x2f8] ;  /* 0x0002f80001ac7983 */ /* 0x000ee80000300a00 */
[----:B------:R-:W3:Y:S04]  /*3440*/  LDL.LU.64 R170, [R1+0x2f0] ;  /* 0x0002f00001aa7983 */ /* 0x000ee80000300a00 */
[----:B------:R-:W3:Y:S01]  /*3450*/  LDL.LU.64 R168, [R1+0x2e8] ;  /* 0x0002e80001a87983 */ /* 0x000ee20000300a00 */
[----:B------:R-:W-:-:S02]  /*3460*/  WARPGROUP.DEPBAR.LE gsb0, 0x0 ;  /* 0x00008000000079c5 */ /* 0x000fc40000010000 */
[----:B------:R-:W-:Y:S01]  /*3470*/  WARPGROUP.ARRIVE ;  /* 0x00000000000079c5 */ /* 0x000fe20000000000 */
[----:B------:R-:W-:Y:S04]  /*3480*/  STL.64 [R1+0x180], R120 ;  /* 0x0001807801007387 */ /* 0x000fe80000100a00 */
[----:B------:R-:W-:Y:S01]  /*3490*/  STL.64 [R1+0x188], R122 ;  /* 0x0001887a01007387 */ /* 0x000fe20000100a00 */
[----:B------:R-:W-:-:S03]  /*34a0*/  UMOV UR24, UR4 ;  /* 0x0000000400187c82 */ /* 0x000fc60008000000 */
[----:B------:R-:W-:Y:S01]  /*34b0*/  STL.64 [R1+0x190], R124 ;  /* 0x0001907c01007387 */ /* 0x000fe20000100a00 */
[----:B------:R-:W-:Y:S02]  /*34c0*/  UMOV UR25, 0xc0000010 ;  /* 0xc000001000197882 */ /* 0x000fe40000000000 */
[----:B------:R-:W-:Y:S01]  /*34d0*/  HGMMA.64x32x16.F32.BF16 R72, gdesc[UR24], R72, gsb0 ;  /* 0x00600000184879f0 */ /* 0x000fe20008001848 */
[----:B------:R-:W-:Y:S04]  /*34e0*/  STL.64 [R1+0x198], R126 ;  /* 0x0001987e01007387 */ /* 0x000fe80000100a00 */
[----:B------:R-:W-:Y:S04]  /*34f0*/  STL.64 [R1+0x1a0], R128 ;  /* 0x0001a08001007387 */ /* 0x000fe80000100a00 */
[----:B------:R-:W-:Y:S04]  /*3500*/  STL.64 [R1+0x1a8], R130 ;  /* 0x0001a88201007387 */ /* 0x000fe80000100a00 */
[----:B------:R-:W-:Y:S04]  /*3510*/  STL.64 [R1+0x1b0], R132 ;  /* 0x0001b08401007387 */ /* 0x000fe80000100a00 */
[----:B------:R0:W-:Y:S04]  /*3520*/  STL.64 [R1+0x1b8], R134 ;  /* 0x0001b88601007387 */ /* 0x0001e80000100a00 */
[----:B0-----:R-:W4:Y:S04]  /*3530*/  LDL.LU.64 R134, [R1+0x2e0] ;  /* 0x0002e00001867983 */ /* 0x001f280000300a00 */
[----:B------:R-:W4:Y:S04]  /*3540*/  LDL.LU.64 R132, [R1+0x2d8] ;  /* 0x0002d80001847983 */ /* 0x000f280000300a00 */
[----:B------:R-:W4:Y:S04]  /*3550*/  LDL.LU.64 R130, [R1+0x2d0] ;  /* 0x0002d00001827983 */ /* 0x000f280000300a00 */
[----:B------:R-:W4:Y:S04]  /*3560*/  LDL.LU.64 R128, [R1+0x2c8] ;  /* 0x0002c80001807983 */ /* 0x000f280000300a00 */
[----:B------:R-:W4:Y:S04]  /*3570*/  LDL.LU.64 R126, [R1+0x2c0] ;  /* 0x0002c000017e7983 */ /* 0x000f280000300a00 */
[----:B------:R-:W4:Y:S04]  /*3580*/  LDL.LU.64 R124, [R1+0x2b8] ;  /* 0x0002b800017c7983 */ /* 0x000f280000300a00 */
[----:B------:R-:W4:Y:S04]  /*3590*/  LDL.LU.64 R122, [R1+0x2b0] ;  /* 0x0002b000017a7983 */ /* 0x000f280000300a00 */
[----:B------:R-:W4:Y:S01]  /*35a0*/  LDL.LU.64 R120, [R1+0x2a8] ;  /* 0x0002a80001787983 */ /* 0x000f220000300a00 */
[----:B------:R-:W-:-:S03]  /*35b0*/  WARPGROUP.DEPBAR.LE gsb0, 0x0 ;  /* 0x00008000000079c5 */ /* 0x000fc60000010000 */
[----:B------:R-:W-:Y:S01]  /*35c0*/  STL.64 [R1+0x140], R72 ;  /* 0x0001404801007387 */ /* 0x000fe20000100a00 */
[----:B------:R-:W-:-:S03]  /*35d0*/  WARPGROUP.ARRIVE ;  /* 0x00000000000079c5 */ /* 0x000fc60000000000 */
[----:B------:R-:W-:Y:S01]  /*35e0*/  STL.64 [R1+0x148], R74 ;  /* 0x0001484a01007387 */ /* 0x000fe20000100a00 */
[----:B------:R-:W-:-:S03]  /*35f0*/  UMOV UR20, UR24 ;  /* 0x0000001800147c82 */ /* 0x000fc60008000000 */
[----:B------:R-:W-:Y:S01]  /*3600*/  STL.64 [R1+0x150], R76 ;  /* 0x0001504c01007387 */ /* 0x000fe20000100a00 */
[----:B------:R-:W-:Y:S02]  /*3610*/  UMOV UR21, UR25 ;  /* 0x0000001900157c82 */ /* 0x000fe40008000000 */
        /* <DEDUP_REMOVED lines=31> */
[----:B--2---:R-:W-:Y:S01]  /*3810*/  WARPGROUP.ARRIVE ;  /* 0x00000000000079c5 */ /* 0x004fe20000000000 */
[----:B------:R-:W-:Y:S01]  /*3820*/  UMOV UR16, UR24 ;  /* 0x0000001800107c82 */ /* 0x000fe20008000000 */
[----:B------:R-:W-:Y:S01]  /*3830*/  UMOV UR17, UR25 ;  /* 0x0000001900117c82 */ /* 0x000fe20008000000 */
[----:B------:R-:W-:Y:S01]  /*3840*/  UMOV UR12, UR24 ;  /* 0x00000018000c7c82 */ /* 0x000fe20008000000 */
[----:B------:R-:W-:Y:S01]  /*3850*/  UMOV UR13, UR25 ;  /* 0x00000019000d7c82 */ /* 0x000fe20008000000 */
[----:B------:R-:W-:Y:S01]  /*3860*/  UMOV UR8, UR24 ;  /* 0x0000001800087c82 */ /* 0x000fe20008000000 */
[----:B------:R-:W-:Y:S01]  /*3870*/  HGMMA.64x32x16.F32.BF16 R216, gdesc[UR16], R216, gsb0 ;  /* 0x0060000010d879f0 */ /* 0x000fe200080018d8 */
[----:B------:R-:W-:Y:S01]  /*3880*/  UMOV UR9, UR25 ;  /* 0x0000001900097c82 */ /* 0x000fe20008000000 */
[----:B------:R-:W-:Y:S01]  /*3890*/  UMOV UR4, UR24 ;  /* 0x0000001800047c82 */ /* 0x000fe20008000000 */
[----:B------:R-:W-:Y:S01]  /*38a0*/  UMOV UR5, UR25 ;  /* 0x0000001900057c82 */ /* 0x000fe20008000000 */
[----:B------:R-:W-:Y:S01]  /*38b0*/  UMOV UR26, UR30 ;  /* 0x0000001e001a7c82 */ /* 0x000fe20008000000 */
[----:B------:R-:W-:Y:S01]  /*38c0*/  UMOV UR27, UR31 ;  /* 0x0000001f001b7c82 */ /* 0x000fe20008000000 */
[----:B------:R-:W-:-:S02]  /*38d0*/  WARPGROUP.DEPBAR.LE gsb0, 0x0 ;  /* 0x00008000000079c5 */ /* 0x000fc40000010000 */
[----:B---3--:R-:W-:-:S06]  /*38e0*/  WARPGROUP.ARRIVE ;  /* 0x00000000000079c5 */ /* 0x008fcc0000000000 */
[----:B------:R-:W-:Y:S03]  /*38f0*/  HGMMA.64x32x16.F32.BF16 R168, gdesc[UR12], R168, gsb0 ;  /* 0x006000000ca879f0 */ /* 0x000fe600080018a8 */
[----:B------:R-:W-:Y:S02]  /*3900*/  WARPGROUP.DEPBAR.LE gsb0, 0x0 ;  /* 0x00008000000079c5 */ /* 0x000fe40000010000 */
[----:B----4-:R-:W-:-:S06]  /*3910*/  WARPGROUP.ARRIVE ;  /* 0x00000000000079c5 */ /* 0x010fcc0000000000 */
        /* <DEDUP_REMOVED lines=8> */
[----:B------:R-:W-:Y:S05]  /*39a0*/  @!P0 BRA `(.L_x_28) ;  /* 0x0000000000048947 */ /* 0x000fea0003800000 */
[----:B------:R-:W-:Y:S01]  /*39b0*/  BPT.TRAP 0x1 ;  /* 0x000000040000795c */ /* 0x000fe20000300000 */
.L_x_28:
[----:B------:R-:W2:Y:S01]  /*39c0*/  LDL R7, [R1+0x210] ;  /* 0x0002100001077983 */ /* 0x000ea20000100800 */
[----:B------:R-:W-:Y:S01]  /*39d0*/  ISETP.NE.AND P1, PT, R17, RZ, PT ;  /* 0x000000ff1100720c */ /* 0x000fe20003f25270 */
[----:B------:R-:W-:-:S12]  /*39e0*/  UISETP.GT.U32.AND UP0, UPT, UR38, 0x1, UPT ;  /* 0x000000012600788c */ /* 0x000fd8000bf04070 */
[----:B------:R-:W-:-:S05]  /*39f0*/  @P1 LEA R5, R0, UR42, 0x3 ;  /* 0x0000002a00051c11 */ /* 0x000fca000f8e18ff */
[----:B------:R-:W-:-:S05]  /*3a00*/  @P1 VIADD R5, R5, 0x58 ;  /* 0x0000005805051836 */ /* 0x000fca0000000000 */
[----:B--2---:R-:W-:-:S04]  /*3a10*/  @P1 PRMT R5, R7, 0x654, R5 ;  /* 0x0000065407051816 */ /* 0x004fc80000000005 */
[----:B------:R0:W-:Y:S01]  /*3a20*/  @P1 SYNCS.ARRIVE.TRANS64.RED.A1T0 RZ, [R5+URZ], RZ ;  /* 0x000000ff05ff19a7 */ /* 0x0001e2000810043f */
[----:B------:R-:W-:-:S13]  /*3a30*/  PLOP3.LUT P1, PT, PT, PT, UP0, 0x80, 0x0 ;  /* 0x000000000000781c */ /* 0x000fda0003f2f008 */
[----:B0-----:R-:W-:Y:S05]  /*3a40*/  @P1 BRA `(.L_x_29) ;  /* 0x0000000000041947 */ /* 0x001fea0003800000 */
[----:B------:R-:W-:Y:S01]  /*3a50*/  BPT.TRAP 0x1 ;  /* 0x000000040000795c */ /* 0x000fe20000300000 */
.L_x_29:
[----:B------:R-:W-:Y:S01]  /*3a60*/  UIADD3 UR34, UR34, 0x1, URZ ;  /* 0x0000000122227890 */ /* 0x000fe2000fffe03f */
[C---:B------:R-:W-:Y:S01]  /*3a70*/  ISETP.GT.AND P2, PT, R3.reuse, 0x1, PT ;  /* 0x000000010300780c */ /* 0x040fe20003f44270 */
[----:B------:R-:W-:Y:S02]  /*3a80*/  VIADD R0, R0, 0x1 ;  /* 0x0000000100007836 */ /* 0x000fe40000000000 */
[----:B------:R-:W-:Y:S01]  /*3a90*/  UISETP.NE.AND UP0, UPT, UR34, 0xb, UPT ;  /* 0x0000000b2200788c */ /* 0x000fe2000bf05270 */
[----:B------:R-:W-:Y:S02]  /*3aa0*/  VIADD R3, R3, 0xffffffff ;  /* 0xffffffff03037836 */ /* 0x000fe40000000000 */
[C---:B------:R-:W-:Y:S01]  /*3ab0*/  ISETP.NE.AND P1, PT, R0.reuse, 0xb, PT ;  /* 0x0000000b0000780c */ /* 0x040fe20003f25270 */
[----:B------:R-:W-:Y:S02]  /*3ac0*/  USEL UR4, URZ, 0x1, UP0 ;  /* 0x000000013f047887 */ /* 0x000fe40008000000 */
[----:B------:R-:W-:Y:S01]  /*3ad0*/  USEL UR34, UR34, URZ, UP0 ;  /* 0x0000003f22227287 */ /* 0x000fe20008000000 */
[----:B------:R-:W-:-:S03]  /*3ae0*/  SEL R0, R0, RZ, P1 ;  /* 0x000000ff00007207 */ /* 0x000fc60000800000 */
[----:B------:R-:W-:Y:S01]  /*3af0*/  LOP3.LUT R4, R4, UR4, RZ, 0x3c, !PT ;  /* 0x0000000404047c12 */ /* 0x000fe2000f8e3cff */
[----:B------:R-:W-:Y:S07]  /*3b00*/  @P2 BRA `(.L_x_30) ;  /* 0xffffffe800682947 */ /* 0x000fee000383ffff */
.L_x_23:
[----:B01----:R-:W0:Y:S02]  /*3b10*/  LDC R0, c[0x0][0x28c] ;  /* 0x0000a300ff007b82 */ /* 0x003e240000000800 */
[----:B0-----:R-:W-:-:S13]  /*3b20*/  ISETP.GE.AND P1, PT, R0, 0x1, PT ;  /* 0x000000010000780c */ /* 0x001fda0003f26270 */
[----:B------:R-:W-:Y:S05]  /*3b30*/  @!P1 BRA `(.L_x_31) ;  /* 0x0000000000409947 */ /* 0x000fea0003800000 */
[----:B------:R-:W-:Y:S05]  /*3b40*/  @!P0 BRA `(.L_x_32) ;  /* 0x0000000000048947 */ /* 0x000fea0003800000 */
[----:B------:R-:W-:Y:S01]  /*3b50*/  BPT.TRAP 0x1 ;  /* 0x000000040000795c */ /* 0x000fe20000300000 */
.L_x_32:
[----:B------:R-:W2:Y:S01]  /*3b60*/  LDL R3, [R1+0x210] ;  /* 0x0002100001037983 */ /* 0x000ea20000100800 */
[----:B------:R-:W-:Y:S01]  /*3b70*/  ISETP.NE.AND P0, PT, R17, RZ, PT ;  /* 0x000000ff1100720c */ /* 0x000fe20003f05270 */
[----:B------:R-:W-:-:S12]  /*3b80*/  UISETP.GT.U32.AND UP0, UPT, UR38, 0x1, UPT ;  /* 0x000000012600788c */ /* 0x000fd8000bf04070 */
[----:B------:R-:W-:-:S04]  /*3b90*/  @P0 VIADD R6, R6, UR37 ;  /* 0x0000002506060c36 */ /* 0x000fc80008000000 */
[----:B---34-:R-:W-:-:S05]  /*3ba0*/  @P0 IMAD.WIDE.U32 R4, R6, -0x45d1745d, RZ ;  /* 0xba2e8ba306040825 */ /* 0x018fca00078e00ff */
[----:B------:R-:W-:-:S05]  /*3bb0*/  @P0 SHF.R.U32.HI R0, RZ, 0x3, R5 ;  /* 0x00000003ff000819 */ /* 0x000fca0000011605 */
[----:B------:R-:W-:-:S05]  /*3bc0*/  @P0 IMAD R0, R0, -0xb, R6 ;  /* 0xfffffff500000824 */ /* 0x000fca00078e0206 */
[----:B------:R-:W-:-:S05]  /*3bd0*/  @P0 LEA R0, R0, UR42, 0x3 ;  /* 0x0000002a00000c11 */ /* 0x000fca000f8e18ff */
[----:B------:R-:W-:-:S05]  /*3be0*/  @P0 VIADD R0, R0, 0x58 ;  /* 0x0000005800000836 */ /* 0x000fca0000000000 */
[----:B--2---:R-:W-:-:S04]  /*3bf0*/  @P0 PRMT R0, R3, 0x654, R0 ;  /* 0x0000065403000816 */ /* 0x004fc80000000000 */
[----:B------:R0:W-:Y:S01]  /*3c00*/  @P0 SYNCS.ARRIVE.TRANS64.RED.A1T0 RZ, [R0+URZ], RZ ;  /* 0x000000ff00ff09a7 */ /* 0x0001e2000810043f */
[----:B------:R-:W-:-:S13]  /*3c10*/  PLOP3.LUT P0, PT, PT, PT, UP0, 0x80, 0x0 ;  /* 0x000000000000781c */ /* 0x000fda0003f0f008 */
[----:B0-----:R-:W-:Y:S05]  /*3c20*/  @P0 BRA `(.L_x_31) ;  /* 0x0000000000040947 */ /* 0x001fea0003800000 */
[----:B------:R-:W-:Y:S01]  /*3c30*/  BPT.TRAP 0x1 ;  /* 0x000000040000795c */ /* 0x000fe20000300000 */
.L_x_31:
[----:B---34-:R-:W0:Y:S01]  /*3c40*/  S2R R5, SR_TID.X ;  /* 0x0000000000057919 */ /* 0x018e220000002100 */
[----:B------:R-:W-:Y:S02]  /*3c50*/  UIMAD UR43, UR43, 0xe0, URZ ;  /* 0x000000e02b2b78a4 */ /* 0x000fe4000f8e023f */
[----:B------:R-:W-:Y:S01]  /*3c60*/  USHF.R.S32.HI UR10, URZ, 0x1f, UR40 ;  /* 0x0000001f3f0a7899 */ /* 0x000fe20008011428 */
[----:B------:R-:W-:Y:S01]  /*3c70*/  ULDC.64 UR8, c[0x0][0x5d0] ;  /* 0x0001740000087ab9 */ /* 0x000fe20000000a00 */
[----:B------:R-:W-:Y:S02]  /*3c80*/  UIMAD.WIDE UR6, UR44, 0x180, URZ ;  /* 0x000001802c0678a5 */ /* 0x000fe4000f8e023f */
[----:B------:R-:W-:Y:S01]  /*3c90*/  IMAD.U32 R18, RZ, RZ, UR43 ;  /* 0x0000002bff127e24 */ /* 0x000fe2000f8e00ff */
[----:B------:R-:W-:Y:S02]  /*3ca0*/  UIMAD UR4, UR10, UR8, URZ ;  /* 0x000000080a0472a4 */ /* 0x000fe4000f8e023f */
[----:B------:R-:W-:Y:S01]  /*3cb0*/  IMAD.U32 R8, RZ, RZ, UR8 ;  /* 0x00000008ff087e24 */ /* 0x000fe2000f8e00ff */
[----:B------:R-:W-:-:S02]  /*3cc0*/  UIMAD UR44, UR44, 0x180, URZ ;  /* 0x000001802c2c78a4 */ /* 0x000fc4000f8e023f */
[----:B------:R-:W-:Y:S01]  /*3cd0*/  UIMAD UR4, UR40, UR9, UR4 ;  /* 0x00000009280472a4 */ /* 0x000fe2000f8e0204 */
[----:B------:R-:W-:Y:S01]  /*3ce0*/  ULDC UR8, c[0x0][0x284] ;  /* 0x0000a10000087ab9 */ /* 0x000fe20000000800 */
[----:B------:R-:W-:Y:S02]  /*3cf0*/  UIADD3 UR37, UR41, UR37, URZ ;  /* 0x0000002529257290 */ /* 0x000fe4000fffe03f */
[----:B------:R-:W-:Y:S02]  /*3d00*/  UISETP.GE.U32.AND UP2, UPT, UR41, 0xb, UPT ;  /* 0x0000000b2900788c */ /* 0x000fe4000bf46070 */
[----:B------:R-:W-:-:S04]  /*3d10*/  UISETP.GT.U32.AND UP1, UPT, UR37, 0xa, UPT ;  /* 0x0000000a2500788c */ /* 0x000fc8000bf24070 */
[----:B------:R-:W-:Y:S01]  /*3d20*/  UISETP.LT.U32.AND UP1, UPT, UR41, 0xb, UP1 ;  /* 0x0000000b2900788c */ /* 0x000fe20008f21070 */
[----:B0-----:R-:W-:Y:S01]  /*3d30*/  IMAD.SHL.U32 R19, R5, 0x2, RZ ;  /* 0x0000000205137824 */ /* 0x001fe200078e00ff */
[--C-:B------:R-:W-:Y:S02]  /*3d40*/  SHF.R.U32.HI R3, RZ, 0x7, R5.reuse ;  /* 0x00000007ff037819 */ /* 0x100fe40000011605 */
[----:B------:R-:W-:Y:S02]  /*3d50*/  SHF.R.U32.HI R0, RZ, 0x2, R5 ;  /* 0x00000002ff007819 */ /* 0x000fe40000011605 */
[----:B------:R-:W-:Y:S02]  /*3d60*/  LOP3.LUT R18, R18, 0x6, R19, 0xf8, !PT ;  /* 0x0000000612127812 */ /* 0x000fe400078ef813 */
[----:B------:R-:W-:Y:S02]  /*3d70*/  LOP3.LUT R3, R3, 0x1, RZ, 0xc0, !PT ;  /* 0x0000000103037812 */ /* 0x000fe400078ec0ff */
[----:B------:R-:W-:-:S02]  /*3d80*/  LOP3.LUT R4, R5, 0x60, RZ, 0xc0, !PT ;  /* 0x0000006005047812 */ /* 0x000fc400078ec0ff */
[----:B------:R-:W-:Y:S01]  /*3d90*/  SHF.R.S32.HI R19, RZ, 0x1f, R18 ;  /* 0x0000001fff137819 */ /* 0x000fe20000011412 */
[----:B------:R-:W-:Y:S01]  /*3da0*/  IMAD.SHL.U32 R14, R3, 0x40, RZ ;  /* 0x00000040030e7824 */ /* 0x000fe200078e00ff */
[----:B------:R-:W-:Y:S02]  /*3db0*/  LOP3.LUT R0, R0, 0x7, RZ, 0xc0, !PT ;  /* 0x0000000700007812 */ /* 0x000fe400078ec0ff */
[----:B------:R-:W-:Y:S01]  /*3dc0*/  SHF.R.U32.HI R4, RZ, 0x1, R4 ;  /* 0x00000001ff047819 */ /* 0x000fe20000011604 */
[----:B------:R-:W-:Y:S01]  /*3dd0*/  IMAD.WIDE.U32 R8, R8, UR40, R18 ;  /* 0x0000002808087c25 */ /* 0x000fe2000f8e0012 */
[--C-:B------:R-:W-:Y:S02]  /*3de0*/  LOP3.LUT R14, R14, 0x40, R0.reuse, 0xe2, !PT ;  /* 0x000000400e0e7812 */ /* 0x100fe400078ee200 */
[----:B------:R-:W-:Y:S01]  /*3df0*/  IADD3 R0, RZ, -R4, -R0 ;  /* 0x80000004ff007210 */ /* 0x000fe20007ffe800 */
[----:B------:R-:W-:Y:S01]  /*3e00*/  VIADD R9, R9, UR4 ;  /* 0x0000000409097c36 */ /* 0x000fe20008000000 */
[----:B------:R-:W-:Y:S01]  /*3e10*/  ULDC UR4, c[0x0][0x288] ;  /* 0x0000a20000047ab9 */ /* 0x000fe20000000800 */
[----:B------:R-:W-:Y:S01]  /*3e20*/  LOP3.LUT R14, R14, UR6, R4, 0xfe, !PT ;  /* 0x000000060e0e7c12 */ /* 0x000fe2000f8efe04 */
[----:B------:R-:W-:Y:S01]  /*3e30*/  UISETP.GE.AND UP0, UPT, UR43, UR4, UPT ;  /* 0x000000042b00728c */ /* 0x000fe2000bf06270 */
[----:B------:R-:W-:-:S02]  /*3e40*/  IMAD R0, R3, -0x40, R0 ;  /* 0xffffffc003007824 */ /* 0x000fc400078e0200 */
[----:B------:R-:W-:Y:S01]  /*3e50*/  IMAD.U32 R3, RZ, RZ, UR8 ;  /* 0x00000008ff037e24 */ /* 0x000fe2000f8e00ff */
[----:B------:R-:W-:Y:S02]  /*3e60*/  UISETP.GE.OR UP0, UPT, UR44, UR8, UP0 ;  /* 0x000000082c00728c */ /* 0x000fe40008706670 */
[----:B------:R-:W-:Y:S02]  /*3e70*/  USEL UR8, URZ, 0x1, !UP1 ;  /* 0x000000013f087887 */ /* 0x000fe4000c800000 */
[----:B------:R-:W-:Y:S01]  /*3e80*/  IADD3 R3, R3, -UR44, R0 ;  /* 0x8000002c03037c10 */ /* 0x000fe2000fffe000 */
[----:B------:R-:W-:Y:S01]  /*3e90*/  UMOV UR44, 0xffffffff ;  /* 0xffffffff002c7882 */ /* 0x000fe20000000000 */
[----:B------:R-:W-:Y:S01]  /*3ea0*/  LOP3.LUT R0, R5, 0x3, RZ, 0xc0, !PT ;  /* 0x0000000305007812 */ /* 0x000fe200078ec0ff */
[----:B------:R-:W-:Y:S01]  /*3eb0*/  IMAD.MOV.U32 R5, RZ, RZ, -0x2 ;  /* 0xfffffffeff057424 */ /* 0x000fe200078e00ff */
[----:B------:R-:W-:Y:S01]  /*3ec0*/  PLOP3.LUT P0, PT, PT, PT, UP0, 0x80, 0x0 ;  /* 0x000000000000781c */ /* 0x000fe20003f0f008 */
[----:B------:R-:W-:-:S02]  /*3ed0*/  ULOP3.LUT UR36, UR36, UR8, URZ, 0x3c, !UPT ;  /* 0x0000000824247292 */ /* 0x000fc4000f8e3c3f */
[----:B------:R-:W-:Y:S01]  /*3ee0*/  IMAD R0, R0, R5, UR4 ;  /* 0x0000000400007e24 */ /* 0x000fe2000f8e0205 */
[----:B------:R-:W-:-:S03]  /*3ef0*/  UIMAD.WIDE.U32 UR4, UR37, -0x45d1745d, URZ ;  /* 0xba2e8ba3250478a5 */ /* 0x000fc6000f8e003f */
[----:B------:R-:W-:Y:S01]  /*3f00*/  VIADD R0, R0, -UR43 ;  /* 0x8000002b00007c36 */ /* 0x000fe20008000000 */
[----:B------:R-:W-:-:S04]  /*3f10*/  USHF.R.U32.HI UR4, URZ, 0x3, UR5 ;  /* 0x000000033f047899 */ /* 0x000fc80008011605 */
[----:B------:R-:W-:Y:S02]  /*3f20*/  UIMAD UR37, UR4, -0xb, UR37 ;  /* 0xfffffff5042578a4 */ /* 0x000fe4000f8e0225 */
[----:B------:R-:W-:Y:S01]  /*3f30*/  @UP2 ULOP3.LUT UR36, UR36, 0x1, UR4, 0x78, !UPT ;  /* 0x0000000124242892 */ /* 0x000fe2000f8e7804 */
[----:B------:R-:W-:Y:S11]  /*3f40*/  @P0 BRA `(.L_x_33) ;  /* 0x000001a0003c0947 */ /* 0x000ff60003800000 */
[----:B-----5:R-:W-:Y:S01]  /*3f50*/  FSETP.NEU.AND P1, PT, R16, RZ, PT ;  /* 0x000000ff1000720b */ /* 0x020fe20003f2d000 */
[----:B------:R-:W-:Y:S01]  /*3f60*/  ULDC.64 UR8, c[0x0][0x5c8] ;  /* 0x0001720000087ab9 */ /* 0x000fe20000000a00 */
[----:B------:R-:W-:Y:S01]  /*3f70*/  ISETP.GT.AND P0, PT, R3, RZ, PT ;  /* 0x000000ff0300720c */ /* 0x000fe20003f04270 */
[----:B------:R-:W-:Y:S01]  /*3f80*/  UIMAD UR4, UR7, UR8, URZ ;  /* 0x00000008070472a4 */ /* 0x000fe2000f8e023f */
[----:B------:R-:W-:Y:S01]  /*3f90*/  IMAD.U32 R21, RZ, RZ, UR9 ;  /* 0x00000009ff157e24 */ /* 0x000fe2000f8e00ff */
[----:B------:R-:W-:Y:S01]  /*3fa0*/  BSSY B0, `(.L_x_33) ;  /* 0x0001a09000007945 */ /* 0x000fe20003800000 */
[----:B------:R-:W-:Y:S01]  /*3fb0*/  IMAD.WIDE.U32 R8, R14, UR8, R8 ;  /* 0x000000080e087c25 */ /* 0x000fe2000f8e0008 */
[----:B------:R-:W-:-:S03]  /*3fc0*/  ISETP.GT.AND P2, PT, R0, RZ, P0 ;  /* 0x000000ff0000720c */ /* 0x000fc60000744270 */
[----:B------:R-:W-:-:S04]  /*3fd0*/  IMAD R21, R14, R21, UR4 ;  /* 0x000000040e157e24 */ /* 0x000fc8000f8e0215 */
[----:B------:R-:W-:Y:S01]  /*3fe0*/  IMAD.IADD R21, R9, 0x1, R21 ;  /* 0x0000000109157824 */ /* 0x000fe200078e0215 */
[----:B------:R-:W-:Y:S06]  /*3ff0*/  @!P1 BRA `(.L_x_34) ;  /* 0x00000138009c9947 */ /* 0x000fec0003800000 */
[----:B------:R-:W0:Y:S01]  /*4000*/  LDC.64 R6, c[0x0][0x5b8] ;  /* 0x00016e00ff067b82 */ /* 0x000e220000000a00 */
[----:B------:R-:W2:Y:S01]  /*4010*/  LDL.LU R9, [R1+0x1c0] ;  /* 0x0001c00001097983 */ /* 0x000ea20000300800 */
[----:B------:R-:W-:-:S06]  /*4020*/  ULDC.64 UR4, c[0x0][0x5c0] ;  /* 0x0001700000047ab9 */ /* 0x000fcc0000000a00 */
[----:B------:R-:W1:Y:S01]  /*4030*/  LDC.64 R12, c[0x0][0x5a8] ;  /* 0x00016a00ff0c7b82 */ /* 0x000e620000000a00 */
[----:B0-----:R-:W-:Y:S01]  /*4040*/  IMAD.MOV.U32 R5, RZ, RZ, R7 ;  /* 0x000000ffff057224 */ /* 0x001fe200078e0007 */
[----:B------:R0:W-:Y:S01]  /*4050*/  STL [R1+0x208], R6 ;  /* 0x0002080601007387 */ /* 0x0001e20000100800 */
[----:B------:R-:W-:-:S04]  /*4060*/  IMAD.MOV.U32 R23, RZ, RZ, R6 ;  /* 0x000000ffff177224 */ /* 0x000fc800078e0006 */
[C---:B------:R-:W-:Y:S02]  /*4070*/  IMAD R4, R23.reuse, UR10, RZ ;  /* 0x0000000a17047c24 */ /* 0x040fe4000f8e02ff */
[----:B------:R-:W-:Y:S01]  /*4080*/  IMAD.WIDE.U32 R234, R23, UR40, R18 ;  /* 0x0000002817ea7c25 */ /* 0x000fe2000f8e0012 */
[----:B0-----:R-:W0:Y:S03]  /*4090*/  LDC.64 R6, c[0x0][0x5b0] ;  /* 0x00016c00ff067b82 */ /* 0x001e260000000a00 */
[----:B------:R-:W-:Y:S02]  /*40a0*/  IMAD R22, R5, UR40, R4 ;  /* 0x0000002805167c24 */ /* 0x000fe4000f8e0204 */
[----:B------:R-:W-:Y:S02]  /*40b0*/  IMAD.MOV.U32 R232, RZ, RZ, R234 ;  /* 0x000000ffffe87224 */ /* 0x000fe400078e00ea */
[----:B------:R-:W-:Y:S01]  /*40c0*/  IMAD.IADD R233, R235, 0x1, R22 ;  /* 0x00000001ebe97824 */ /* 0x000fe200078e0216 */
[----:B------:R-:W-:Y:S04]  /*40d0*/  STL [R1+0x20c], R22 ;  /* 0x00020c1601007387 */ /* 0x000fe80000100800 */
[----:B------:R-:W-:Y:S04]  /*40e0*/  STL.64 [R1+0x218], R234 ;  /* 0x000218ea01007387 */ /* 0x000fe80000100a00 */
[----:B------:R-:W-:Y:S01]  /*40f0*/  STL.64 [R1+0x200], R232 ;  /* 0x000200e801007387 */ /* 0x000fe20000100a00 */
[----:B0-----:R-:W-:-:S02]  /*4100*/  IMAD R20, R6, UR7, RZ ;  /* 0x0000000706147c24 */ /* 0x001fc4000f8e02ff */
[----:B------:R-:W-:-:S04]  /*4110*/  IMAD.WIDE.U32 R4, R14, R6, R232 ;  /* 0x000000060e047225 */ /* 0x000fc800078e00e8 */
[----:B------:R-:W-:Y:S01]  /*4120*/  IMAD R20, R14, R7, R20 ;  /* 0x000000070e147224 */ /* 0x000fe200078e0214 */
[----:B-1----:R-:W-:-:S03]  /*4130*/  LEA R10, P1, R4, R12, 0x1 ;  /* 0x0000000c040a7211 */ /* 0x002fc600078208ff */
[----:B------:R-:W-:-:S05]  /*4140*/  IMAD.IADD R5, R5, 0x1, R20 ;  /* 0x0000000105057824 */ /* 0x000fca00078e0214 */
[----:B------:R-:W-:-:S05]  /*4150*/  LEA.HI.X R11, R4, R13, R5, 0x1, P1 ;  /* 0x0000000d040b7211 */ /* 0x000fca00008f0c05 */
[----:B------:R-:W3:Y:S01]  /*4160*/  @P2 LDG.E.LTC128B.U16 R15, desc[UR46][R10.64] ;  /* 0x0000002e0a0f2981 */ /* 0x000ee2000c1e1520 */
[----:B------:R-:W-:Y:S01]  /*4170*/  BSSY B1, `(.L_x_35) ;  /* 0x0000011000017945 */ /* 0x000fe20003800000 */
[----:B---3--:R-:W-:-:S04]  /*4180*/  IMAD.U32 R4, R15, 0x10000, RZ ;  /* 0x000100000f047824 */ /* 0x008fc800078e00ff */
[----:B------:R-:W-:-:S04]  /*4190*/  FMUL R4, R4, R16 ;  /* 0x0000001004047220 */ /* 0x000fc80000400000 */
[----:B--2---:R-:W-:Y:S01]  /*41a0*/  FFMA R9, R9, R2, R4 ;  /* 0x0000000209097223 */ /* 0x004fe20000000004 */
[----:B------:R-:W-:-:S04]  /*41b0*/  LEA R4, P1, R8, UR4, 0x1 ;  /* 0x0000000408047c11 */ /* 0x000fc8000f8208ff */
[----:B------:R-:W-:Y:S02]  /*41c0*/  LEA.HI.X R5, R8, UR5, R21, 0x1, P1 ;  /* 0x0000000508057c11 */ /* 0x000fe400088f0c15 */
[----:B------:R-:W-:-:S05]  /*41d0*/  F2FP.BF16.F32.PACK_AB R8, RZ, R9 ;  /* 0x00000009ff08723e */ /* 0x000fca00000010ff */
[----:B------:R0:W-:Y:S02]  /*41e0*/  @P2 STG.E.U16 desc[UR46][R4.64], R8 ;  /* 0x0000000804002986 */ /* 0x0001e4000c10152e */
[----:B0-----:R-:W-:-:S04]  /*41f0*/  IMAD.WIDE.U32 R8, R14, R6, R18 ;  /* 0x000000060e087225 */ /* 0x001fc800078e0012 */
[----:B------:R-:W-:Y:S02]  /*4200*/  IMAD.IADD R9, R20, 0x1, R9 ;  /* 0x0000000114097824 */ /* 0x000fe400078e0209 */
[----:B------:R-:W-:-:S04]  /*4210*/  IMAD.WIDE.U32 R8, R23, UR40, R8 ;  /* 0x0000002817087c25 */ /* 0x000fc8000f8e0008 */
[----:B------:R-:W-:Y:S01]  /*4220*/  IMAD.IADD R9, R22, 0x1, R9 ;  /* 0x0000000116097824 */ /* 0x000fe200078e0209 */
[----:B------:R-:W-:-:S04]  /*4230*/  LEA R236, P1, R8, R12, 0x1 ;  /* 0x0000000c08ec7211 */ /* 0x000fc800078208ff */
[----:B------:R-:W-:Y:S02]  /*4240*/  LEA.HI.X R237, R8, R13, R9, 0x1, P1 ;  /* 0x0000000d08ed7211 */ /* 0x000fe400008f0c09 */
[----:B------:R-:W-:-:S13]  /*4250*/  ISETP.GT.AND P1, PT, R0, 0x1, P0 ;  /* 0x000000010000780c */ /* 0x000fda0000724270 */
[----:B------:R-:W-:Y:S05]  /*4260*/  @!P1 BRA `(.L_x_36) ;  /* 0x0000000000049947 */ /* 0x000fea0003800000 */
[----:B------:R0:W5:Y:S02]  /*4270*/  LDG.E.LTC128B.U16 R15, desc[UR46][R236.64+0x2] ;  /* 0x0000022eec0f7981 */ /* 0x000164000c1e1520 */
.L_x_36:
[----:B------:R-:W-:Y:S05]  /*4280*/  BSYNC B1 ;  /* 0x0000000000017941 */ /* 0x000fea0003800000 */
.L_x_35:
[----:B------:R-:W2:Y:S01]  /*4290*/  LDL.LU R9, [R1+0x1c4] ;  /* 0x0001c40001097983 */ /* 0x000ea20000300800 */
[----:B-----5:R-:W-:Y:S01]  /*42a0*/  IMAD.U32 R8, R15, 0x10000, RZ ;  /* 0x000100000f087824 */ /* 0x020fe200078e00ff */
[C---:B------:R-:W-:Y:S01]  /*42b0*/  SHF.L.U64.HI R11, R6.reuse, 0x3, R7 ;  /* 0x00000003060b7819 */ /* 0x040fe20000010207 */
[----:B------:R-:W-:Y:S01]  /*42c0*/  IMAD.SHL.U32 R10, R6, 0x8, RZ ;  /* 0x00000008060a7824 */ /* 0x000fe200078e00ff */
[----:B------:R-:W-:Y:S01]  /*42d0*/  ISETP.GT.AND P5, PT, R3, 0x8, PT ;  /* 0x000000080300780c */ /* 0x000fe20003fa4270 */
[----:B------:R-:W-:Y:S01]  /*42e0*/  FMUL R8, R8, R16 ;  /* 0x0000001008087220 */ /* 0x000fe20000400000 */
[----:B------:R-:W3:Y:S04]  /*42f0*/  LDL.LU R21, [R1+0x1c8] ;  /* 0x0001c80001157983 */ /* 0x000ee80000300800 */
[----:B------:R-:W-:Y:S01]  /*4300*/  STL.64 [R1+0x1c0], R10 ;  /* 0x0001c00a01007387 */ /* 0x000fe20000100a00 */
[----:B--2---:R-:W-:-:S05]  /*4310*/  FFMA R8, R9, R2, R8 ;  /* 0x0000000209087223 */ /* 0x004fca0000000008 */
[----:B------:R-:W-:-:S05]  /*4320*/  F2FP.BF16.F32.PACK_AB R8, RZ, R8 ;  /* 0x00000008ff08723e */ /* 0x000fca00000010ff */
[----:B------:R1:W-:Y:S01]  /*4330*/  @P1 STG.E.U16 desc[UR46][R4.64+0x2], R8 ;  /* 0x0000020804001986 */ /* 0x0003e2000c10152e */
[----:B------:R-:W-:Y:S01]  /*4340*/  ISETP.GT.AND P1, PT, R0, RZ, P5 ;  /* 0x000000ff0000720c */ /* 0x000fe20002f24270 */
[----:B-1----:R-:W-:-:S04]  /*4350*/  IMAD.WIDE.U32 R8, R14, R6, R10 ;  /* 0x000000060e087225 */ /* 0x002fc800078e000a */
[----:B------:R-:W-:Y:S01]  /*4360*/  IMAD.IADD R20, R20, 0x1, R9 ;  /* 0x0000000114147824 */ /* 0x000fe200078e0209 */
[----:B------:R-:W-:-:S05]  /*4370*/  IADD3 R9, P2, R234, R8, RZ ;  /* 0x00000008ea097210 */ /* 0x000fca0007f5e0ff */
[----:B------:R-:W-:Y:S01]  /*4380*/  IMAD.X R11, R20, 0x1, R233, P2 ;  /* 0x00000001140b7824 */ /* 0x000fe200010e06e9 */
[----:B------:R-:W-:-:S04]  /*4390*/  LEA R10, P2, R9, R12, 0x1 ;  /* 0x0000000c090a7211 */ /* 0x000fc800078408ff */
[----:B------:R-:W-:-:S05]  /*43a0*/  LEA.HI.X R11, R9, R13, R11, 0x1, P2 ;  /* 0x0000000d090b7211 */ /* 0x000fca00010f0c0b */
[----:B------:R1:W2:Y:S01]  /*43b0*/  @P1 LDG.E.LTC128B.U16 R15, desc[UR46][R10.64] ;  /* 0x0000002e0a0f1981 */ /* 0x0002a2000c1e1520 */
[----:B------:R-:W-:Y:S01]  /*43c0*/  IADD3 R8, P2, R18, R8, RZ ;  /* 0x0000000812087210 */ /* 0x000fe20007f5e0ff */
[----:B------:R-:W-:Y:S01]  /*43d0*/  BSSY B1, `(.L_x_37) ;  /* 0x0000016000017945 */ /* 0x000fe20003800000 */
[----:B------:R-:W-:-:S03]  /*43e0*/  ISETP.GT.AND P3, PT, R0, 0x1, P5 ;  /* 0x000000010000780c */ /* 0x000fc60002f64270 */
[----:B------:R-:W-:Y:S02]  /*43f0*/  IMAD.X R9, R19, 0x1, R20, P2 ;  /* 0x0000000113097824 */ /* 0x000fe400010e0614 */
[----:B------:R-:W-:-:S04]  /*4400*/  IMAD.WIDE.U32 R8, R23, UR40, R8 ;  /* 0x0000002817087c25 */ /* 0x000fc8000f8e0008 */
[----:B------:R-:W-:Y:S01]  /*4410*/  IMAD.IADD R9, R22, 0x1, R9 ;  /* 0x0000000116097824 */ /* 0x000fe200078e0209 */
[C---:B------:R-:W-:Y:S01]  /*4420*/  LEA R234, P2, R8.reuse, R12, 0x1 ;  /* 0x0000000c08ea7211 */ /* 0x040fe200078408ff */
[----:B-1----:R-:W-:Y:S02]  /*4430*/  IMAD.U32 R11, RZ, RZ, UR8 ;  /* 0x00000008ff0b7e24 */ /* 0x002fe4000f8e00ff */
[----:B------:R-:W-:Y:S01]  /*4440*/  IMAD.U32 R10, RZ, RZ, UR9 ;  /* 0x00000009ff0a7e24 */ /* 0x000fe2000f8e00ff */
[----:B------:R-:W-:Y:S01]  /*4450*/  LEA.HI.X R235, R8, R13, R9, 0x1, P2 ;  /* 0x0000000d08eb7211 */ /* 0x000fe200010f0c09 */
[----:B------:R-:W-:-:S03]  /*4460*/  IMAD.U32 R9, RZ, RZ, UR8 ;  /* 0x00000008ff097e24 */ /* 0x000fc6000f8e00ff */
[----:B------:R-:W-:-:S05]  /*4470*/  SHF.L.U64.HI R20, R11, 0x4, R10 ;  /* 0x000000040b147819 */ /* 0x000fca000001020a */
[----:B------:R1:W-:Y:S01]  /*4480*/  STL [R1+0x1c8], R20 ;  /* 0x0001c81401007387 */ /* 0x0003e20000100800 */
[----:B--2---:R-:W-:-:S04]  /*4490*/  IMAD.U32 R8, R15, 0x10000, RZ ;  /* 0x000100000f087824 */ /* 0x004fc800078e00ff */
[----:B------:R-:W-:-:S04]  /*44a0*/  FMUL R8, R8, R16 ;  /* 0x0000001008087220 */ /* 0x000fc80000400000 */
[----:B---3--:R-:W-:Y:S01]  /*44b0*/  FFMA R8, R21, R2, R8 ;  /* 0x0000000215087223 */ /* 0x008fe20000000008 */
[----:B------:R-:W-:-:S04]  /*44c0*/  IMAD.SHL.U32 R21, R9, 0x10, RZ ;  /* 0x0000001009157824 */ /* 0x000fc800078e00ff */
[----:B------:R-:W-:Y:S02]  /*44d0*/  F2FP.BF16.F32.PACK_AB R8, RZ, R8 ;  /* 0x00000008ff08723e */ /* 0x000fe400000010ff */
[----:B------:R-:W-:-:S05]  /*44e0*/  IADD3 R10, P2, R21, R4, RZ ;  /* 0x00000004150a7210 */ /* 0x000fca0007f5e0ff */
[----:B------:R-:W-:-:S05]  /*44f0*/  IMAD.X R11, R20, 0x1, R5, P2 ;  /* 0x00000001140b7824 */ /* 0x000fca00010e0605 */
[----:B------:R1:W-:Y:S01]  /*4500*/  @P1 STG.E.U16 desc[UR46][R10.64], R8 ;  /* 0x000000080a001986 */ /* 0x0003e2000c10152e */
[----:B------:R-:W-:Y:S05]  /*4510*/  @!P3 BRA `(.L_x_38) ;  /* 0x000000000004b947 */ /* 0x000fea0003800000 */
[----:B------:R2:W5:Y:S02]  /*4520*/  LDG.E.LTC128B.U16 R15, desc[UR46][R234.64+0x2] ;  /* 0x0000022eea0f7981 */ /* 0x000564000c1e1520 */
.L_x_38:
[----:B------:R-:W-:Y:S05]  /*4530*/  BSYNC B1 ;  /* 0x0000000000017941 */ /* 0x000fea0003800000 */
.L_x_37:
[----:B------:R-:W3:Y:S01]  /*4540*/  LDL.LU R9, [R1+0x1cc] ;  /* 0x0001cc0001097983 */ /* 0x000ee20000300800 */
[----:B-1---5:R-:W-:Y:S01]  /*4550*/  IMAD.U32 R8, R15, 0x10000, RZ ;  /* 0x000100000f087824 */ /* 0x022fe200078e00ff */
[----:B------:R-:W-:Y:S01]  /*4560*/  ISETP.GT.AND P1, PT, R0, 0x8, P0 ;  /* 0x000000080000780c */ /* 0x000fe20000724270 */
[----:B------:R-:W-:Y:S02]  /*4570*/  BSSY B1, `(.L_x_39) ;  /* 0x000000b000017945 */ /* 0x000fe40003800000 */
[----:B------:R-:W-:-:S04]  /*4580*/  FMUL R8, R8, R16 ;  /* 0x0000001008087220 */ /* 0x000fc80000400000 */
[----:B---3--:R-:W-:Y:S01]  /*4590*/  FFMA R8, R9, R2, R8 ;  /* 0x0000000209087223 */ /* 0x008fe20000000008 */
[----:B------:R-:W-:-:S04]  /*45a0*/  @P3 IMAD.MOV.U32 R9, RZ, RZ, R11 ;  /* 0x000000ffff093224 */ /* 0x000fc800078e000b */
[----:B------:R-:W-:-:S04]  /*45b0*/  F2FP.BF16.F32.PACK_AB R8, RZ, R8 ;  /* 0x00000008ff08723e */ /* 0x000fc800000010ff */
[----:B------:R-:W-:Y:S01]  /*45c0*/  PRMT R20, R8, 0x7610, R20 ;  /* 0x0000761008147816 */ /* 0x000fe20000000014 */
[----:B------:R-:W-:-:S05]  /*45d0*/  @P3 IMAD.MOV.U32 R8, RZ, RZ, R10 ;  /* 0x000000ffff083224 */ /* 0x000fca00078e000a */
[----:B------:R1:W-:Y:S02]  /*45e0*/  @P3 STG.E.U16 desc[UR46][R8.64+0x2], R20 ;  /* 0x0000021408003986 */ /* 0x0003e4000c10152e */
[----:B-1----:R-:W-:Y:S01]  /*45f0*/  PRMT R8, R15, 0x7610, R8 ;  /* 0x000076100f087816 */ /* 0x002fe20000000008 */
[----:B------:R-:W-:Y:S06]  /*4600*/  @!P1 BRA `(.L_x_40) ;  /* 0x0000000000049947 */ /* 0x000fec0003800000 */
[----:B------:R1:W5:Y:S02]  /*4610*/  LDG.E.LTC128B.U16 R8, desc[UR46][R236.64+0x10] ;  /* 0x0000102eec087981 */ /* 0x000364000c1e1520 */
.L_x_40:
[----:B------:R-:W-:Y:S05]  /*4620*/  BSYNC B1 ;  /* 0x0000000000017941 */ /* 0x000fea0003800000 */
.L_x_39:
[----:B------:R-:W3:Y:S01]  /*4630*/  LDL.LU R15, [R1+0x1d0] ;  /* 0x0001d000010f7983 */ /* 0x000ee20000300800 */
[----:B-----5:R-:W-:Y:S01]  /*4640*/  IMAD.U32 R9, R8, 0x10000, RZ ;  /* 0x0001000008097824 */ /* 0x020fe200078e00ff */
[----:B------:R-:W-:Y:S01]  /*4650*/  ISETP.GT.AND P2, PT, R0, 0x9, P0 ;  /* 0x000000090000780c */ /* 0x000fe20000744270 */
[----:B------:R-:W-:Y:S02]  /*4660*/  BSSY B1, `(.L_x_41) ;  /* 0x0000007000017945 */ /* 0x000fe40003800000 */
[----:B------:R-:W-:-:S04]  /*4670*/  FMUL R9, R9, R16 ;  /* 0x0000001009097220 */ /* 0x000fc80000400000 */
[----:B---3--:R-:W-:-:S05]  /*4680*/  FFMA R9, R15, R2, R9 ;  /* 0x000000020f097223 */ /* 0x008fca0000000009 */
[----:B------:R-:W-:-:S05]  /*4690*/  F2FP.BF16.F32.PACK_AB R9, RZ, R9 ;  /* 0x00000009ff09723e */ /* 0x000fca00000010ff */
[----:B------:R3:W-:Y:S01]  /*46a0*/  @P1 STG.E.U16 desc[UR46][R4.64+0x10], R9 ;  /* 0x0000100904001986 */ /* 0x0007e2000c10152e */
[----:B------:R-:W-:Y:S05]  /*46b0*/  @!P2 BRA `(.L_x_42) ;  /* 0x000000000004a947 */ /* 0x000fea0003800000 */
[----:B------:R4:W5:Y:S02]  /*46c0*/  LDG.E.LTC128B.U16 R8, desc[UR46][R236.64+0x12] ;  /* 0x0000122eec087981 */ /* 0x000964000c1e1520 */
.L_x_42:
[----:B------:R-:W-:Y:S05]  /*46d0*/  BSYNC B1 ;  /* 0x0000000000017941 */ /* 0x000fea0003800000 */
.L_x_41:
[----:B------:R-:W2:Y:S01]  /*46e0*/  LDL.LU R15, [R1+0x1d4] ;  /* 0x0001d400010f7983 */ /* 0x000ea20000300800 */
[----:B---3-5:R-:W-:Y:S01]  /*46f0*/  IMAD.U32 R9, R8, 0x10000, RZ ;  /* 0x0001000008097824 */ /* 0x028fe200078e00ff */
[----:B------:R-:W-:Y:S01]  /*4700*/  ISETP.GT.AND P1, PT, R0, 0x8, P5 ;  /* 0x000000080000780c */ /* 0x000fe20002f24270 */
[----:B------:R-:W-:Y:S02]  /*4710*/  BSSY B1, `(.L_x_43) ;  /* 0x0000007000017945 */ /* 0x000fe40003800000 */
[----:B------:R-:W-:-:S04]  /*4720*/  FMUL R9, R9, R16 ;  /* 0x0000001009097220 */ /* 0x000fc80000400000 */
[----:B--2---:R-:W-:-:S05]  /*4730*/  FFMA R9, R15, R2, R9 ;  /* 0x000000020f097223 */ /* 0x004fca0000000009 */
[----:B------:R-:W-:-:S05]  /*4740*/  F2FP.BF16.F32.PACK_AB R9, RZ, R9 ;  /* 0x00000009ff09723e */ /* 0x000fca00000010ff */
[----:B------:R2:W-:Y:S01]  /*4750*/  @P2 STG.E.U16 desc[UR46][R4.64+0x12], R9 ;  /* 0x0000120904002986 */ /* 0x0005e2000c10152e */
[----:B------:R-:W-:Y:S05]  /*4760*/  @!P1 BRA `(.L_x_44) ;  /* 0x0000000000049947 */ /* 0x000fea0003800000 */
[----:B------:R3:W5:Y:S02]  /*4770*/  LDG.E.LTC128B.U16 R8, desc[UR46][R234.64+0x10] ;  /* 0x0000102eea087981 */ /* 0x000764000c1e1520 */
.L_x_44:
[----:B------:R-:W-:Y:S05]  /*4780*/  BSYNC B1 ;  /* 0x0000000000017941 */ /* 0x000fea0003800000 */
.L_x_43:
[----:B------:R-:W4:Y:S01]  /*4790*/  LDL.LU R15, [R1+0x1d8] ;  /* 0x0001d800010f7983 */ /* 0x000f220000300800 */
[----:B--2--5:R-:W-:Y:S01]  /*47a0*/  IMAD.U32 R9, R8, 0x10000, RZ ;  /* 0x0001000008097824 */ /* 0x024fe200078e00ff */
[----:B------:R-:W-:Y:S01]  /*47b0*/  ISETP.GT.AND P2, PT, R0, 0x9, P5 ;  /* 0x000000090000780c */ /* 0x000fe20002f44270 */
[----:B------:R-:W-:Y:S02]  /*47c0*/  BSSY B1, `(.L_x_45) ;  /* 0x0000007000017945 */ /* 0x000fe40003800000 */
[----:B------:R-:W-:-:S04]  /*47d0*/  FMUL R9, R9, R16 ;  /* 0x0000001009097220 */ /* 0x000fc80000400000 */
[----:B----4-:R-:W-:-:S05]  /*47e0*/  FFMA R9, R15, R2, R9 ;  /* 0x000000020f097223 */ /* 0x010fca0000000009 */
[----:B------:R-:W-:-:S05]  /*47f0*/  F2FP.BF16.F32.PACK_AB R9, RZ, R9 ;  /* 0x00000009ff09723e */ /* 0x000fca00000010ff */
[----:B------:R2:W-:Y:S01]  /*4800*/  @P1 STG.E.U16 desc[UR46][R10.64+0x10], R9 ;  /* 0x000010090a001986 */ /* 0x0005e2000c10152e */
[----:B------:R-:W-:Y:S05]  /*4810*/  @!P2 BRA `(.L_x_46) ;  /* 0x000000000004a947 */ /* 0x000fea0003800000 */
[----:B------:R4:W5:Y:S02]  /*4820*/  LDG.E.LTC128B.U16 R8, desc[UR46][R234.64+0x12] ;  /* 0x0000122eea087981 */ /* 0x000964000c1e1520 */
.L_x_46:
[----:B------:R-:W-:Y:S05]  /*4830*/  BSYNC B1 ;  /* 0x0000000000017941 */ /* 0x000fea0003800000 */
.L_x_45:
[----:B------:R-:W3:Y:S01]  /*4840*/  LDL.LU R15, [R1+0x1dc] ;  /* 0x0001dc00010f7983 */ /* 0x000ee20000300800 */
[----:B--2--5:R-:W-:Y:S01]  /*4850*/  IMAD.U32 R9, R8, 0x10000, RZ ;  /* 0x0001000008097824 */ /* 0x024fe200078e00ff */
        /* <DEDUP_REMOVED lines=8> */
.L_x_48:
[----:B------:R-:W-:Y:S05]  /*48e0*/  BSYNC B1 ;  /* 0x0000000000017941 */ /* 0x000fea0003800000 */
.L_x_47:
        /* <DEDUP_REMOVED lines=10> */
.L_x_50:
[----:B------:R-:W-:Y:S05]  /*4990*/  BSYNC B1 ;  /* 0x0000000000017941 */ /* 0x000fea0003800000 */
.L_x_49:
        /* <DEDUP_REMOVED lines=10> */
.L_x_52:
[----:B------:R-:W-:Y:S05]  /*4a40*/  BSYNC B1 ;  /* 0x0000000000017941 */ /* 0x000fea0003800000 */
.L_x_51:
        /* <DEDUP_REMOVED lines=10> */
.L_x_54:
[----:B------:R-:W-:Y:S05]  /*4af0*/  BSYNC B1 ;  /* 0x0000000000017941 */ /* 0x000fea0003800000 */
.L_x_53:
        /* <DEDUP_REMOVED lines=10> */
.L_x_56:
[----:B------:R-:W-:Y:S05]  /*4ba0*/  BSYNC B1 ;  /* 0x0000000000017941 */ /* 0x000fea0003800000 */
.L_x_55:
        /* <DEDUP_REMOVED lines=10> */
.L_x_58:
[----:B------:R-:W-:Y:S05]  /*4c50*/  BSYNC B1 ;  /* 0x0000000000017941 */ /* 0x000fea0003800000 */
.L_x_57:
        /* <DEDUP_REMOVED lines=10> */
.L_x_60:
[----:B------:R-:W-:Y:S05]  /*4d00*/  BSYNC B1 ;  /* 0x0000000000017941 */ /* 0x000fea0003800000 */
.L_x_59:
[----:B------:R-:W4:Y:S01]  /*4d10*/  LDL.LU R20, [R1+0x1f8] ;  /* 0x0001f80001147983 */ /* 0x000f220000300800 */
[----:B--2--5:R-:W-:Y:S01]  /*4d20*/  IMAD.U32 R9, R8, 0x10000, RZ ;  /* 0x0001000008097824 */ /* 0x024fe200078e00ff */
[----:B------:R-:W-:Y:S01]  /*4d30*/  ISETP.GT.AND P2, PT, R0, 0x19, P5 ;  /* 0x000000190000780c */ /* 0x000fe20002f44270 */
[----:B------:R-:W-:Y:S01]  /*4d40*/  BSSY B1, `(.L_x_61) ;  /* 0x0000008000017945 */ /* 0x000fe20003800000 */
[----:B------:R-:W-:Y:S01]  /*4d50*/  PRMT R15, R8, 0x7610, R15 ;  /* 0x00007610080f7816 */ /* 0x000fe2000000000f */
[----:B------:R-:W-:-:S04]  /*4d60*/  FMUL R9, R9, R16 ;  /* 0x0000001009097220 */ /* 0x000fc80000400000 */
[----:B----4-:R-:W-:-:S05]  /*4d70*/  FFMA R9, R20, R2, R9 ;  /* 0x0000000214097223 */ /* 0x010fca0000000009 */
[----:B------:R-:W-:-:S05]  /*4d80*/  F2FP.BF16.F32.PACK_AB R9, RZ, R9 ;  /* 0x00000009ff09723e */ /* 0x000fca00000010ff */
[----:B------:R2:W-:Y:S01]  /*4d90*/  @P1 STG.E.U16 desc[UR46][R10.64+0x30], R9 ;  /* 0x000030090a001986 */ /* 0x0005e2000c10152e */
[----:B------:R-:W-:Y:S05]  /*4da0*/  @!P2 BRA `(.L_x_62) ;  /* 0x000000000004a947 */ /* 0x000fea0003800000 */
[----:B------:R4:W5:Y:S02]  /*4db0*/  LDG.E.LTC128B.U16 R15, desc[UR46][R234.64+0x32] ;  /* 0x0000322eea0f7981 */ /* 0x000964000c1e1520 */
.L_x_62:
[----:B------:R-:W-:Y:S05]  /*4dc0*/  BSYNC B1 ;  /* 0x0000000000017941 */ /* 0x000fea0003800000 */
.L_x_61:
[----:B--2---:R-:W2:Y:S01]  /*4dd0*/  LDL.LU R9, [R1+0x1fc] ;  /* 0x0001fc0001097983 */ /* 0x004ea20000300800 */
[----:B-----5:R-:W-:-:S04]  /*4de0*/  IMAD.U32 R8, R15, 0x10000, RZ ;  /* 0x000100000f087824 */ /* 0x020fc800078e00ff */
[----:B------:R-:W-:-:S04]  /*4df0*/  FMUL R8, R8, R16 ;  /* 0x0000001008087220 */ /* 0x000fc80000400000 */
[----:B--2---:R-:W-:Y:S01]  /*4e00*/  FFMA R8, R9, R2, R8 ;  /* 0x0000000209087223 */ /* 0x004fe20000000008 */
[----:B------:R-:W-:-:S04]  /*4e10*/  @P2 IMAD.MOV.U32 R9, RZ, RZ, R11 ;  /* 0x000000ffff092224 */ /* 0x000fc800078e000b */
[----:B------:R-:W-:-:S04]  /*4e20*/  F2FP.BF16.F32.PACK_AB R8, RZ, R8 ;  /* 0x00000008ff08723e */ /* 0x000fc800000010ff */
[----:B------:R-:W-:Y:S01]  /*4e30*/  PRMT R20, R8, 0x7610, R20 ;  /* 0x0000761008147816 */ /* 0x000fe20000000014 */
[----:B------:R-:W-:-:S05]  /*4e40*/  @P2 IMAD.MOV.U32 R8, RZ, RZ, R10 ;  /* 0x000000ffff082224 */ /* 0x000fca00078e000a */
[----:B------:R2:W-:Y:S04]  /*4e50*/  @P2 STG.E.U16 desc[UR46][R8.64+0x32], R20 ;  /* 0x0000321408002986 */ /* 0x0005e8000c10152e */
[----:B--2---:R-:W2:Y:S01]  /*4e60*/  LDL.64 R20, [R1+0x200] ;  /* 0x0002000001147983 */ /* 0x004ea20000100a00 */
[----:B------:R-:W-:Y:S02]  /*4e70*/  IADD3 R232, P1, R14, 0x80, RZ ;  /* 0x000000800ee87810 */ /* 0x000fe40007f3e0ff */
[----:B------:R-:W-:-:S03]  /*4e80*/  ISETP.GT.AND P4, PT, R3, 0x80, PT ;  /* 0x000000800300780c */ /* 0x000fc60003f84270 */
[----:B------:R-:W-:Y:S01]  /*4e90*/  IMAD.X R8, RZ, RZ, UR7, P1 ;  /* 0x00000007ff087e24 */ /* 0x000fe200088e06ff */
[----:B------:R-:W-:-:S03]  /*4ea0*/  ISETP.GT.AND P2, PT, R0, RZ, P4 ;  /* 0x000000ff0000720c */ /* 0x000fc60002744270 */
[----:B------:R-:W-:-:S04]  /*4eb0*/  IMAD R8, R8, R6, RZ ;  /* 0x0000000608087224 */ /* 0x000fc800078e02ff */
[C---:B------:R-:W-:Y:S02]  /*4ec0*/  IMAD R233, R232.reuse, R7, R8 ;  /* 0x00000007e8e97224 */ /* 0x040fe400078e0208 */
[----:B--2---:R-:W-:-:S04]  /*4ed0*/  IMAD.WIDE.U32 R8, R232, R6, R20 ;  /* 0x00000006e8087225 */ /* 0x004fc800078e0014 */
[----:B------:R-:W-:Y:S01]  /*4ee0*/  IMAD.IADD R9, R9, 0x1, R233 ;  /* 0x0000000109097824 */ /* 0x000fe200078e02e9 */
[----:B------:R-:W-:-:S04]  /*4ef0*/  LEA R20, P1, R8, R12, 0x1 ;  /* 0x0000000c08147211 */ /* 0x000fc800078208ff */
[----:B------:R-:W-:-:S05]  /*4f00*/  LEA.HI.X R21, R8, R13, R9, 0x1, P1 ;  /* 0x0000000d08157211 */ /* 0x000fca00008f0c09 */
[----:B------:R2:W3:Y:S04]  /*4f10*/  @P2 LDG.E.LTC128B.U16 R15, desc[UR46][R20.64] ;  /* 0x0000002e140f2981 */ /* 0x0004e8000c1e1520 */
[----:B------:R-:W4:Y:S01]  /*4f20*/  LDL.LU R21, [R1+0x180] ;  /* 0x0001800001157983 */ /* 0x000f220000300800 */
[----:B------:R-:W-:Y:S01]  /*4f30*/  IMAD.WIDE.U32 R8, R232, R6, R18 ;  /* 0x00000006e8087225 */ /* 0x000fe200078e0012 */
[----:B------:R-:W-:Y:S03]  /*4f40*/  BSSY B1, `(.L_x_63) ;  /* 0x0000017000017945 */ /* 0x000fe60003800000 */
[----:B------:R-:W-:Y:S02]  /*4f50*/  IMAD.IADD R9, R233, 0x1, R9 ;  /* 0x00000001e9097824 */ /* 0x000fe400078e0209 */
[----:B--2---:R-:W-:-:S02]  /*4f60*/  IMAD.U32 R20, RZ, RZ, UR9 ;  /* 0x00000009ff147e24 */ /* 0x004fc4000f8e00ff */
[----:B------:R-:W-:-:S04]  /*4f70*/  IMAD.WIDE.U32 R8, R23, UR40, R8 ;  /* 0x0000002817087c25 */ /* 0x000fc8000f8e0008 */
[----:B------:R-:W-:Y:S01]  /*4f80*/  IMAD.IADD R9, R22, 0x1, R9 ;  /* 0x0000000116097824 */ /* 0x000fe200078e0209 */
[----:B------:R-:W-:-:S04]  /*4f90*/  LEA R22, P1, R8, R12, 0x1 ;  /* 0x0000000c08167211 */ /* 0x000fc800078208ff */
[----:B------:R-:W-:Y:S02]  /*4fa0*/  LEA.HI.X R23, R8, R13, R9, 0x1, P1 ;  /* 0x0000000d08177211 */ /* 0x000fe400008f0c09 */
[----:B------:R-:W-:Y:S01]  /*4fb0*/  ISETP.GT.AND P1, PT, R0, 0x1, P4 ;  /* 0x000000010000780c */ /* 0x000fe20002724270 */
[----:B---3--:R-:W-:-:S04]  /*4fc0*/  IMAD.U32 R8, R15, 0x10000, RZ ;  /* 0x000100000f087824 */ /* 0x008fc800078e00ff */
[----:B------:R-:W-:-:S04]  /*4fd0*/  FMUL R8, R8, R16 ;  /* 0x0000001008087220 */ /* 0x000fc80000400000 */
[----:B----4-:R-:W-:Y:S01]  /*4fe0*/  FFMA R9, R21, R2, R8 ;  /* 0x0000000215097223 */ /* 0x010fe20000000008 */
[----:B------:R-:W-:Y:S02]  /*4ff0*/  IMAD.U32 R8, RZ, RZ, UR8 ;  /* 0x00000008ff087e24 */ /* 0x000fe4000f8e00ff */
[----:B------:R-:W-:Y:S02]  /*5000*/  IMAD.U32 R21, RZ, RZ, UR8 ;  /* 0x00000008ff157e24 */ /* 0x000fe4000f8e00ff */
[----:B------:R-:W-:Y:S01]  /*5010*/  IMAD.SHL.U32 R8, R8, 0x100, RZ ;  /* 0x0000010008087824 */ /* 0x000fe200078e00ff */
[----:B------:R-:W-:Y:S02]  /*5020*/  F2FP.BF16.F32.PACK_AB R9, RZ, R9 ;  /* 0x00000009ff09723e */ /* 0x000fe400000010ff */
[----:B------:R-:W-:Y:S02]  /*5030*/  SHF.L.U64.HI R21, R21, 0x8, R20 ;  /* 0x0000000815157819 */ /* 0x000fe40000010214 */
[----:B------:R-:W-:-:S02]  /*5040*/  IADD3 R8, P3, R8, R4, RZ ;  /* 0x0000000408087210 */ /* 0x000fc40007f7e0ff */
[----:B------:R-:W-:Y:S01]  /*5050*/  PRMT R20, R9, 0x7610, R20 ;  /* 0x0000761009147816 */ /* 0x000fe20000000014 */
[----:B------:R2:W-:Y:S02]  /*5060*/  STL [R1+0x1d4], R21 ;  /* 0x0001d41501007387 */ /* 0x0005e40000100800 */
[----:B------:R-:W-:-:S05]  /*5070*/  IMAD.X R9, R21, 0x1, R5, P3 ;  /* 0x0000000115097824 */ /* 0x000fca00018e0605 */
[----:B------:R2:W-:Y:S01]  /*5080*/  @P2 STG.E.U16 desc[UR46][R8.64], R20 ;  /* 0x0000001408002986 */ /* 0x0005e2000c10152e */
[----:B------:R-:W-:Y:S05]  /*5090*/  @!P1 BRA `(.L_x_64) ;  /* 0x0000000000049947 */ /* 0x000fea0003800000 */
[----:B------:R3:W5:Y:S02]  /*50a0*/  LDG.E.LTC128B.U16 R15, desc[UR46][R22.64+0x2] ;  /* 0x0000022e160f7981 */ /* 0x000764000c1e1520 */
.L_x_64:
[----:B------:R-:W-:Y:S05]  /*50b0*/  BSYNC B1 ;  /* 0x0000000000017941 */ /* 0x000fea0003800000 */
.L_x_63:
[----:B--2---:R-:W2:Y:S01]  /*50c0*/  LDL.LU R21, [R1+0x184] ;  /* 0x0001840001157983 */ /* 0x004ea20000300800 */
[----:B-----5:R-:W-:-:S03]  /*50d0*/  IMAD.U32 R20, R15, 0x10000, RZ ;  /* 0x000100000f147824 */ /* 0x020fc600078e00ff */
[----:B------:R4:W-:Y:S01]  /*50e0*/  STL.64 [R1+0x238], R18 ;  /* 0x0002381201007387 */ /* 0x0009e20000100a00 */
[----:B------:R-:W-:-:S03]  /*50f0*/  FMUL R20, R20, R16 ;  /* 0x0000001014147220 */ /* 0x000fc60000400000 */
[----:B----4-:R-:W4:Y:S04]  /*5100*/  LDL.64 R18, [R1+0x200] ;  /* 0x0002000001127983 */ /* 0x010f280000100a00 */
[----:B------:R-:W-:Y:S04]  /*5110*/  STL.64 [R1+0x230], R10 ;  /* 0x0002300a01007387 */ /* 0x000fe80000100a00 */
[----:B------:R-:W-:Y:S01]  /*5120*/  STL [R1+0x228], R4 ;  /* 0x0002280401007387 */ /* 0x000fe20000100800 */
[----:B--2---:R-:W-:-:S05]  /*5130*/  FFMA R21, R21, R2, R20 ;  /* 0x0000000215157223 */ /* 0x004fca0000000014 */
[----:B------:R2:W-:Y:S04]  /*5140*/  STL [R1+0x180], R21 ;  /* 0x0001801501007387 */ /* 0x0005e80000100800 */
[----:B--2---:R-:W2:Y:S02]  /*5150*/  LDL.64 R20, [R1+0x1c0] ;  /* 0x0001c00001147983 */ /* 0x004ea40000100a00 */
[----:B--2---:R-:W-:Y:S02]  /*5160*/  IMAD.WIDE.U32 R20, R232, R6, R20 ;  /* 0x00000006e8147225 */ /* 0x004fe400078e0014 */
[----:B------:R-:W2:Y:S01]  /*5170*/  LDL.LU R232, [R1+0x180] ;  /* 0x0001800001e87983 */ /* 0x000ea20000300800 */
[----:B------:R-:W-:Y:S02]  /*5180*/  ISETP.GT.AND P3, PT, R3, 0x88, PT ;  /* 0x000000880300780c */ /* 0x000fe40003f64270 */
[----:B--2---:R-:W-:-:S04]  /*5190*/  F2FP.BF16.F32.PACK_AB R10, RZ, R232 ;  /* 0x000000e8ff0a723e */ /* 0x004fc800000010ff */
[----:B------:R-:W-:Y:S01]  /*51a0*/  PRMT R11, R10, 0x7610, R11 ;  /* 0x000076100a0b7816 */ /* 0x000fe2000000000b */
[----:B------:R-:W-:Y:S02]  /*51b0*/  IMAD.IADD R10, R233, 0x1, R21 ;  /* 0x00000001e90a7824 */ /* 0x000fe400078e0215 */
[----:B------:R-:W2:Y:S01]  /*51c0*/  LDL.64 R232, [R1+0x218] ;  /* 0x0002180001e87983 */ /* 0x000ea20000100a00 */
[----:B------:R-:W-:Y:S02]  /*51d0*/  PRMT R4, R11, 0x7610, R4 ;  /* 0x000076100b047816 */ /* 0x000fe40000000004 */
[----:B------:R-:W-:Y:S01]  /*51e0*/  ISETP.GT.AND P2, PT, R0, RZ, P3 ;  /* 0x000000ff0000720c */ /* 0x000fe20001f44270 */
[----:B------:R0:W-:Y:S01]  /*51f0*/  STL [R1+0x1cc], R10 ;  /* 0x0001cc0a01007387 */ /* 0x0001e20000100800 */
[----:B--2---:R-:W-:-:S05]  /*5200*/  IADD3 R232, P6, R232, R20, RZ ;  /* 0x00000014e8e87210 */ /* 0x004fca0007fde0ff */
[----:B----4-:R-:W-:Y:S01]  /*5210*/  IMAD.X R233, R10, 0x1, R19, P6 ;  /* 0x000000010ae97824 */ /* 0x010fe200030e0613 */
[C---:B0-----:R-:W-:Y:S01]  /*5220*/  LEA R10, P6, R232.reuse, R12, 0x1 ;  /* 0x0000000ce80a7211 */ /* 0x041fe200078c08ff */
[----:B------:R0:W5:Y:S03]  /*5230*/  LDL.LU.64 R18, [R1+0x238] ;  /* 0x0002380001127983 */ /* 0x0001660000300a00 */
[----:B------:R-:W-:Y:S01]  /*5240*/  LEA.HI.X R11, R232, R13, R233, 0x1, P6 ;  /* 0x0000000de80b7211 */ /* 0x000fe200030f0ce9 */
[----:B------:R-:W-:Y:S02]  /*5250*/  IMAD.MOV.U32 R232, RZ, RZ, R8 ;  /* 0x000000ffffe87224 */ /* 0x000fe400078e0008 */
[----:B------:R-:W-:Y:S02]  /*5260*/  IMAD.MOV.U32 R233, RZ, RZ, R9 ;  /* 0x000000ffffe97224 */ /* 0x000fe400078e0009 */
[----:B------:R2:W-:Y:S04]  /*5270*/  STL.64 [R1+0x180], R10 ;  /* 0x0001800a01007387 */ /* 0x0005e80000100a00 */
[----:B------:R4:W-:Y:S04]  /*5280*/  @P1 STG.E.U16 desc[UR46][R232.64+0x2], R4 ;  /* 0x00000204e8001986 */ /* 0x0009e8000c10152e */
[----:B--2---:R0:W5:Y:S04]  /*5290*/  LDL.LU.64 R10, [R1+0x230] ;  /* 0x00023000010a7983 */ /* 0x0041680000300a00 */
[----:B----4-:R0:W5:Y:S01]  /*52a0*/  LDL.LU R4, [R1+0x228] ;  /* 0x0002280001047983 */ /* 0x0101620000300800 */
[----:B------:R-:W-:Y:S04]  /*52b0*/  BSSY B1, `(.L_x_65) ;  /* 0x0000006000017945 */ /* 0x000fe80003800000 */
[----:B------:R-:W-:Y:S05]  /*52c0*/  @!P2 BRA `(.L_x_66) ;  /* 0x000000000010a947 */ /* 0x000fea0003800000 */
[----:B------:R2:W-:Y:S04]  /*52d0*/  STL.64 [R1+0x228], R2 ;  /* 0x0002280201007387 */ /* 0x0005e80000100a00 */
[----:B--2---:R-:W2:Y:S04]  /*52e0*/  LDL.LU.64 R2, [R1+0x180] ;  /* 0x0001800001027983 */ /* 0x004ea80000300a00 */
[----:B--2---:R2:W5:Y:S04]  /*52f0*/  LDG.E.LTC128B.U16 R15, desc[UR46][R2.64] ;  /* 0x0000002e020f7981 */ /* 0x004568000c1e1520 */
[----:B------:R2:W5:Y:S02]  /*5300*/  LDL.LU.64 R2, [R1+0x228] ;  /* 0x0002280001027983 */ /* 0x0005640000300a00 */
.L_x_66:
[----:B------:R-:W-:Y:S05]  /*5310*/  BSYNC B1 ;  /* 0x0000000000017941 */ /* 0x000fea0003800000 */
.L_x_65:
[----:B------:R4:W-:Y:S04]  /*5320*/  STL.64 [R1+0x230], R6 ;  /* 0x0002300601007387 */ /* 0x0009e80000100a00 */
[----:B----4-:R-:W4:Y:S01]  /*5330*/  LDL.LU R6, [R1+0x188] ;  /* 0x0001880001067983 */ /* 0x010f220000300800 */
[----:B-----5:R-:W-:Y:S02]  /*5340*/  IMAD.U32 R21, R15, 0x10000, RZ ;  /* 0x000100000f157824 */ /* 0x020fe400078e00ff */
[----:B------:R-:W-:Y:S01]  /*5350*/  IMAD.U32 R7, RZ, RZ, UR8 ;  /* 0x00000008ff077e24 */ /* 0x000fe2000f8e00ff */
[----:B------:R0:W-:Y:S01]  /*5360*/  STL.64 [R1+0x228], R4 ;  /* 0x0002280401007387 */ /* 0x0001e20000100a00 */
[----:B------:R-:W-:Y:S02]  /*5370*/  FMUL R21, R21, R16 ;  /* 0x0000001015157220 */ /* 0x000fe40000400000 */
[----:B------:R-:W-:Y:S01]  /*5380*/  IMAD.SHL.U32 R7, R7, 0x10, RZ ;  /* 0x0000001007077824 */ /* 0x000fe200078e00ff */
[----:B0-----:R-:W3:Y:S04]  /*5390*/  LDL.LU R4, [R1+0x1cc] ;  /* 0x0001cc0001047983 */ /* 0x001ee80000300800 */
[----:B------:R-:W2:Y:S01]  /*53a0*/  LDL R5, [R1+0x208] ;  /* 0x0002080001057983 */ /* 0x000ea20000100800 */
[----:B----4-:R-:W-:Y:S01]  /*53b0*/  FFMA R21, R6, R2, R21 ;  /* 0x0000000206157223 */ /* 0x010fe20000000015 */
[----:B------:R-:W-:-:S02]  /*53c0*/  IADD3 R6, P1, R8, R7, RZ ;  /* 0x0000000708067210 */ /* 0x000fc40007f3e0ff */
[----:B------:R-:W4:Y:S02]  /*53d0*/  LDL R7, [R1+0x1c8] ;  /* 0x0001c80001077983 */ /* 0x000f240000100800 */
[----:B------:R-:W-:Y:S01]  /*53e0*/  F2FP.BF16.F32.PACK_AB R21, RZ, R21 ;  /* 0x00000015ff15723e */ /* 0x000fe200000010ff */
[----:B----4-:R-:W-:Y:S01]  /*53f0*/  IMAD.X R7, R9, 0x1, R7, P1 ;  /* 0x0000000109077824 */ /* 0x010fe200008e0607 */
[----:B------:R-:W-:-:S04]  /*5400*/  IADD3 R20, P1, R18, R20, RZ ;  /* 0x0000001412147210 */ /* 0x000fc80007f3e0ff */
[----:B------:R3:W-:Y:S02]  /*5410*/  @P2 STG.E.U16 desc[UR46][R6.64], R21 ;  /* 0x0000001506002986 */ /* 0x0007e4000c10152e */
[----:B---3--:R-:W-:Y:S02]  /*5420*/  IMAD.X R21, R19, 0x1, R4, P1 ;  /* 0x0000000113157824 */ /* 0x008fe400008e0604 */
[----:B------:R0:W5:Y:S01]  /*5430*/  LDL.LU.64 R6, [R1+0x230] ;  /* 0x0002300001067983 */ /* 0x0001620000300a00 */
[----:B--2---:R-:W-:-:S03]  /*5440*/  IMAD.WIDE.U32 R4, R5, UR40, R20 ;  /* 0x0000002805047c25 */ /* 0x004fc6000f8e0014 */
[----:B------:R-:W2:Y:S01]  /*5450*/  LDL R21, [R1+0x20c] ;  /* 0x00020c0001157983 */ /* 0x000ea20000100800 */
[----:B------:R-:W-:Y:S02]  /*5460*/  LEA R20, P1, R4, R12, 0x1 ;  /* 0x0000000c04147211 */ /* 0x000fe400078208ff */
[----:B------:R-:W-:Y:S01]  /*5470*/  ISETP.GT.AND P6, PT, R0, 0x1, P3 ;  /* 0x000000010000780c */ /* 0x000fe20001fc4270 */
[----:B--2---:R-:W-:-:S05]  /*5480*/  IMAD.IADD R21, R21, 0x1, R5 ;  /* 0x0000000115157824 */ /* 0x004fca00078e0205 */
[----:B------:R-:W-:Y:S02]  /*5490*/  LEA.HI.X R21, R4, R13, R21, 0x1, P1 ;  /* 0x0000000d04157211 */ /* 0x000fe400008f0c15 */
[----:B------:R0:W5:Y:S01]  /*54a0*/  LDL.LU.64 R4, [R1+0x228] ;  /* 0x0002280001047983 */ /* 0x0001620000300a00 */
[----:B------:R-:W-:Y:S04]  /*54b0*/  BSSY B1, `(.L_x_67) ;  /* 0x0000003000017945 */ /* 0x000fe80003800000 */
[----:B------:R-:W-:Y:S05]  /*54c0*/  @!P6 BRA `(.L_x_68) ;  /* 0x000000000004e947 */ /* 0x000fea0003800000 */
[----:B------:R2:W5:Y:S02]  /*54d0*/  LDG.E.LTC128B.U16 R15, desc[UR46][R20.64+0x2] ;  /* 0x0000022e140f7981 */ /* 0x000564000c1e1520 */
.L_x_68:
[----:B------:R-:W-:Y:S05]  /*54e0*/  BSYNC B1 ;  /* 0x0000000000017941 */ /* 0x000fea0003800000 */
.L_x_67:
[----:B------:R-:W-:Y:S04]  /*54f0*/  STL [R1+0x240], R11 ;  /* 0x0002400b01007387 */ /* 0x000fe80000100800 */
[----:B------:R-:W-:Y:S04]  /*5500*/  STL [R1+0x23c], R10 ;  /* 0x00023c0a01007387 */ /* 0x000fe80000100800 */
[----:B-----5:R3:W-:Y:S04]  /*5510*/  STL [R1+0x238], R7 ;  /* 0x0002380701007387 */ /* 0x0207e80000100800 */
[----:B---3--:R-:W3:Y:S04]  /*5520*/  LDL.LU R7, [R1+0x18c] ;  /* 0x00018c0001077983 */ /* 0x008ee80000300800 */
[----:B------:R-:W-:Y:S04]  /*5530*/  STL [R1+0x234], R6 ;  /* 0x0002340601007387 */ /* 0x000fe80000100800 */
[----:B------:R4:W-:Y:S04]  /*5540*/  STL [R1+0x230], R5 ;  /* 0x0002300501007387 */ /* 0x0009e80000100800 */
[----:B----4-:R-:W4:Y:S01]  /*5550*/  LDL R5, [R1+0x1c8] ;  /* 0x0001c80001057983 */ /* 0x010f220000100800 */
[----:B------:R-:W-:-:S02]  /*5560*/  IMAD.U32 R11, R15, 0x10000, RZ ;  /* 0x000100000f0b7824 */ /* 0x000fc400078e00ff */
[----:B------:R-:W-:Y:S01]  /*5570*/  IMAD.U32 R10, RZ, RZ, UR8 ;  /* 0x00000008ff0a7e24 */ /* 0x000fe2000f8e00ff */
[----:B------:R0:W-:Y:S01]  /*5580*/  STL [R1+0x22c], R4 ;  /* 0x00022c0401007387 */ /* 0x0001e20000100800 */
[----:B------:R-:W-:Y:S02]  /*5590*/  FMUL R11, R11, R16 ;  /* 0x000000100b0b7220 */ /* 0x000fe40000400000 */
[----:B------:R-:W-:Y:S01]  /*55a0*/  IMAD.SHL.U32 R10, R10, 0x10, RZ ;  /* 0x000000100a0a7824 */ /* 0x000fe200078e00ff */
[----:B------:R1:W-:Y:S04]  /*55b0*/  STL [R1+0x228], R3 ;  /* 0x0002280301007387 */ /* 0x0003e80000100800 */
[----:B------:R-:W-:Y:S01]  /*55c0*/  IADD3 R8, P2, R10, R8, RZ ;  /* 0x000000080a087210 */ /* 0x000fe20007f5e0ff */
[----:B---3--:R-:W-:-:S02]  /*55d0*/  FFMA R7, R7, R2, R11 ;  /* 0x0000000207077223 */ /* 0x008fc4000000000b */
[----:B------:R3:W5:Y:S03]  /*55e0*/  LDL.LU R11, [R1+0x240] ;  /* 0x00024000010b7983 */ /* 0x0007660000300800 */
[----:B------:R-:W-:Y:S01]  /*55f0*/  F2FP.BF16.F32.PACK_AB R6, RZ, R7 ;  /* 0x00000007ff06723e */ /* 0x000fe200000010ff */
[----:B------:R3:W5:Y:S03]  /*5600*/  LDL.LU R10, [R1+0x23c] ;  /* 0x00023c00010a7983 */ /* 0x0007660000300800 */
[----:B0-----:R-:W-:Y:S01]  /*5610*/  PRMT R4, R6, 0x7610, R4 ;  /* 0x0000761006047816 */ /* 0x001fe20000000004 */
[----:B------:R3:W5:Y:S03]  /*5620*/  LDL.LU R7, [R1+0x238] ;  /* 0x0002380001077983 */ /* 0x0007660000300800 */
[----:B-1----:R-:W-:Y:S01]  /*5630*/  PRMT R3, R4, 0x7610, R3 ;  /* 0x0000761004037816 */ /* 0x002fe20000000003 */
[----:B------:R3:W5:Y:S01]  /*5640*/  LDL.LU R6, [R1+0x234] ;  /* 0x0002340001067983 */ /* 0x0007620000300800 */
[----:B------:R-:W-:Y:S01]  /*5650*/  ISETP.GT.AND P1, PT, R0, 0x8, P4 ;  /* 0x000000080000780c */ /* 0x000fe20002724270 */
[----:B----4-:R-:W-:-:S02]  /*5660*/  IMAD.X R9, R5, 0x1, R9, P2 ;  /* 0x0000000105097824 */ /* 0x010fc400010e0609 */
[----:B------:R3:W5:Y:S04]  /*5670*/  LDL.LU R5, [R1+0x230] ;  /* 0x0002300001057983 */ /* 0x0007680000300800 */
[----:B------:R3:W5:Y:S04]  /*5680*/  LDL.LU R4, [R1+0x22c] ;  /* 0x00022c0001047983 */ /* 0x0007680000300800 */
[----:B------:R0:W-:Y:S04]  /*5690*/  @P6 STG.E.U16 desc[UR46][R8.64+0x2], R3 ;  /* 0x0000020308006986 */ /* 0x0001e8000c10152e */
[----:B0-----:R3:W5:Y:S01]  /*56a0*/  LDL.LU R3, [R1+0x228] ;  /* 0x0002280001037983 */ /* 0x0017620000300800 */
[----:B------:R-:W-:Y:S01]  /*56b0*/  BSSY B1, `(.L_x_69) ;  /* 0x0000004000017945 */ /* 0x000fe20003800000 */
[----:B------:R-:W-:-:S03]  /*56c0*/  PRMT R8, R15, 0x7610, R8 ;  /* 0x000076100f087816 */ /* 0x000fc60000000008 */
[----:B------:R-:W-:Y:S05]  /*56d0*/  @!P1 BRA `(.L_x_70) ;  /* 0x0000000000049947 */ /* 0x000fea0003800000 */
[----:B------:R0:W5:Y:S02]  /*56e0*/  LDG.E.LTC128B.U16 R8, desc[UR46][R22.64+0x10] ;  /* 0x0000102e16087981 */ /* 0x000164000c1e1520 */
.L_x_70:
[----:B------:R-:W-:Y:S05]  /*56f0*/  BSYNC B1 ;  /* 0x0000000000017941 */ /* 0x000fea0003800000 */
.L_x_69:
[----:B------:R-:W4:Y:S01]  /*5700*/  LDL.LU R15, [R1+0x190] ;  /* 0x00019000010f7983 */ /* 0x000f220000300800 */
[----:B-----5:R-:W-:Y:S01]  /*5710*/  IMAD.U32 R9, R8, 0x10000, RZ ;  /* 0x0001000008097824 */ /* 0x020fe200078e00ff */
        /* <DEDUP_REMOVED lines=8> */
.L_x_72:
[----:B------:R-:W-:Y:S05]  /*57a0*/  BSYNC B1 ;  /* 0x0000000000017941 */ /* 0x000fea0003800000 */
.L_x_71:
[----:B------:R0:W-:Y:S04]  /*57b0*/  STL [R1+0x228], R3 ;  /* 0x0002280301007387 */ /* 0x0001e80000100800 */
[----:B0-----:R-:W2:Y:S01]  /*57c0*/  LDL.LU R3, [R1+0x194] ;  /* 0x0001940001037983 */ /* 0x001ea20000300800 */
[----:B-1---5:R-:W-:-:S04]  /*57d0*/  IMAD.U32 R9, R8, 0x10000, RZ ;  /* 0x0001000008097824 */ /* 0x022fc800078e00ff */
[----:B------:R-:W-:Y:S01]  /*57e0*/  FMUL R9, R9, R16 ;  /* 0x0000001009097220 */ /* 0x000fe20000400000 */
[----:B------:R-:W-:-:S03]  /*57f0*/  ISETP.GT.AND P1, PT, R0, 0x8, P3 ;  /* 0x000000080000780c */ /* 0x000fc60001f24270 */
[----:B--2---:R-:W-:Y:S02]  /*5800*/  FFMA R9, R3, R2, R9 ;  /* 0x0000000203097223 */ /* 0x004fe40000000009 */
[----:B------:R0:W5:Y:S01]  /*5810*/  LDL.LU R3, [R1+0x228] ;  /* 0x0002280001037983 */ /* 0x0001620000300800 */
[----:B------:R-:W-:Y:S01]  /*5820*/  BSSY B1, `(.L_x_73) ;  /* 0x0000006000017945 */ /* 0x000fe20003800000 */
[----:B------:R-:W-:Y:S02]  /*5830*/  PRMT R15, R8, 0x7610, R15 ;  /* 0x00007610080f7816 */ /* 0x000fe4000000000f */
[----:B------:R-:W-:-:S05]  /*5840*/  F2FP.BF16.F32.PACK_AB R9, RZ, R9 ;  /* 0x00000009ff09723e */ /* 0x000fca00000010ff */
[----:B------:R0:W-:Y:S01]  /*5850*/  @P2 STG.E.U16 desc[UR46][R232.64+0x12], R9 ;  /* 0x00001209e8002986 */ /* 0x0001e2000c10152e */
[----:B------:R-:W-:Y:S05]  /*5860*/  @!P1 BRA `(.L_x_74) ;  /* 0x0000000000049947 */ /* 0x000fea0003800000 */
[----:B------:R1:W5:Y:S02]  /*5870*/  LDG.E.LTC128B.U16 R15, desc[UR46][R20.64+0x10] ;  /* 0x0000102e140f7981 */ /* 0x000364000c1e1520 */
.L_x_74:
[----:B------:R-:W-:Y:S05]  /*5880*/  BSYNC B1 ;  /* 0x0000000000017941 */ /* 0x000fea0003800000 */
.L_x_73:
[----:B0-----:R-:W2:Y:S01]  /*5890*/  LDL.LU R9, [R1+0x198] ;  /* 0x0001980001097983 */ /* 0x001ea20000300800 */
[----:B-----5:R-:W-:-:S03]  /*58a0*/  IMAD.U32 R8, R15, 0x10000, RZ ;  /* 0x000100000f087824 */ /* 0x020fc600078e00ff */
[----:B------:R0:W-:Y:S01]  /*58b0*/  STL [R1+0x234], R10 ;  /* 0x0002340a01007387 */ /* 0x0001e20000100800 */
[----:B------:R-:W-:-:S03]  /*58c0*/  FMUL R8, R8, R16 ;  /* 0x0000001008087220 */ /* 0x000fc60000400000 */
[----:B------:R3:W-:Y:S01]  /*58d0*/  STL [R1+0x230], R7 ;  /* 0x0002300701007387 */ /* 0x0007e20000100800 */
[----:B0-----:R-:W-:-:S04]  /*58e0*/  IMAD.U32 R10, RZ, RZ, UR8 ;  /* 0x00000008ff0a7e24 */ /* 0x001fc8000f8e00ff */
[----:B------:R-:W-:Y:S01]  /*58f0*/  IMAD.SHL.U32 R10, R10, 0x100, RZ ;  /* 0x000001000a0a7824 */ /* 0x000fe200078e00ff */
[----:B---3--:R-:W3:Y:S04]  /*5900*/  LDL.LU R7, [R1+0x1d4] ;  /* 0x0001d40001077983 */ /* 0x008ee80000300800 */
[----:B------:R0:W-:Y:S04]  /*5910*/  STL [R1+0x22c], R6 ;  /* 0x00022c0601007387 */ /* 0x0001e80000100800 */
[----:B------:R4:W-:Y:S01]  /*5920*/  STL [R1+0x228], R3 ;  /* 0x0002280301007387 */ /* 0x0009e20000100800 */
[----:B--2---:R-:W-:Y:S01]  /*5930*/  FFMA R9, R9, R2, R8 ;  /* 0x0000000209097223 */ /* 0x004fe20000000008 */
[----:B------:R-:W-:-:S04]  /*5940*/  IMAD.U32 R8, RZ, RZ, UR8 ;  /* 0x00000008ff087e24 */ /* 0x000fc8000f8e00ff */
[----:B------:R-:W-:Y:S01]  /*5950*/  IMAD.SHL.U32 R8, R8, 0x10, RZ ;  /* 0x0000001008087824 */ /* 0x000fe200078e00ff */
[----:B------:R-:W-:-:S04]  /*5960*/  F2FP.BF16.F32.PACK_AB R9, RZ, R9 ;  /* 0x00000009ff09723e */ /* 0x000fc800000010ff */
[----:B------:R-:W-:Y:S02]  /*5970*/  IADD3 R8, P2, P6, R8, R4, R10 ;  /* 0x0000000408087210 */ /* 0x000fe40007e5e00a */
[----:B------:R2:W5:Y:S01]  /*5980*/  LDL.LU R10, [R1+0x234] ;  /* 0x00023400010a7983 */ /* 0x0005620000300800 */
[----:B0-----:R-:W-:-:S03]  /*5990*/  PRMT R6, R9, 0x7610, R6 ;  /* 0x0000761009067816 */ /* 0x001fc60000000006 */
[----:B------:R-:W3:Y:S01]  /*59a0*/  LDL R9, [R1+0x1c8] ;  /* 0x0001c80001097983 */ /* 0x000ee20000100800 */
[----:B----4-:R-:W-:Y:S02]  /*59b0*/  PRMT R3, R6, 0x7610, R3 ;  /* 0x0000761006037816 */ /* 0x010fe40000000003 */
[----:B---3--:R-:W-:Y:S02]  /*59c0*/  IADD3.X R9, R9, R5, R7, P2, P6 ;  /* 0x0000000509097210 */ /* 0x008fe400017ec407 */
[----:B------:R2:W5:Y:S01]  /*59d0*/  LDL.LU R7, [R1+0x230] ;  /* 0x0002300001077983 */ /* 0x0005620000300800 */
[----:B------:R-:W-:-:S03]  /*59e0*/  ISETP.GT.AND P2, PT, R0, 0x9, P3 ;  /* 0x000000090000780c */ /* 0x000fc60001f44270 */
[----:B------:R2:W5:Y:S04]  /*59f0*/  LDL.LU R6, [R1+0x22c] ;  /* 0x00022c0001067983 */ /* 0x0005680000300800 */
[----:B------:R0:W-:Y:S04]  /*5a00*/  @P1 STG.E.U16 desc[UR46][R8.64+0x10], R3 ;  /* 0x0000100308001986 */ /* 0x0001e8000c10152e */
[----:B0-----:R2:W5:Y:S01]  /*5a10*/  LDL.LU R3, [R1+0x228] ;  /* 0x0002280001037983 */ /* 0x0015620000300800 */
[----:B------:R-:W-:Y:S04]  /*5a20*/  BSSY B1, `(.L_x_75) ;  /* 0x0000003000017945 */ /* 0x000fe80003800000 */
[----:B------:R-:W-:Y:S05]  /*5a30*/  @!P2 BRA `(.L_x_76) ;  /* 0x000000000004a947 */ /* 0x000fea0003800000 */
[----:B------:R0:W5:Y:S02]  /*5a40*/  LDG.E.LTC128B.U16 R15, desc[UR46][R20.64+0x12] ;  /* 0x0000122e140f7981 */ /* 0x000164000c1e1520 */
.L_x_76:
[----:B------:R-:W-:Y:S05]  /*5a50*/  BSYNC B1 ;  /* 0x0000000000017941 */ /* 0x000fea0003800000 */
.L_x_75:
[----:B-----5:R-:W-:Y:S04]  /*5a60*/  STL [R1+0x238], R7 ;  /* 0x0002380701007387 */ /* 0x020fe80000100800 */
[----:B------:R3:W-:Y:S04]  /*5a70*/  STL [R1+0x234], R6 ;  /* 0x0002340601007387 */ /* 0x0007e80000100800 */
[----:B---3--:R-:W3:Y:S01]  /*5a80*/  LDL.LU R6, [R1+0x19c] ;  /* 0x00019c0001067983 */ /* 0x008ee20000300800 */
[----:B------:R-:W-:-:S03]  /*5a90*/  IMAD.U32 R7, R15, 0x10000, RZ ;  /* 0x000100000f077824 */ /* 0x000fc600078e00ff */
[----:B------:R4:W-:Y:S01]  /*5aa0*/  STL [R1+0x230], R5 ;  /* 0x0002300501007387 */ /* 0x0009e20000100800 */
[----:B------:R-:W-:-:S03]  /*5ab0*/  FMUL R7, R7, R16 ;  /* 0x0000001007077220 */ /* 0x000fc60000400000 */
[----:B------:R1:W-:Y:S04]  /*5ac0*/  STL [R1+0x22c], R4 ;  /* 0x00022c0401007387 */ /* 0x0003e80000100800 */
[----:B------:R2:W-:Y:S01]  /*5ad0*/  STL [R1+0x228], R3 ;  /* 0x0002280301007387 */ /* 0x0005e20000100800 */
[----:B---3--:R-:W-:-:S03]  /*5ae0*/  FFMA R6, R6, R2, R7 ;  /* 0x0000000206067223 */ /* 0x008fc60000000007 */
[----:B------:R3:W5:Y:S02]  /*5af0*/  LDL.LU R7, [R1+0x238] ;  /* 0x0002380001077983 */ /* 0x0007640000300800 */
[----:B----4-:R-:W-:Y:S02]  /*5b00*/  F2FP.BF16.F32.PACK_AB R5, RZ, R6 ;  /* 0x00000006ff05723e */ /* 0x010fe400000010ff */
[----:B------:R3:W5:Y:S02]  /*5b10*/  LDL.LU R6, [R1+0x234] ;  /* 0x0002340001067983 */ /* 0x0007640000300800 */
[----:B-1----:R-:W-:Y:S02]  /*5b20*/  PRMT R4, R5, 0x7610, R4 ;  /* 0x0000761005047816 */ /* 0x002fe40000000004 */
[----:B------:R3:W5:Y:S01]  /*5b30*/  LDL.LU R5, [R1+0x230] ;  /* 0x0002300001057983 */ /* 0x0007620000300800 */
[----:B------:R-:W-:Y:S02]  /*5b40*/  ISETP.GT.AND P1, PT, R0, 0x10, P4 ;  /* 0x000000100000780c */ /* 0x000fe40002724270 */
[----:B--2---:R-:W-:-:S02]  /*5b50*/  PRMT R3, R4, 0x7610, R3 ;  /* 0x0000761004037816 */ /* 0x004fc40000000003 */
[----:B------:R3:W5:Y:S04]  /*5b60*/  LDL.LU R4, [R1+0x22c] ;  /* 0x00022c0001047983 */ /* 0x0007680000300800 */
[----:B------:R1:W-:Y:S04]  /*5b70*/  @P2 STG.E.U16 desc[UR46][R8.64+0x12], R3 ;  /* 0x0000120308002986 */ /* 0x0003e8000c10152e */
[----:B-1----:R3:W5:Y:S01]  /*5b80*/  LDL.LU R3, [R1+0x228] ;  /* 0x0002280001037983 */ /* 0x0027620000300800 */
[----:B------:R-:W-:Y:S04]  /*5b90*/  BSSY B1, `(.L_x_77) ;  /* 0x0000003000017945 */ /* 0x000fe80003800000 */
[----:B------:R-:W-:Y:S05]  /*5ba0*/  @!P1 BRA `(.L_x_78) ;  /* 0x0000000000049947 */ /* 0x000fea0003800000 */
[----:B------:R1:W5:Y:S02]  /*5bb0*/  LDG.E.LTC128B.U16 R15, desc[UR46][R22.64+0x20] ;  /* 0x0000202e160f7981 */ /* 0x000364000c1e1520 */
.L_x_78:
[----:B------:R-:W-:Y:S05]  /*5bc0*/  BSYNC B1 ;  /* 0x0000000000017941 */ /* 0x000fea0003800000 */
.L_x_77:
[----:B-----5:R-:W-:Y:S04]  /*5bd0*/  STL [R1+0x238], R7 ;  /* 0x0002380701007387 */ /* 0x020fe80000100800 */
[----:B------:R2:W-:Y:S04]  /*5be0*/  STL [R1+0x234], R6 ;  /* 0x0002340601007387 */ /* 0x0005e80000100800 */
[----:B--2---:R-:W2:Y:S01]  /*5bf0*/  LDL.LU R6, [R1+0x1a0] ;  /* 0x0001a00001067983 */ /* 0x004ea20000300800 */
[----:B------:R-:W-:-:S03]  /*5c00*/  IMAD.U32 R7, R15, 0x10000, RZ ;  /* 0x000100000f077824 */ /* 0x000fc600078e00ff */
[----:B------:R4:W-:Y:S01]  /*5c10*/  STL [R1+0x230], R5 ;  /* 0x0002300501007387 */ /* 0x0009e20000100800 */
[----:B------:R-:W-:-:S03]  /*5c20*/  FMUL R7, R7, R16 ;  /* 0x0000001007077220 */ /* 0x000fc60000400000 */
[----:B------:R0:W-:Y:S04]  /*5c30*/  STL [R1+0x22c], R4 ;  /* 0x00022c0401007387 */ /* 0x0001e80000100800 */
[----:B------:R3:W-:Y:S01]  /*5c40*/  STL [R1+0x228], R3 ;  /* 0x0002280301007387 */ /* 0x0007e20000100800 */
[----:B--2---:R-:W-:-:S03]  /*5c50*/  FFMA R6, R6, R2, R7 ;  /* 0x0000000206067223 */ /* 0x004fc60000000007 */
[----:B------:R2:W5:Y:S02]  /*5c60*/  LDL.LU R7, [R1+0x238] ;  /* 0x0002380001077983 */ /* 0x0005640000300800 */
[----:B----4-:R-:W-:Y:S02]  /*5c70*/  F2FP.BF16.F32.PACK_AB R5, RZ, R6 ;  /* 0x00000006ff05723e */ /* 0x010fe400000010ff */
[----:B------:R2:W5:Y:S02]  /*5c80*/  LDL.LU R6, [R1+0x234] ;  /* 0x0002340001067983 */ /* 0x0005640000300800 */
[----:B0-----:R-:W-:Y:S02]  /*5c90*/  PRMT R4, R5, 0x7610, R4 ;  /* 0x0000761005047816 */ /* 0x001fe40000000004 */
[----:B------:R2:W5:Y:S01]  /*5ca0*/  LDL.LU R5, [R1+0x230] ;  /* 0x0002300001057983 */ /* 0x0005620000300800 */
[----:B------:R-:W-:Y:S02]  /*5cb0*/  ISETP.GT.AND P2, PT, R0, 0x11, P4 ;  /* 0x000000110000780c */ /* 0x000fe40002744270 */
[----:B---3--:R-:W-:-:S02]  /*5cc0*/  PRMT R3, R4, 0x7610, R3 ;  /* 0x0000761004037816 */ /* 0x008fc40000000003 */
[----:B------:R2:W5:Y:S04]  /*5cd0*/  LDL.LU R4, [R1+0x22c] ;  /* 0x00022c0001047983 */ /* 0x0005680000300800 */
[----:B------:R0:W-:Y:S04]  /*5ce0*/  @P1 STG.E.U16 desc[UR46][R232.64+0x20], R3 ;  /* 0x00002003e8001986 */ /* 0x0001e8000c10152e */
[----:B0-----:R2:W5:Y:S01]  /*5cf0*/  LDL.LU R3, [R1+0x228] ;  /* 0x0002280001037983 */ /* 0x0015620000300800 */
[----:B------:R-:W-:Y:S04]  /*5d00*/  BSSY B1, `(.L_x_79) ;  /* 0x0000003000017945 */ /* 0x000fe80003800000 */
[----:B------:R-:W-:Y:S05]  /*5d10*/  @!P2 BRA `(.L_x_80) ;  /* 0x000000000004a947 */ /* 0x000fea0003800000 */
[----:B------:R0:W5:Y:S02]  /*5d20*/  LDG.E.LTC128B.U16 R15, desc[UR46][R22.64+0x22] ;  /* 0x0000222e160f7981 */ /* 0x000164000c1e1520 */
.L_x_80:
[----:B------:R-:W-:Y:S05]  /*5d30*/  BSYNC B1 ;  /* 0x0000000000017941 */ /* 0x000fea0003800000 */
.L_x_79:
        /* <DEDUP_REMOVED lines=22> */
.L_x_82:
[----:B------:R-:W-:Y:S05]  /*5ea0*/  BSYNC B1 ;  /* 0x0000000000017941 */ /* 0x000fea0003800000 */
.L_x_81:
        /* <DEDUP_REMOVED lines=22> */
.L_x_84:
[----:B------:R-:W-:Y:S05]  /*6010*/  BSYNC B1 ;  /* 0x0000000000017941 */ /* 0x000fea0003800000 */
.L_x_83:
        /* <DEDUP_REMOVED lines=22> */
.L_x_86:
[----:B------:R-:W-:Y:S05]  /*6180*/  BSYNC B1 ;  /* 0x0000000000017941 */ /* 0x000fea0003800000 */
.L_x_85:
        /* <DEDUP_REMOVED lines=22> */
.L_x_88:
[----:B------:R-:W-:Y:S05]  /*62f0*/  BSYNC B1 ;  /* 0x0000000000017941 */ /* 0x000fea0003800000 */
.L_x_87:
        /* <DEDUP_REMOVED lines=22> */
.L_x_90:
[----:B------:R-:W-:Y:S05]  /*6460*/  BSYNC B1 ;  /* 0x0000000000017941 */ /* 0x000fea0003800000 */
.L_x_89:
        /* <DEDUP_REMOVED lines=8> */
[----:B------:R-:W-:Y:S01]  /*64f0*/  ISETP.GT.AND P2, PT, R0, 0x19, P3 ;  /* 0x000000190000780c */ /* 0x000fe20001f44270 */
[----:B------:R-:W-:Y:S01]  /*6500*/  BSSY B1, `(.L_x_91) ;  /* 0x000000f000017945 */ /* 0x000fe20003800000 */
[----:B--2---:R-:W-:Y:S02]  /*6510*/  FFMA R6, R6, R2, R7 ;  /* 0x0000000206067223 */ /* 0x004fe40000000007 */
[----:B------:R2:W5:Y:S03]  /*6520*/  LDL.LU R7, [R1+0x238] ;  /* 0x0002380001077983 */ /* 0x0005660000300800 */
[----:B----4-:R-:W-:-:S02]  /*6530*/  F2FP.BF16.F32.PACK_AB R5, RZ, R6 ;  /* 0x00000006ff05723e */ /* 0x010fc400000010ff */
[----:B------:R2:W5:Y:S02]  /*6540*/  LDL.LU R6, [R1+0x234] ;  /* 0x0002340001067983 */ /* 0x0005640000300800 */
[----:B0-----:R-:W-:Y:S02]  /*6550*/  PRMT R4, R5, 0x7610, R4 ;  /* 0x0000761005047816 */ /* 0x001fe40000000004 */
[----:B------:R2:W5:Y:S02]  /*6560*/  LDL.LU R5, [R1+0x230] ;  /* 0x0002300001057983 */ /* 0x0005640000300800 */
[----:B---3--:R-:W-:Y:S02]  /*6570*/  PRMT R3, R4, 0x7610, R3 ;  /* 0x0000761004037816 */ /* 0x008fe40000000003 */
[----:B------:R2:W5:Y:S04]  /*6580*/  LDL.LU R4, [R1+0x22c] ;  /* 0x00022c0001047983 */ /* 0x0005680000300800 */
[----:B------:R0:W-:Y:S04]  /*6590*/  @P1 STG.E.U16 desc[UR46][R8.64+0x30], R3 ;  /* 0x0000300308001986 */ /* 0x0001e8000c10152e */
[----:B0-----:R2:W5:Y:S04]  /*65a0*/  LDL.LU R3, [R1+0x228] ;  /* 0x0002280001037983 */ /* 0x0015680000300800 */
[----:B------:R2:W-:Y:S01]  /*65b0*/  STL.S16 [R1+0x188], R15 ;  /* 0x0001880f01007387 */ /* 0x0005e20000100600 */
[----:B------:R-:W-:Y:S05]  /*65c0*/  @!P2 BRA `(.L_x_92) ;  /* 0x000000000008a947 */ /* 0x000fea0003800000 */
[----:B--2---:R-:W2:Y:S04]  /*65d0*/  LDG.E.LTC128B.U16 R15, desc[UR46][R20.64+0x32] ;  /* 0x0000322e140f7981 */ /* 0x004ea8000c1e1520 */
[----:B--2---:R0:W-:Y:S02]  /*65e0*/  STL [R1+0x188], R15 ;  /* 0x0001880f01007387 */ /* 0x0041e40000100800 */
.L_x_92:
[----:B------:R-:W-:Y:S05]  /*65f0*/  BSYNC B1 ;  /* 0x0000000000017941 */ /* 0x000fea0003800000 */
.L_x_91:
[----:B------:R3:W-:Y:S04]  /*6600*/  STL.64 [R1+0x268], R30 ;  /* 0x0002681e01007387 */ /* 0x0007e80000100a00 */
[----:B---3--:R-:W3:Y:S04]  /*6610*/  LDL.LU R31, [R1+0x1bc] ;  /* 0x0001bc00011f7983 */ /* 0x008ee80000300800 */
[----:B------:R4:W-:Y:S04]  /*6620*/  STL [R1+0x260], R27 ;  /* 0x0002601b01007387 */ /* 0x0009e80000100800 */
[----:B----4-:R-:W4:Y:S04]  /*6630*/  LDL.LU R27, [R1+0x140] ;  /* 0x00014000011b7983 */ /* 0x010f280000300800 */
[----:B------:R-:W-:Y:S04]  /*6640*/  STL.64 [R1+0x258], R28 ;  /* 0x0002581c01007387 */ /* 0x000fe80000100a00 */
[----:B------:R-:W-:Y:S04]  /*6650*/  STL [R1+0x250], R26 ;  /* 0x0002501a01007387 */ /* 0x000fe80000100800 */
[----:B------:R-:W-:Y:S04]  /*6660*/  STL.64 [R1+0x248], R24 ;  /* 0x0002481801007387 */ /* 0x000fe80000100a00 */
[----:B------:R-:W-:Y:S04]  /*6670*/  STL [R1+0x244], R17 ;  /* 0x0002441101007387 */ /* 0x000fe80000100800 */
[----:B------:R-:W-:Y:S04]  /*6680*/  STL [R1+0x240], R11 ;  /* 0x0002400b01007387 */ /* 0x000fe80000100800 */
[----:B------:R1:W-:Y:S04]  /*6690*/  STL.64 [R1+0x238], R22 ;  /* 0x0002381601007387 */ /* 0x0003e80000100a00 */
[----:B-1----:R-:W0:Y:S04]  /*66a0*/  LDL.LU R22, [R1+0x188] ;  /* 0x0001880001167983 */ /* 0x002e280000300800 */
[----:B------:R-:W4:Y:S04]  /*66b0*/  LDL R23, [R1+0x208] ;  /* 0x0002080001177983 */ /* 0x000f280000100800 */
[----:B------:R1:W-:Y:S04]  /*66c0*/  STL.64 [R1+0x230], R20 ;  /* 0x0002301401007387 */ /* 0x0003e80000100a00 */
[----:B-1----:R-:W4:Y:S01]  /*66d0*/  LDL.LU.64 R20, [R1+0x200] ;  /* 0x0002000001147983 */ /* 0x002f220000300a00 */
[----:B------:R-:W-:-:S03]  /*66e0*/  IADD3 R26, P1, R14, 0x100, RZ ;  /* 0x000001000e1a7810 */ /* 0x000fc60007f3e0ff */
[----:B------:R-:W-:Y:S02]  /*66f0*/  STL [R1+0x228], R10 ;  /* 0x0002280a01007387 */ /* 0x000fe40000100800 */
[----:B------:R-:W-:Y:S02]  /*6700*/  IMAD.X R14, RZ, RZ, UR7, P1 ;  /* 0x00000007ff0e7e24 */ /* 0x000fe400088e06ff */
[----:B------:R-:W4:Y:S02]  /*6710*/  LDL.LU.64 R28, [R1+0x1c0] ;  /* 0x0001c000011c7983 */ /* 0x000f240000300a00 */
[----:B-----5:R-:W-:Y:S02]  /*6720*/  IMAD R14, R14, R6, RZ ;  /* 0x000000060e0e7224 */ /* 0x020fe400078e02ff */
[----:B------:R-:W4:Y:S02]  /*6730*/  LDL.LU.64 R24, [R1+0x218] ;  /* 0x0002180001187983 */ /* 0x000f240000300a00 */
[----:B------:R-:W-:-:S02]  /*6740*/  IMAD R11, R26, R7, R14 ;  /* 0x000000071a0b7224 */ /* 0x000fc400078e020e */
[----:B0-2---:R-:W-:-:S04]  /*6750*/  IMAD.U32 R15, R22, 0x10000, RZ ;  /* 0x00010000160f7824 */ /* 0x005fc800078e00ff */
[----:B------:R-:W-:-:S04]  /*6760*/  FMUL R15, R15, R16 ;  /* 0x000000100f0f7220 */ /* 0x000fc80000400000 */
[----:B---3--:R-:W-:-:S05]  /*6770*/  FFMA R15, R31, R2, R15 ;  /* 0x000000021f0f7223 */ /* 0x008fca000000000f */
[----:B------:R-:W-:-:S05]  /*6780*/  F2FP.BF16.F32.PACK_AB R15, RZ, R15 ;  /* 0x0000000fff0f723e */ /* 0x000fca00000010ff */
[----:B------:R0:W-:Y:S01]  /*6790*/  @P2 STG.E.U16 desc[UR46][R8.64+0x32], R15 ;  /* 0x0000320f08002986 */ /* 0x0001e2000c10152e */
[----:B------:R-:W-:Y:S01]  /*67a0*/  ISETP.GT.AND P2, PT, R3, 0x100, PT ;  /* 0x000001000300780c */ /* 0x000fe20003f44270 */
[----:B----4-:R-:W-:-:S03]  /*67b0*/  IMAD.WIDE.U32 R30, R26, R6, R20 ;  /* 0x000000061a1e7225 */ /* 0x010fc600078e0014 */
[----:B------:R-:W-:Y:S01]  /*67c0*/  ISETP.GT.AND P6, PT, R0, RZ, P2 ;  /* 0x000000ff0000720c */ /* 0x000fe200017c4270 */
[----:B------:R-:W-:Y:S01]  /*67d0*/  IMAD.IADD R7, R31, 0x1, R11 ;  /* 0x000000011f077824 */ /* 0x000fe200078e020b */
[----:B------:R-:W-:-:S04]  /*67e0*/  LEA R14, P1, R30, R12, 0x1 ;  /* 0x0000000c1e0e7211 */ /* 0x000fc800078208ff */
[--C-:B0-----:R-:W-:Y:S02]  /*67f0*/  LEA.HI.X R15, R30, R13, R7.reuse, 0x1, P1 ;  /* 0x0000000d1e0f7211 */ /* 0x101fe400008f0c07 */
[----:B------:R-:W-:Y:S01]  /*6800*/  PRMT R7, R22, 0x7610, R7 ;  /* 0x0000761016077816 */ /* 0x000fe20000000007 */
[----:B------:R-:W5:Y:S05]  /*6810*/  LDL.LU.64 R30, [R1+0x268] ;  /* 0x00026800011e7983 */ /* 0x000f6a0000300a00 */
[----:B------:R0:W2:Y:S02]  /*6820*/  @P6 LDG.E.LTC128B.U16 R7, desc[UR46][R14.64] ;  /* 0x0000002e0e076981 */ /* 0x0000a4000c1e1520 */
[----:B0-----:R-:W-:-:S04]  /*6830*/  IMAD.WIDE.U32 R14, R26, R6, R18 ;  /* 0x000000061a0e7225 */ /* 0x001fc800078e0012 */
[----:B------:R-:W-:Y:S02]  /*6840*/  IMAD.IADD R15, R11, 0x1, R15 ;  /* 0x000000010b0f7824 */ /* 0x000fe400078e020f */
[----:B------:R-:W-:-:S04]  /*6850*/  IMAD.WIDE.U32 R22, R23, UR40, R14 ;  /* 0x0000002817167c25 */ /* 0x000fc8000f8e000e */
[----:B------:R-:W3:Y:S04]  /*6860*/  LDL R15, [R1+0x20c] ;  /* 0x00020c00010f7983 */ /* 0x000ee80000100800 */
[----:B--2---:R0:W-:Y:S02]  /*6870*/  STL [R1+0x188], R7 ;  /* 0x0001880701007387 */ /* 0x0041e40000100800 */
[----:B0-----:R-:W-:-:S04]  /*6880*/  IMAD.U32 R7, R7, 0x10000, RZ ;  /* 0x0001000007077824 */ /* 0x001fc800078e00ff */
[----:B------:R-:W-:-:S04]  /*6890*/  FMUL R7, R7, R16 ;  /* 0x0000001007077220 */ /* 0x000fc80000400000 */
[----:B------:R-:W-:Y:S01]  /*68a0*/  FFMA R7, R27, R2, R7 ;  /* 0x000000021b077223 */ /* 0x000fe20000000007 */
[----:B------:R-:W-:Y:S02]  /*68b0*/  IMAD.U32 R27, RZ, RZ, UR9 ;  /* 0x00000009ff1b7e24 */ /* 0x000fe4000f8e00ff */
[----:B---3--:R-:W-:Y:S02]  /*68c0*/  IMAD.IADD R15, R15, 0x1, R23 ;  /* 0x000000010f0f7824 */ /* 0x008fe400078e0217 */
[----:B------:R-:W-:-:S05]  /*68d0*/  IMAD.U32 R23, RZ, RZ, UR8 ;  /* 0x00000008ff177e24 */ /* 0x000fca000f8e00ff */
[----:B------:R-:W-:Y:S02]  /*68e0*/  SHF.L.U64.HI R23, R23, 0x9, R27 ;  /* 0x0000000917177819 */ /* 0x000fe4000001021b */
[----:B------:R0:W5:Y:S04]  /*68f0*/  LDL.LU R27, [R1+0x260] ;  /* 0x00026000011b7983 */ /* 0x0001680000300800 */
[----:B------:R1:W-:Y:S04]  /*6900*/  STL [R1+0x194], R23 ;  /* 0x0001941701007387 */ /* 0x0003e80000100800 */
[----:B-1----:R-:W2:Y:S01]  /*6910*/  LDL R23, [R1+0x194] ;  /* 0x0001940001177983 */ /* 0x002ea20000100800 */
[----:B------:R-:W-:-:S04]  /*6920*/  LEA R14, P1, R22, R12, 0x1 ;  /* 0x0000000c160e7211 */ /* 0x000fc800078208ff */
[----:B------:R-:W-:Y:S01]  /*6930*/  LEA.HI.X R15, R22, R13, R15, 0x1, P1 ;  /* 0x0000000d160f7211 */ /* 0x000fe200008f0c0f */
[----:B------:R-:W-:Y:S01]  /*6940*/  IMAD.U32 R22, RZ, RZ, UR8 ;  /* 0x00000008ff167e24 */ /* 0x000fe2000f8e00ff */
[----:B------:R-:W-:-:S03]  /*6950*/  F2FP.BF16.F32.PACK_AB R7, RZ, R7 ;  /* 0x00000007ff07723e */ /* 0x000fc600000010ff */
[----:B------:R-:W-:Y:S01]  /*6960*/  IMAD.SHL.U32 R22, R22, 0x200, RZ ;  /* 0x0000020016167824 */ /* 0x000fe200078e00ff */
[----:B------:R-:W-:Y:S01]  /*6970*/  PRMT R17, R7, 0x7610, R17 ;  /* 0x0000761007117816 */ /* 0x000fe20000000011 */
[----:B------:R-:W-:Y:S02]  /*6980*/  IMAD.WIDE.U32 R6, R26, R6, R28 ;  /* 0x000000061a067225 */ /* 0x000fe400078e001c */
[----:B------:R0:W5:Y:S01]  /*6990*/  LDL.LU.64 R28, [R1+0x258] ;  /* 0x00025800011c7983 */ /* 0x0001620000300a00 */
[----:B------:R-:W-:Y:S02]  /*69a0*/  IADD3 R22, P1, R22, R4, RZ ;  /* 0x0000000416167210 */ /* 0x000fe40007f3e0ff */
[----:B------:R-:W-:Y:S01]  /*69b0*/  PRMT R10, R17, 0x7610, R10 ;  /* 0x00007610110a7816 */ /* 0x000fe2000000000a */
[----:B------:R-:W-:Y:S01]  /*69c0*/  IMAD.IADD R7, R11, 0x1, R7 ;  /* 0x000000010b077824 */ /* 0x000fe200078e0207 */
[----:B------:R0:W5:Y:S01]  /*69d0*/  LDL.LU R26, [R1+0x250] ;  /* 0x00025000011a7983 */ /* 0x0001620000300800 */
[----:B--2---:R-:W-:Y:S01]  /*69e0*/  IMAD.X R23, R23, 0x1, R5, P1 ;  /* 0x0000000117177824 */ /* 0x004fe200008e0605 */
[----:B------:R-:W-:-:S02]  /*69f0*/  IADD3 R17, P1, R24, R6, RZ ;  /* 0x0000000618117210 */ /* 0x000fc40007f3e0ff */
[----:B------:R0:W5:Y:S04]  /*6a00*/  LDL.LU.64 R24, [R1+0x248] ;  /* 0x0002480001187983 */ /* 0x0001680000300a00 */
[----:B------:R1:W-:Y:S04]  /*6a10*/  STL [R1+0x18c], R17 ;  /* 0x00018c1101007387 */ /* 0x0003e80000100800 */
[----:B------:R2:W-:Y:S04]  /*6a20*/  @P6 STG.E.U16 desc[UR46][R22.64], R10 ;  /* 0x0000000a16006986 */ /* 0x0005e8000c10152e */
[----:B-1----:R0:W5:Y:S04]  /*6a30*/  LDL.LU R17, [R1+0x244] ;  /* 0x0002440001117983 */ /* 0x0021680000300800 */
[----:B------:R0:W5:Y:S01]  /*6a40*/  LDL.LU R11, [R1+0x240] ;  /* 0x00024000010b7983 */ /* 0x0001620000300800 */
[----:B--2---:R-:W-:-:S03]  /*6a50*/  IMAD.X R10, R7, 0x1, R21, P1 ;  /* 0x00000001070a7824 */ /* 0x004fc600008e0615 */
[----:B------:R1:W-:Y:S04]  /*6a60*/  STL.64 [R1+0x180], R22 ;  /* 0x0001801601007387 */ /* 0x0003e80000100a00 */
[----:B-1----:R0:W5:Y:S04]  /*6a70*/  LDL.LU.64 R22, [R1+0x238] ;  /* 0x0002380001167983 */ /* 0x0021680000300a00 */
[----:B------:R0:W5:Y:S04]  /*6a80*/  LDL.LU.64 R20, [R1+0x230] ;  /* 0x0002300001147983 */ /* 0x0001680000300a00 */
[----:B------:R1:W-:Y:S04]  /*6a90*/  STL [R1+0x198], R10 ;  /* 0x0001980a01007387 */ /* 0x0003e80000100800 */
[----:B-1----:R0:W5:Y:S01]  /*6aa0*/  LDL.LU R10, [R1+0x228] ;  /* 0x00022800010a7983 */ /* 0x0021620000300800 */
[----:B------:R-:W-:Y:S01]  /*6ab0*/  ISETP.GT.AND P6, PT, R0, 0x1, P2 ;  /* 0x000000010000780c */ /* 0x000fe200017c4270 */
[----:B------:R-:W-:Y:S01]  /*6ac0*/  BSSY B1, `(.L_x_93) ;  /* 0x0000007000017945 */ /* 0x000fe20003800000 */
[----:B------:R-:W-:-:S11]  /*6ad0*/  IADD3 R6, P1, R18, R6, RZ ;  /* 0x0000000612067210 */ /* 0x000fd60007f3e0ff */
[----:B0-----:R-:W-:Y:S05]  /*6ae0*/  @!P6 BRA `(.L_x_94) ;  /* 0x000000000010e947 */ /* 0x001fea0003800000 */
[----:B------:R0:W-:Y:S04]  /*6af0*/  STL [R1+0x228], R0 ;  /* 0x0002280001007387 */ /* 0x0001e80000100800 */
[----:B0-----:R-:W2:Y:S04]  /*6b00*/  LDG.E.LTC128B.U16 R0, desc[UR46][R14.64+0x2] ;  /* 0x0000022e0e007981 */ /* 0x001ea8000c1e1520 */
[----:B--2---:R0:W-:Y:S04]  /*6b10*/  STL [R1+0x188], R0 ;  /* 0x0001880001007387 */ /* 0x0041e80000100800 */
[----:B0-----:R0:W5:Y:S02]  /*6b20*/  LDL.LU R0, [R1+0x228] ;  /* 0x0002280001007983 */ /* 0x0011640000300800 */
.L_x_94:
[----:B------:R-:W-:Y:S05]  /*6b30*/  BSYNC B1 ;  /* 0x0000000000017941 */ /* 0x000fea0003800000 */
.L_x_93:
[----:B------:R1:W-:Y:S04]  /*6b40*/  STL [R1+0x240], R9 ;  /* 0x0002400901007387 */ /* 0x0003e80000100800 */
[----:B-1----:R-:W2:Y:S04]  /*6b50*/  LDL.LU R9, [R1+0x18c] ;  /* 0x00018c0001097983 */ /* 0x002ea80000300800 */
[----:B------:R1:W-:Y:S04]  /*6b60*/  STL.64 [R1+0x238], R14 ;  /* 0x0002380e01007387 */ /* 0x0003e80000100a00 */
[----:B-1----:R-:W3:Y:S04]  /*6b70*/  LDL.LU R14, [R1+0x144] ;  /* 0x00014400010e7983 */ /* 0x002ee80000300800 */
[----:B------:R-:W4:Y:S04]  /*6b80*/  LDL.LU R15, [R1+0x208] ;  /* 0x00020800010f7983 */ /* 0x000f280000300800 */
[----:B-----5:R1:W-:Y:S01]  /*6b90*/  STL.64 [R1+0x230], R10 ;  /* 0x0002300a01007387 */ /* 0x0203e20000100a00 */
[----:B------:R-:W-:-:S03]  /*6ba0*/  IMAD.X R7, R19, 0x1, R7, P1 ;  /* 0x0000000113077824 */ /* 0x000fc600008e0607 */
[----:B-1----:R-:W2:Y:S04]  /*6bb0*/  LDL.64 R10, [R1+0x180] ;  /* 0x00018000010a7983 */ /* 0x002ea80000100a00 */
[----:B------:R1:W-:Y:S04]  /*6bc0*/  STL [R1+0x228], R8 ;  /* 0x0002280801007387 */ /* 0x0003e80000100800 */
[----:B-1----:R-:W3:Y:S04]  /*6bd0*/  LDL.LU R8, [R1+0x188] ;  /* 0x0001880001087983 */ /* 0x002ee80000300800 */
[----:B------:R-:W2:Y:S01]  /*6be0*/  LDL.LU R19, [R1+0x20c] ;  /* 0x00020c0001137983 */ /* 0x000ea20000300800 */
[----:B----4-:R-:W-:-:S03]  /*6bf0*/  IMAD.WIDE.U32 R6, R15, UR40, R6 ;  /* 0x000000280f067c25 */ /* 0x010fc6000f8e0006 */
[----:B------:R-:W4:Y:S01]  /*6c00*/  LDL.LU R15, [R1+0x198] ;  /* 0x00019800010f7983 */ /* 0x000f220000300800 */
[----:B---3--:R-:W-:-:S04]  /*6c10*/  IMAD.U32 R18, R8, 0x10000, RZ ;  /* 0x0001000008127824 */ /* 0x008fc800078e00ff */
[----:B------:R-:W-:-:S04]  /*6c20*/  FMUL R18, R18, R16 ;  /* 0x0000001012127220 */ /* 0x000fc80000400000 */
[----:B------:R-:W-:Y:S01]  /*6c30*/  FFMA R18, R14, R2, R18 ;  /* 0x000000020e127223 */ /* 0x000fe20000000012 */
[----:B--2---:R-:W-:Y:S01]  /*6c40*/  LEA R14, P1, R9, R12, 0x1 ;  /* 0x0000000c090e7211 */ /* 0x004fe200078208ff */
[----:B------:R-:W-:-:S03]  /*6c50*/  IMAD.IADD R7, R19, 0x1, R7 ;  /* 0x0000000113077824 */ /* 0x000fc600078e0207 */
[----:B------:R-:W-:Y:S01]  /*6c60*/  F2FP.BF16.F32.PACK_AB R18, RZ, R18 ;  /* 0x00000012ff12723e */ /* 0x000fe200000010ff */
[----:B------:R-:W-:-:S04]  /*6c70*/  IMAD.U32 R19, RZ, RZ, UR8 ;  /* 0x00000008ff137e24 */ /* 0x000fc8000f8e00ff */
[----:B------:R-:W-:Y:S01]  /*6c80*/  IMAD.SHL.U32 R19, R19, 0x10, RZ ;  /* 0x0000001013137824 */ /* 0x000fe200078e00ff */
[-C--:B----4-:R-:W-:Y:S02]  /*6c90*/  LEA.HI.X R15, R9, R13.reuse, R15, 0x1, P1 ;  /* 0x0000000d090f7211 */ /* 0x090fe400008f0c0f */
[C---:B------:R-:W-:Y:S01]  /*6ca0*/  LEA R12, P1, R6.reuse, R12, 0x1 ;  /* 0x0000000c060c7211 */ /* 0x040fe200078208ff */
[----:B------:R1:W5:Y:S03]  /*6cb0*/  LDL.LU R9, [R1+0x240] ;  /* 0x0002400001097983 */ /* 0x0003660000300800 */
[----:B------:R-:W-:Y:S01]  /*6cc0*/  LEA.HI.X R13, R6, R13, R7, 0x1, P1 ;  /* 0x0000000d060d7211 */ /* 0x000fe200008f0c07 */
[----:B------:R-:W-:Y:S02]  /*6cd0*/  @P6 IMAD.MOV.U32 R6, RZ, RZ, R10 ;  /* 0x000000ffff066224 */ /* 0x000fe400078e000a */
[----:B------:R-:W-:-:S05]  /*6ce0*/  @P6 IMAD.MOV.U32 R7, RZ, RZ, R11 ;  /* 0x000000ffff076224 */ /* 0x000fca00078e000b */
[----:B------:R2:W-:Y:S04]  /*6cf0*/  @P6 STG.E.U16 desc[UR46][R6.64+0x2], R18 ;  /* 0x0000021206006986 */ /* 0x0005e8000c10152e */
[----:B------:R3:W-:Y:S01]  /*6d00*/  STL.64 [R1+0x140], R14 ;  /* 0x0001400e01007387 */ /* 0x0007e20000100a00 */
[----:B--2---:R-:W-:-:S04]  /*6d10*/  IMAD.U32 R7, RZ, RZ, UR8 ;  /* 0x00000008ff077e24 */ /* 0x004fc8000f8e00ff */
[----:B------:R-:W-:Y:S01]  /*6d20*/  IMAD.SHL.U32 R7, R7, 0x200, RZ ;  /* 0x0000020007077824 */ /* 0x000fe200078e00ff */
[----:B---3--:R1:W5:Y:S04]  /*6d30*/  LDL.LU.64 R14, [R1+0x238] ;  /* 0x00023800010e7983 */ /* 0x0083680000300a00 */
[----:B------:R-:W2:Y:S01]  /*6d40*/  LDL R18, [R1+0x1c8] ;  /* 0x0001c80001127983 */ /* 0x000ea20000100800 */
[----:B------:R-:W-:-:S03]  /*6d50*/  IADD3 R6, P1, P6, R19, R4, R7 ;  /* 0x0000000413067210 */ /* 0x000fc60007e3e007 */
[----:B------:R-:W2:Y:S02]  /*6d60*/  LDL.LU R7, [R1+0x194] ;  /* 0x0001940001077983 */ /* 0x000ea40000300800 */
[----:B--2---:R-:W-:Y:S02]  /*6d70*/  IADD3.X R7, R18, R5, R7, P1, P6 ;  /* 0x0000000512077210 */ /* 0x004fe40000fec407 */
[----:B------:R-:W-:Y:S02]  /*6d80*/  IADD3 R18, P6, R10, R19, RZ ;  /* 0x000000130a127210 */ /* 0x000fe40007fde0ff */
[----:B------:R-:W2:Y:S01]  /*6d90*/  LDL R19, [R1+0x1c8] ;  /* 0x0001c80001137983 */ /* 0x000ea20000100800 */
[----:B------:R-:W-:Y:S02]  /*6da0*/  ISETP.GT.AND P1, PT, R3, 0x108, PT ;  /* 0x000001080300780c */ /* 0x000fe40003f24270 */
[----:B------:R-:W-:Y:S01]  /*6db0*/  PRMT R3, R8, 0x7610, R3 ;  /* 0x0000761008037816 */ /* 0x000fe20000000003 */
[----:B------:R-:W-:Y:S01]  /*6dc0*/  BSSY B1, `(.L_x_95) ;  /* 0x000000a000017945 */ /* 0x000fe20003800000 */
[----:B--2---:R-:W-:-:S02]  /*6dd0*/  IMAD.X R19, R11, 0x1, R19, P6 ;  /* 0x000000010b137824 */ /* 0x004fc400030e0613 */
[----:B------:R1:W5:Y:S04]  /*6de0*/  LDL.LU.64 R10, [R1+0x230] ;  /* 0x00023000010a7983 */ /* 0x0003680000300a00 */
[----:B------:R1:W5:Y:S01]  /*6df0*/  LDL.LU R8, [R1+0x228] ;  /* 0x0002280001087983 */ /* 0x0003620000300800 */
[----:B------:R-:W-:-:S13]  /*6e00*/  ISETP.GT.AND P6, PT, R0, RZ, P1 ;  /* 0x000000ff0000720c */ /* 0x000fda0000fc4270 */
[----:B-1----:R-:W-:Y:S05]  /*6e10*/  @!P6 BRA `(.L_x_96) ;  /* 0x000000000010e947 */ /* 0x002fea0003800000 */
[----:B------:R1:W-:Y:S04]  /*6e20*/  STL [R1+0x228], R2 ;  /* 0x0002280201007387 */ /* 0x0003e80000100800 */
[----:B-1----:R-:W2:Y:S04]  /*6e30*/  LDL.LU.64 R2, [R1+0x140] ;  /* 0x0001400001027983 */ /* 0x002ea80000300a00 */
[----:B--2---:R1:W5:Y:S04]  /*6e40*/  LDG.E.LTC128B.U16 R3, desc[UR46][R2.64] ;  /* 0x0000002e02037981 */ /* 0x004368000c1e1520 */
[----:B------:R1:W5:Y:S02]  /*6e50*/  LDL.LU R2, [R1+0x228] ;  /* 0x0002280001027983 */ /* 0x0003640000300800 */
.L_x_96:
[----:B------:R-:W-:Y:S05]  /*6e60*/  BSYNC B1 ;  /* 0x0000000000017941 */ /* 0x000fea0003800000 */
.L_x_95:
        /* <DEDUP_REMOVED lines=10> */
[----:B---3--:R-:W-:Y:S02]  /*6f10*/  F2FP.BF16.F32.PACK_AB R6, RZ, R7 ;  /* 0x00000007ff06723e */ /* 0x008fe400000010ff */
[----:B------:R2:W5:Y:S02]  /*6f20*/  LDL.LU R7, [R1+0x234] ;  /* 0x0002340001077983 */ /* 0x0005640000300800 */
[----:B----4-:R-:W-:Y:S02]  /*6f30*/  PRMT R5, R6, 0x7610, R5 ;  /* 0x0000761006057816 */ /* 0x010fe40000000005 */
[----:B------:R2:W5:Y:S02]  /*6f40*/  LDL.LU R6, [R1+0x230] ;  /* 0x0002300001067983 */ /* 0x0005640000300800 */
[----:B0-----:R-:W-:-:S02]  /*6f50*/  PRMT R4, R5, 0x7610, R4 ;  /* 0x0000761005047816 */ /* 0x001fc40000000004 */
[----:B------:R2:W5:Y:S04]  /*6f60*/  LDL.LU R5, [R1+0x22c] ;  /* 0x00022c0001057983 */ /* 0x0005680000300800 */
[----:B------:R0:W-:Y:S04]  /*6f70*/  @P6 STG.E.U16 desc[UR46][R18.64], R4 ;  /* 0x0000000412006986 */ /* 0x0001e8000c10152e */
[----:B0-----:R2:W5:Y:S01]  /*6f80*/  LDL.LU R4, [R1+0x228] ;  /* 0x0002280001047983 */ /* 0x0015620000300800 */
[----:B------:R-:W-:Y:S01]  /*6f90*/  ISETP.GT.AND P6, PT, R0, 0x1, P1 ;  /* 0x000000010000780c */ /* 0x000fe20000fc4270 */
[----:B------:R-:W-:-:S12]  /*6fa0*/  BSSY B1, `(.L_x_97) ;  /* 0x0000003000017945 */ /* 0x000fd80003800000 */
[----:B--2---:R-:W-:Y:S05]  /*6fb0*/  @!P6 BRA `(.L_x_98) ;  /* 0x000000000004e947 */ /* 0x004fea0003800000 */
[----:B------:R0:W5:Y:S02]  /*6fc0*/  LDG.E.LTC128B.U16 R3, desc[UR46][R12.64+0x2] ;  /* 0x0000022e0c037981 */ /* 0x000164000c1e1520 */
.L_x_98:
[----:B------:R-:W-:Y:S05]  /*6fd0*/  BSYNC B1 ;  /* 0x0000000000017941 */ /* 0x000fea0003800000 */
.L_x_97:
        /* <DEDUP_REMOVED lines=14> */
[----:B-1----:R-:W-:-:S02]  /*70c0*/  PRMT R4, R5, 0x7610, R4 ;  /* 0x0000761005047816 */ /* 0x002fc40000000004 */
[----:B------:R2:W5:Y:S04]  /*70d0*/  LDL.LU R5, [R1+0x22c] ;  /* 0x00022c0001057983 */ /* 0x0005680000300800 */
[----:B------:R1:W-:Y:S04]  /*70e0*/  @P6 STG.E.U16 desc[UR46][R18.64+0x2], R4 ;  /* 0x0000020412006986 */ /* 0x0003e8000c10152e */
[----:B-1----:R2:W5:Y:S01]  /*70f0*/  LDL.LU R4, [R1+0x228] ;  /* 0x0002280001047983 */ /* 0x0025620000300800 */
[----:B------:R-:W-:Y:S01]  /*7100*/  ISETP.GT.AND P6, PT, R0, 0x8, P2 ;  /* 0x000000080000780c */ /* 0x000fe200017c4270 */
[----:B------:R-:W-:-:S12]  /*7110*/  BSSY B1, `(.L_x_99) ;  /* 0x0000003000017945 */ /* 0x000fd80003800000 */
[----:B--2---:R-:W-:Y:S05]  /*7120*/  @!P6 BRA `(.L_x_100) ;  /* 0x000000000004e947 */ /* 0x004fea0003800000 */
[----:B------:R1:W5:Y:S02]  /*7130*/  LDG.E.LTC128B.U16 R3, desc[UR46][R14.64+0x10] ;  /* 0x0000102e0e037981 */ /* 0x000364000c1e1520 */
.L_x_100:
[----:B------:R-:W-:Y:S05]  /*7140*/  BSYNC B1 ;  /* 0x0000000000017941 */ /* 0x000fea0003800000 */
.L_x_99:
[----:B------:R-:W2:Y:S01]  /*7150*/  LDL.LU R19, [R1+0x150] ;  /* 0x0001500001137983 */ /* 0x000ea20000300800 */
[----:B-----5:R-:W-:-:S03]  /*7160*/  IMAD.U32 R18, R3, 0x10000, RZ ;  /* 0x0001000003127824 */ /* 0x020fc600078e00ff */
[----:B------:R3:W-:Y:S01]  /*7170*/  STL [R1+0x228], R4 ;  /* 0x0002280401007387 */ /* 0x0007e20000100800 */
[----:B------:R-:W-:-:S04]  /*7180*/  FMUL R18, R18, R16 ;  /* 0x0000001012127220 */ /* 0x000fc80000400000 */
[----:B--2---:R-:W-:-:S05]  /*7190*/  FFMA R18, R19, R2, R18 ;  /* 0x0000000213127223 */ /* 0x004fca0000000012 */
[----:B------:R-:W-:-:S04]  /*71a0*/  F2FP.BF16.F32.PACK_AB R18, RZ, R18 ;  /* 0x00000012ff12723e */ /* 0x000fc800000010ff */
[----:B---3--:R-:W-:Y:S02]  /*71b0*/  PRMT R4, R18, 0x7610, R4 ;  /* 0x0000761012047816 */ /* 0x008fe40000000004 */
[----:B------:R-:W2:Y:S01]  /*71c0*/  LDL.64 R18, [R1+0x180] ;  /* 0x0001800001127983 */ /* 0x000ea20000100a00 */
[----:B------:R-:W-:Y:S03]  /*71d0*/  BSSY B1, `(.L_x_101) ;  /* 0x0000006000017945 */ /* 0x000fe60003800000 */
[----:B--2---:R2:W-:Y:S04]  /*71e0*/  @P6 STG.E.U16 desc[UR46][R18.64+0x10], R4 ;  /* 0x0000100412006986 */ /* 0x0045e8000c10152e */
[----:B--2---:R2:W5:Y:S01]  /*71f0*/  LDL.LU R4, [R1+0x228] ;  /* 0x0002280001047983 */ /* 0x0045620000300800 */
[----:B------:R-:W-:-:S13]  /*7200*/  ISETP.GT.AND P6, PT, R0, 0x9, P2 ;  /* 0x000000090000780c */ /* 0x000fda00017c4270 */
[----:B--2---:R-:W-:Y:S05]  /*7210*/  @!P6 BRA `(.L_x_102) ;  /* 0x000000000004e947 */ /* 0x004fea0003800000 */
[----:B------:R2:W5:Y:S02]  /*7220*/  LDG.E.LTC128B.U16 R3, desc[UR46][R14.64+0x12] ;  /* 0x0000122e0e037981 */ /* 0x000564000c1e1520 */
.L_x_102:
[----:B------:R-:W-:Y:S05]  /*7230*/  BSYNC B1 ;  /* 0x0000000000017941 */ /* 0x000fea0003800000 */
.L_x_101:
[----:B------:R3:W-:Y:S04]  /*7240*/  STL [R1+0x240], R10 ;  /* 0x0002400a01007387 */ /* 0x0007e80000100800 */
[----:B---3--:R-:W3:Y:S04]  /*7250*/  LDL.LU R10, [R1+0x154] ;  /* 0x00015400010a7983 */ /* 0x008ee80000300800 */
[----:B------:R-:W-:Y:S04]  /*7260*/  STL [R1+0x23c], R9 ;  /* 0x00023c0901007387 */ /* 0x000fe80000100800 */
[----:B------:R-:W-:Y:S04]  /*7270*/  STL [R1+0x238], R8 ;  /* 0x0002380801007387 */ /* 0x000fe80000100800 */
[----:B------:R4:W-:Y:S04]  /*7280*/  STL.64 [R1+0x230], R6 ;  /* 0x0002300601007387 */ /* 0x0009e80000100a00 */
[----:B----4-:R-:W4:Y:S04]  /*7290*/  LDL.LU.64 R6, [R1+0x180] ;  /* 0x0001800001067983 */ /* 0x010f280000300a00 */
[----:B-----5:R0:W-:Y:S02]  /*72a0*/  STL.64 [R1+0x228], R4 ;  /* 0x0002280401007387 */ /* 0x0201e40000100a00 */
[----:B0-----:R-:W-:-:S04]  /*72b0*/  IMAD.U32 R5, R3, 0x10000, RZ ;  /* 0x0001000003057824 */ /* 0x001fc800078e00ff */
[----:B------:R-:W-:-:S04]  /*72c0*/  FMUL R5, R5, R16 ;  /* 0x0000001005057220 */ /* 0x000fc80000400000 */
[----:B---3--:R-:W-:Y:S01]  /*72d0*/  FFMA R10, R10, R2, R5 ;  /* 0x000000020a0a7223 */ /* 0x008fe20000000005 */
[----:B------:R-:W-:-:S04]  /*72e0*/  IMAD.U32 R5, RZ, RZ, UR8 ;  /* 0x00000008ff057e24 */ /* 0x000fc8000f8e00ff */
[----:B------:R-:W-:Y:S01]  /*72f0*/  F2FP.BF16.F32.PACK_AB R9, RZ, R10 ;  /* 0x0000000aff09723e */ /* 0x000fe200000010ff */
[----:B------:R-:W-:Y:S01]  /*7300*/  IMAD.SHL.U32 R5, R5, 0x10, RZ ;  /* 0x0000001005057824 */ /* 0x000fe200078e00ff */
[----:B------:R0:W5:Y:S02]  /*7310*/  LDL.LU R10, [R1+0x240] ;  /* 0x00024000010a7983 */ /* 0x0001640000300800 */
[----:B------:R-:W-:Y:S02]  /*7320*/  PRMT R8, R9, 0x7610, R8 ;  /* 0x0000761009087816 */ /* 0x000fe40000000008 */
[----:B------:R0:W5:Y:S02]  /*7330*/  LDL.LU R9, [R1+0x23c] ;  /* 0x00023c0001097983 */ /* 0x0001640000300800 */
[----:B------:R-:W-:Y:S02]  /*7340*/  PRMT R4, R8, 0x7610, R4 ;  /* 0x0000761008047816 */ /* 0x000fe40000000004 */
[----:B------:R0:W5:Y:S04]  /*7350*/  LDL.LU R8, [R1+0x238] ;  /* 0x0002380001087983 */ /* 0x0001680000300800 */
[----:B------:R4:W-:Y:S02]  /*7360*/  @P6 STG.E.U16 desc[UR46][R18.64+0x12], R4 ;  /* 0x0000120412006986 */ /* 0x0009e4000c10152e */
[----:B----4-:R-:W-:-:S02]  /*7370*/  IADD3 R4, P6, R5, R6, RZ ;  /* 0x0000000605047210 */ /* 0x010fc40007fde0ff */
[----:B------:R-:W3:Y:S01]  /*7380*/  LDL.LU R5, [R1+0x1c8] ;  /* 0x0001c80001057983 */ /* 0x000ee20000300800 */
[----:B------:R-:W-:Y:S02]  /*7390*/  BSSY B1, `(.L_x_103) ;  /* 0x0000008000017945 */ /* 0x000fe40003800000 */
[----:B---3--:R-:W-:Y:S02]  /*73a0*/  IMAD.X R5, R5, 0x1, R7, P6 ;  /* 0x0000000105057824 */ /* 0x008fe400030e0607 */
[----:B------:R0:W5:Y:S04]  /*73b0*/  LDL.LU.64 R6, [R1+0x230] ;  /* 0x0002300001067983 */ /* 0x0001680000300a00 */
[----:B------:R3:W-:Y:S04]  /*73c0*/  STL.64 [R1+0x140], R4 ;  /* 0x0001400401007387 */ /* 0x0007e80000100a00 */
[----:B---3--:R0:W5:Y:S01]  /*73d0*/  LDL.LU.64 R4, [R1+0x228] ;  /* 0x0002280001047983 */ /* 0x0081620000300a00 */
[----:B------:R-:W-:-:S13]  /*73e0*/  ISETP.GT.AND P6, PT, R0, 0x8, P1 ;  /* 0x000000080000780c */ /* 0x000fda0000fc4270 */
[----:B0-----:R-:W-:Y:S05]  /*73f0*/  @!P6 BRA `(.L_x_104) ;  /* 0x000000000004e947 */ /* 0x001fea0003800000 */
[----:B------:R0:W5:Y:S02]  /*7400*/  LDG.E.LTC128B.U16 R3, desc[UR46][R12.64+0x10] ;  /* 0x0000102e0c037981 */ /* 0x000164000c1e1520 */
.L_x_104:
[----:B------:R-:W-:Y:S05]  /*7410*/  BSYNC B1 ;  /* 0x0000000000017941 */ /* 0x000fea0003800000 */
.L_x_103:
[----:B-----5:R-:W-:Y:S04]  /*7420*/  STL [R1+0x244], R10 ;  /* 0x0002440a01007387 */ /* 0x020fe80000100800 */
[----:B------:R3:W-:Y:S04]  /*7430*/  STL [R1+0x240], R9 ;  /* 0x0002400901007387 */ /* 0x0007e80000100800 */
[----:B---3--:R-:W3:Y:S04]  /*7440*/  LDL.LU R9, [R1+0x158] ;  /* 0x0001580001097983 */ /* 0x008ee80000300800 */
[----:B------:R-:W-:Y:S04]  /*7450*/  STL [R1+0x23c], R8 ;  /* 0x00023c0801007387 */ /* 0x000fe80000100800 */
[----:B------:R-:W-:Y:S04]  /*7460*/  STL [R1+0x238], R5 ;  /* 0x0002380501007387 */ /* 0x000fe80000100800 */
[----:B------:R4:W-:Y:S04]  /*7470*/  STL.64 [R1+0x230], R6 ;  /* 0x0002300601007387 */ /* 0x0009e80000100a00 */
[----:B----4-:R-:W4:Y:S01]  /*7480*/  LDL.LU.64 R6, [R1+0x140] ;  /* 0x0001400001067983 */ /* 0x010f220000300a00 */
[----:B------:R-:W-:-:S03]  /*7490*/  IMAD.U32 R10, R3, 0x10000, RZ ;  /* 0x00010000030a7824 */ /* 0x000fc600078e00ff */
[----:B------:R1:W-:Y:S01]  /*74a0*/  STL [R1+0x228], R4 ;  /* 0x0002280401007387 */ /* 0x0003e20000100800 */
[----:B------:R-:W-:-:S04]  /*74b0*/  FMUL R10, R10, R16 ;  /* 0x000000100a0a7220 */ /* 0x000fc80000400000 */
[----:B---3--:R-:W-:Y:S02]  /*74c0*/  FFMA R9, R9, R2, R10 ;  /* 0x0000000209097223 */ /* 0x008fe4000000000a */
[----:B------:R3:W5:Y:S03]  /*74d0*/  LDL.LU R10, [R1+0x244] ;  /* 0x00024400010a7983 */ /* 0x0007660000300800 */
[----:B------:R-:W-:Y:S02]  /*74e0*/  F2FP.BF16.F32.PACK_AB R8, RZ, R9 ;  /* 0x00000009ff08723e */ /* 0x000fe400000010ff */
[----:B------:R3:W5:Y:S02]  /*74f0*/  LDL.LU R9, [R1+0x240] ;  /* 0x0002400001097983 */ /* 0x0007640000300800 */
[----:B------:R-:W-:Y:S02]  /*7500*/  PRMT R5, R8, 0x7610, R5 ;  /* 0x0000761008057816 */ /* 0x000fe40000000005 */
[----:B------:R3:W5:Y:S02]  /*7510*/  LDL.LU R8, [R1+0x23c] ;  /* 0x00023c0001087983 */ /* 0x0007640000300800 */
[----:B-1----:R-:W-:-:S02]  /*7520*/  PRMT R4, R5, 0x7610, R4 ;  /* 0x0000761005047816 */ /* 0x002fc40000000004 */
[----:B------:R3:W5:Y:S04]  /*7530*/  LDL.LU R5, [R1+0x238] ;  /* 0x0002380001057983 */ /* 0x0007680000300800 */
[----:B----4-:R1:W-:Y:S04]  /*7540*/  @P6 STG.E.U16 desc[UR46][R6.64+0x10], R4 ;  /* 0x0000100406006986 */ /* 0x0103e8000c10152e */
[----:B-1----:R3:W5:Y:S04]  /*7550*/  LDL.LU.64 R6, [R1+0x230] ;  /* 0x0002300001067983 */ /* 0x0027680000300a00 */
[----:B------:R3:W5:Y:S01]  /*7560*/  LDL.LU R4, [R1+0x228] ;  /* 0x0002280001047983 */ /* 0x0007620000300800 */
[----:B------:R-:W-:Y:S01]  /*7570*/  ISETP.GT.AND P6, PT, R0, 0x9, P1 ;  /* 0x000000090000780c */ /* 0x000fe20000fc4270 */
[----:B------:R-:W-:-:S12]  /*7580*/  BSSY B1, `(.L_x_105) ;  /* 0x0000003000017945 */ /* 0x000fd80003800000 */
[----:B---3--:R-:W-:Y:S05]  /*7590*/  @!P6 BRA `(.L_x_106) ;  /* 0x000000000004e947 */ /* 0x008fea0003800000 */
[----:B------:R1:W5:Y:S02]  /*75a0*/  LDG.E.LTC128B.U16 R3, desc[UR46][R12.64+0x12] ;  /* 0x0000122e0c037981 */ /* 0x000364000c1e1520 */
.L_x_106:
[----:B------:R-:W-:Y:S05]  /*75b0*/  BSYNC B1 ;  /* 0x0000000000017941 */ /* 0x000fea0003800000 */
.L_x_105:
        /* <DEDUP_REMOVED lines=12> */
[----:B0-----:R-:W-:Y:S02]  /*7680*/  PRMT R5, R8, 0x7610, R5 ;  /* 0x0000761008057816 */ /* 0x001fe40000000005 */
[----:B------:R3:W5:Y:S02]  /*7690*/  LDL.LU R8, [R1+0x230] ;  /* 0x0002300001087983 */ /* 0x0007640000300800 */
[----:B--2---:R-:W-:-:S02]  /*76a0*/  PRMT R4, R5, 0x7610, R4 ;  /* 0x0000761005047816 */ /* 0x004fc40000000004 */
[----:B------:R3:W5:Y:S04]  /*76b0*/  LDL.LU R5, [R1+0x22c] ;  /* 0x00022c0001057983 */ /* 0x0007680000300800 */
[----:B------:R0:W-:Y:S04]  /*76c0*/  @P6 STG.E.U16 desc[UR46][R6.64+0x12], R4 ;  /* 0x0000120406006986 */ /* 0x0001e8000c10152e */
[----:B0-----:R3:W5:Y:S01]  /*76d0*/  LDL.LU R4, [R1+0x228] ;  /* 0x0002280001047983 */ /* 0x0017620000300800 */
[----:B------:R-:W-:Y:S01]  /*76e0*/  ISETP.GT.AND P6, PT, R0, 0x10, P2 ;  /* 0x000000100000780c */ /* 0x000fe200017c4270 */
[----:B------:R-:W-:-:S12]  /*76f0*/  BSSY B1, `(.L_x_107) ;  /* 0x0000003000017945 */ /* 0x000fd80003800000 */
[----:B---3--:R-:W-:Y:S05]  /*7700*/  @!P6 BRA `(.L_x_108) ;  /* 0x000000000004e947 */ /* 0x008fea0003800000 */
[----:B------:R0:W5:Y:S02]  /*7710*/  LDG.E.LTC128B.U16 R3, desc[UR46][R14.64+0x20] ;  /* 0x0000202e0e037981 */ /* 0x000164000c1e1520 */
.L_x_108:
[----:B------:R-:W-:Y:S05]  /*7720*/  BSYNC B1 ;  /* 0x0000000000017941 */ /* 0x000fea0003800000 */
.L_x_107:
        /* <DEDUP_REMOVED lines=22> */
.L_x_110:
[----:B------:R-:W-:Y:S05]  /*7890*/  BSYNC B1 ;  /* 0x0000000000017941 */ /* 0x000fea0003800000 */
.L_x_109:
        /* <DEDUP_REMOVED lines=22> */
.L_x_112:
[----:B------:R-:W-:Y:S05]  /*7a00*/  BSYNC B1 ;  /* 0x0000000000017941 */ /* 0x000fea0003800000 */
.L_x_111:
[----:B------:R-:W-:Y:S04]  /*7a10*/  STL [R1+0x238], R10 ;  /* 0x0002380a01007387 */ /* 0x000fe80000100800 */
[----:B------:R2:W-:Y:S04]  /*7a20*/  STL [R1+0x234], R9 ;  /* 0x0002340901007387 */ /* 0x0005e80000100800 */
[----:B--2---:R-:W2:Y:S01]  /*7a30*/  LDL.LU R9, [R1+0x168] ;  /* 0x0001680001097983 */ /* 0x004ea20000300800 */
[----:B-----5:R-:W-:-:S03]  /*7a40*/  IMAD.U32 R10, R3, 0x10000, RZ ;  /* 0x00010000030a7824 */ /* 0x020fc600078e00ff */
        /* <DEDUP_REMOVED lines=18> */
.L_x_114:
[----:B------:R-:W-:Y:S05]  /*7b70*/  BSYNC B1 ;  /* 0x0000000000017941 */ /* 0x000fea0003800000 */
.L_x_113:
        /* <DEDUP_REMOVED lines=22> */
.L_x_116:
[----:B------:R-:W-:Y:S05]  /*7ce0*/  BSYNC B1 ;  /* 0x0000000000017941 */ /* 0x000fea0003800000 */
.L_x_115:
        /* <DEDUP_REMOVED lines=22> */
.L_x_118:
[----:B------:R-:W-:Y:S05]  /*7e50*/  BSYNC B1 ;  /* 0x0000000000017941 */ /* 0x000fea0003800000 */
.L_x_117:
        /* <DEDUP_REMOVED lines=22> */
.L_x_120:
[----:B------:R-:W-:Y:S05]  /*7fc0*/  BSYNC B1 ;  /* 0x0000000000017941 */ /* 0x000fea0003800000 */
.L_x_119:
        /* <DEDUP_REMOVED lines=22> */
.L_x_122:
[----:B------:R-:W-:Y:S05]  /*8130*/  BSYNC B1 ;  /* 0x0000000000017941 */ /* 0x000fea0003800000 */
.L_x_121:
        /* <DEDUP_REMOVED lines=22> */
.L_x_124:
[----:B------:R-:W-:Y:S05]  /*82a0*/  BSYNC B1 ;  /* 0x0000000000017941 */ /* 0x000fea0003800000 */
.L_x_123:
        /* <DEDUP_REMOVED lines=22> */
.L_x_126:
[----:B------:R-:W-:Y:S05]  /*8410*/  BSYNC B1 ;  /* 0x0000000000017941 */ /* 0x000fea0003800000 */
.L_x_125:
        /* <DEDUP_REMOVED lines=22> */
.L_x_128:
[----:B------:R-:W-:Y:S05]  /*8580*/  BSYNC B1 ;  /* 0x0000000000017941 */ /* 0x000fea0003800000 */
.L_x_127:
        /* <DEDUP_REMOVED lines=22> */
.L_x_130:
[----:B------:R-:W-:Y:S05]  /*86f0*/  BSYNC B1 ;  /* 0x0000000000017941 */ /* 0x000fea0003800000 */
.L_x_129:
        /* <DEDUP_REMOVED lines=22> */
.L_x_132:
[----:B------:R-:W-:Y:S05]  /*8860*/  BSYNC B1 ;  /* 0x0000000000017941 */ /* 0x000fea0003800000 */
.L_x_131:
        /* <DEDUP_REMOVED lines=22> */
.L_x_134:
[----:B------:R-:W-:Y:S05]  /*89d0*/  BSYNC B1 ;  /* 0x0000000000017941 */ /* 0x000fea0003800000 */
.L_x_133:
        /* <DEDUP_REMOVED lines=22> */
.L_x_136:
[----:B------:R-:W-:Y:S05]  /*8b40*/  BSYNC B1 ;  /* 0x0000000000017941 */ /* 0x000fea0003800000 */
.L_x_135:
        /* <DEDUP_REMOVED lines=22> */
.L_x_138:
[----:B------:R-:W-:Y:S05]  /*8cb0*/  BSYNC B1 ;  /* 0x0000000000017941 */ /* 0x000fea0003800000 */
.L_x_137:
        /* <DEDUP_REMOVED lines=22> */
.L_x_140:
[----:B------:R-:W-:Y:S05]  /*8e20*/  BSYNC B1 ;  /* 0x0000000000017941 */ /* 0x000fea0003800000 */
.L_x_139:
        /* <DEDUP_REMOVED lines=22> */
.L_x_142:
[----:B------:R-:W-:Y:S05]  /*8f90*/  BSYNC B1 ;  /* 0x0000000000017941 */ /* 0x000fea0003800000 */
.L_x_141:
        /* <DEDUP_REMOVED lines=22> */
.L_x_144:
[----:B------:R-:W-:Y:S05]  /*9100*/  BSYNC B1 ;  /* 0x0000000000017941 */ /* 0x000fea0003800000 */
.L_x_143:
        /* <DEDUP_REMOVED lines=22> */
.L_x_146:
[----:B------:R-:W-:Y:S05]  /*9270*/  BSYNC B1 ;  /* 0x0000000000017941 */ /* 0x000fea0003800000 */
.L_x_145:
        /* <DEDUP_REMOVED lines=22> */
.L_x_148:
[----:B------:R-:W-:Y:S05]  /*93e0*/  BSYNC B1 ;  /* 0x0000000000017941 */ /* 0x000fea0003800000 */
.L_x_147:
        /* <DEDUP_REMOVED lines=22> */
.L_x_150:
[----:B------:R-:W-:Y:S05]  /*9550*/  BSYNC B1 ;  /* 0x0000000000017941 */ /* 0x000fea0003800000 */
.L_x_149:
        /* <DEDUP_REMOVED lines=22> */
.L_x_152:
[----:B------:R-:W-:Y:S05]  /*96c0*/  BSYNC B1 ;  /* 0x0000000000017941 */ /* 0x000fea0003800000 */
.L_x_151:
        /* <DEDUP_REMOVED lines=22> */
.L_x_154:
[----:B------:R-:W-:Y:S05]  /*9830*/  BSYNC B1 ;  /* 0x0000000000017941 */ /* 0x000fea0003800000 */
.L_x_153:
        /* <DEDUP_REMOVED lines=22> */
.L_x_156:
[----:B------:R-:W-:Y:S05]  /*99a0*/  BSYNC B1 ;  /* 0x0000000000017941 */ /* 0x000fea0003800000 */
.L_x_155:
        /* <DEDUP_REMOVED lines=22> */
.L_x_158:
[----:B------:R-:W-:Y:S05]  /*9b10*/  BSYNC B1 ;  /* 0x0000000000017941 */ /* 0x000fea0003800000 */
.L_x_157:
        /* <DEDUP_REMOVED lines=22> */
.L_x_160:
[----:B------:R-:W-:Y:S05]  /*9c80*/  BSYNC B1 ;  /* 0x0000000000017941 */ /* 0x000fea0003800000 */
.L_x_159:
[----:B------:R-:W-:Y:S04]  /*9c90*/  STL [R1+0x238], R10 ;  /* 0x0002380a01007387 */ /* 0x000fe80000100800 */
[----:B-----5:R2:W-:Y:S04]  /*9ca0*/  STL [R1+0x234], R7 ;  /* 0x0002340701007387 */ /* 0x0205e80000100800 */
        /* <DEDUP_REMOVED lines=20> */
.L_x_162:
[----:B------:R-:W-:Y:S05]  /*9df0*/  BSYNC B1 ;  /* 0x0000000000017941 */ /* 0x000fea0003800000 */
.L_x_161:
        /* <DEDUP_REMOVED lines=22> */
.L_x_164:
[----:B------:R-:W-:Y:S05]  /*9f60*/  BSYNC B1 ;  /* 0x0000000000017941 */ /* 0x000fea0003800000 */
.L_x_163:
        /* <DEDUP_REMOVED lines=22> */
.L_x_166:
[----:B------:R-:W-:Y:S05]  /*a0d0*/  BSYNC B1 ;  /* 0x0000000000017941 */ /* 0x000fea0003800000 */
.L_x_165:
        /* <DEDUP_REMOVED lines=22> */
.L_x_168:
[----:B------:R-:W-:Y:S05]  /*a240*/  BSYNC B1 ;  /* 0x0000000000017941 */ /* 0x000fea0003800000 */
.L_x_167:
        /* <DEDUP_REMOVED lines=22> */
.L_x_170:
[----:B------:R-:W-:Y:S05]  /*a3b0*/  BSYNC B1 ;  /* 0x0000000000017941 */ /* 0x000fea0003800000 */
.L_x_169:
        /* <DEDUP_REMOVED lines=22> */
.L_x_172:
[----:B------:R-:W-:Y:S05]  /*a520*/  BSYNC B1 ;  /* 0x0000000000017941 */ /* 0x000fea0003800000 */
.L_x_171:
        /* <DEDUP_REMOVED lines=22> */
.L_x_174:
[----:B------:R-:W-:Y:S05]  /*a690*/  BSYNC B1 ;  /* 0x0000000000017941 */ /* 0x000fea0003800000 */
.L_x_173:
        /* <DEDUP_REMOVED lines=22> */
.L_x_176:
[----:B------:R-:W-:Y:S05]  /*a800*/  BSYNC B1 ;  /* 0x0000000000017941 */ /* 0x000fea0003800000 */
.L_x_175:
        /* <DEDUP_REMOVED lines=22> */
.L_x_178:
[----:B------:R-:W-:Y:S05]  /*a970*/  BSYNC B1 ;  /* 0x0000000000017941 */ /* 0x000fea0003800000 */
.L_x_177:
        /* <DEDUP_REMOVED lines=22> */
.L_x_180:
[----:B------:R-:W-:Y:S05]  /*aae0*/  BSYNC B1 ;  /* 0x0000000000017941 */ /* 0x000fea0003800000 */
.L_x_179:
        /* <DEDUP_REMOVED lines=22> */
.L_x_182:
[----:B------:R-:W-:Y:S05]  /*ac50*/  BSYNC B1 ;  /* 0x0000000000017941 */ /* 0x000fea0003800000 */
.L_x_181:
        /* <DEDUP_REMOVED lines=22> */
.L_x_184:
[----:B------:R-:W-:Y:S05]  /*adc0*/  BSYNC B1 ;  /* 0x0000000000017941 */ /* 0x000fea0003800000 */
.L_x_183:
        /* <DEDUP_REMOVED lines=22> */
.L_x_186:
[----:B------:R-:W-:Y:S05]  /*af30*/  BSYNC B1 ;  /* 0x0000000000017941 */ /* 0x000fea0003800000 */
.L_x_185:
        /* <DEDUP_REMOVED lines=22> */
.L_x_188:
[----:B------:R-:W-:Y:S05]  /*b0a0*/  BSYNC B1 ;  /* 0x0000000000017941 */ /* 0x000fea0003800000 */
.L_x_187:
        /* <DEDUP_REMOVED lines=22> */
.L_x_190:
[----:B------:R-:W-:Y:S05]  /*b210*/  BSYNC B1 ;  /* 0x0000000000017941 */ /* 0x000fea0003800000 */
.L_x_189:
        /* <DEDUP_REMOVED lines=22> */
.L_x_192:
[----:B------:R-:W-:Y:S05]  /*b380*/  BSYNC B1 ;  /* 0x0000000000017941 */ /* 0x000fea0003800000 */
.L_x_191:
        /* <DEDUP_REMOVED lines=22> */
.L_x_194:
[----:B------:R-:W-:Y:S05]  /*b4f0*/  BSYNC B1 ;  /* 0x0000000000017941 */ /* 0x000fea0003800000 */
.L_x_193:
        /* <DEDUP_REMOVED lines=22> */
.L_x_196:
[----:B------:R-:W-:Y:S05]  /*b660*/  BSYNC B1 ;  /* 0x0000000000017941 */ /* 0x000fea0003800000 */
.L_x_195:
        /* <DEDUP_REMOVED lines=22> */
.L_x_198:
[----:B------:R-:W-:Y:S05]  /*b7d0*/  BSYNC B1 ;  /* 0x0000000000017941 */ /* 0x000fea0003800000 */
.L_x_197:
        /* <DEDUP_REMOVED lines=22> */
.L_x_200:
[----:B------:R-:W-:Y:S05]  /*b940*/  BSYNC B1 ;  /* 0x0000000000017941 */ /* 0x000fea0003800000 */
.L_x_199:
        /* <DEDUP_REMOVED lines=22> */
.L_x_202:
[----:B------:R-:W-:Y:S05]  /*bab0*/  BSYNC B1 ;  /* 0x0000000000017941 */ /* 0x000fea0003800000 */
.L_x_201:
        /* <DEDUP_REMOVED lines=22> */
.L_x_204:
[----:B------:R-:W-:Y:S05]  /*bc20*/  BSYNC B1 ;  /* 0x0000000000017941 */ /* 0x000fea0003800000 */
.L_x_203:
        /* <DEDUP_REMOVED lines=22> */
.L_x_206:
[----:B------:R-:W-:Y:S05]  /*bd90*/  BSYNC B1 ;  /* 0x0000000000017941 */ /* 0x000fea0003800000 */
.L_x_205:
        /* <DEDUP_REMOVED lines=22> */
.L_x_208:
[----:B------:R-:W-:Y:S05]  /*bf00*/  BSYNC B1 ;  /* 0x0000000000017941 */ /* 0x000fea0003800000 */
.L_x_207:
        /* <DEDUP_REMOVED lines=22> */
.L_x_210:
[----:B------:R-:W-:Y:S05]  /*c070*/  BSYNC B1 ;  /* 0x0000000000017941 */ /* 0x000fea0003800000 */
.L_x_209:
        /* <DEDUP_REMOVED lines=22> */
.L_x_212:
[----:B------:R-:W-:Y:S05]  /*c1e0*/  BSYNC B1 ;  /* 0x0000000000017941 */ /* 0x000fea0003800000 */
.L_x_211:
        /* <DEDUP_REMOVED lines=22> */
.L_x_214:
[----:B------:R-:W-:Y:S05]  /*c350*/  BSYNC B1 ;  /* 0x0000000000017941 */ /* 0x000fea0003800000 */
.L_x_213:
        /* <DEDUP_REMOVED lines=22> */
.L_x_216:
[----:B------:R-:W-:Y:S05]  /*c4c0*/  BSYNC B1 ;  /* 0x0000000000017941 */ /* 0x000fea0003800000 */
.L_x_215:
        /* <DEDUP_REMOVED lines=22> */
.L_x_218:
[----:B------:R-:W-:Y:S05]  /*c630*/  BSYNC B1 ;  /* 0x0000000000017941 */ /* 0x000fea0003800000 */
.L_x_217:
        /* <DEDUP_REMOVED lines=22> */
.L_x_220:
[----:B------:R-:W-:Y:S05]  /*c7a0*/  BSYNC B1 ;  /* 0x0000000000017941 */ /* 0x000fea0003800000 */
.L_x_219:
        /* <DEDUP_REMOVED lines=22> */
.L_x_222:
[----:B------:R-:W-:Y:S05]  /*c910*/  BSYNC B1 ;  /* 0x0000000000017941 */ /* 0x000fea0003800000 */
.L_x_221:
        /* <DEDUP_REMOVED lines=22> */
.L_x_224:
[----:B------:R-:W-:Y:S05]  /*ca80*/  BSYNC B1 ;  /* 0x0000000000017941 */ /* 0x000fea0003800000 */
.L_x_223:
        /* <DEDUP_REMOVED lines=22> */
.L_x_226:
[----:B------:R-:W-:Y:S05]  /*cbf0*/  BSYNC B1 ;  /* 0x0000000000017941 */ /* 0x000fea0003800000 */
.L_x_225:
        /* <DEDUP_REMOVED lines=22> */
.L_x_228:
[----:B------:R-:W-:Y:S05]  /*cd60*/  BSYNC B1 ;  /* 0x0000000000017941 */ /* 0x000fea0003800000 */
.L_x_227:
        /* <DEDUP_REMOVED lines=22> */
.L_x_230:
[----:B------:R-:W-:Y:S05]  /*ced0*/  BSYNC B1 ;  /* 0x0000000000017941 */ /* 0x000fea0003800000 */
.L_x_229:
        /* <DEDUP_REMOVED lines=22> */
.L_x_232:
[----:B------:R-:W-:Y:S05]  /*d040*/  BSYNC B1 ;  /* 0x0000000000017941 */ /* 0x000fea0003800000 */
.L_x_231:
        /* <DEDUP_REMOVED lines=22> */
.L_x_234:
[----:B------:R-:W-:Y:S05]  /*d1b0*/  BSYNC B1 ;  /* 0x0000000000017941 */ /* 0x000fea0003800000 */
.L_x_233:
        /* <DEDUP_REMOVED lines=22> */
.L_x_236:
[----:B------:R-:W-:Y:S05]  /*d320*/  BSYNC B1 ;  /* 0x0000000000017941 */ /* 0x000fea0003800000 */
.L_x_235:
        /* <DEDUP_REMOVED lines=22> */
.L_x_238:
[----:B------:R-:W-:Y:S05]  /*d490*/  BSYNC B1 ;  /* 0x0000000000017941 */ /* 0x000fea0003800000 */
.L_x_237:
        /* <DEDUP_REMOVED lines=22> */
.L_x_240:
[----:B------:R-:W-:Y:S05]  /*d600*/  BSYNC B1 ;  /* 0x0000000000017941 */ /* 0x000fea0003800000 */
.L_x_239:
        /* <DEDUP_REMOVED lines=22> */
.L_x_242:
[----:B------:R-:W-:Y:S05]  /*d770*/  BSYNC B1 ;  /* 0x0000000000017941 */ /* 0x000fea0003800000 */
.L_x_241:
        /* <DEDUP_REMOVED lines=22> */
.L_x_244:
[----:B------:R-:W-:Y:S05]  /*d8e0*/  BSYNC B1 ;  /* 0x0000000000017941 */ /* 0x000fea0003800000 */
.L_x_243:
        /* <DEDUP_REMOVED lines=22> */
.L_x_246:
[----:B------:R-:W-:Y:S05]  /*da50*/  BSYNC B1 ;  /* 0x0000000000017941 */ /* 0x000fea0003800000 */
.L_x_245:
        /* <DEDUP_REMOVED lines=22> */
.L_x_248:
[----:B------:R-:W-:Y:S05]  /*dbc0*/  BSYNC B1 ;  /* 0x0000000000017941 */ /* 0x000fea0003800000 */
.L_x_247:
        /* <DEDUP_REMOVED lines=22> */
.L_x_250:
[----:B------:R-:W-:Y:S05]  /*dd30*/  BSYNC B1 ;  /* 0x0000000000017941 */ /* 0x000fea0003800000 */
.L_x_249:
        /* <DEDUP_REMOVED lines=22> */
.L_x_252:
[----:B------:R-:W-:Y:S05]  /*dea0*/  BSYNC B1 ;  /* 0x0000000000017941 */ /* 0x000fea0003800000 */
.L_x_251:
[----:B-----5:R-:W-:Y:S04]  /*deb0*/  STL [R1+0x238], R8 ;  /* 0x0002380801007387 */ /* 0x020fe80000100800 */
[----:B------:R2:W-:Y:S04]  /*dec0*/  STL [R1+0x234], R7 ;  /* 0x0002340701007387 */ /* 0x0005e80000100800 */
[----:B--2---:R-:W2:Y:S01]  /*ded0*/  LDL.LU R7, [R1] ;  /* 0x0000000001077983 */ /* 0x004ea20000300800 */
        /* <DEDUP_REMOVED lines=19> */
.L_x_254:
[----:B------:R-:W-:Y:S05]  /*e010*/  BSYNC B1 ;  /* 0x0000000000017941 */ /* 0x000fea0003800000 */
.L_x_253:
        /* <DEDUP_REMOVED lines=22> */
.L_x_256:
[----:B------:R-:W-:Y:S05]  /*e180*/  BSYNC B1 ;  /* 0x0000000000017941 */ /* 0x000fea0003800000 */
.L_x_255:
        /* <DEDUP_REMOVED lines=22> */
.L_x_258:
[----:B------:R-:W-:Y:S05]  /*e2f0*/  BSYNC B1 ;  /* 0x0000000000017941 */ /* 0x000fea0003800000 */
.L_x_257:
        /* <DEDUP_REMOVED lines=22> */
.L_x_260:
[----:B------:R-:W-:Y:S05]  /*e460*/  BSYNC B1 ;  /* 0x0000000000017941 */ /* 0x000fea0003800000 */
.L_x_259:
        /* <DEDUP_REMOVED lines=22> */
.L_x_262:
[----:B------:R-:W-:Y:S05]  /*e5d0*/  BSYNC B1 ;  /* 0x0000000000017941 */ /* 0x000fea0003800000 */
.L_x_261:
        /* <DEDUP_REMOVED lines=22> */
.L_x_264:
[----:B------:R-:W-:Y:S05]  /*e740*/  BSYNC B1 ;  /* 0x0000000000017941 */ /* 0x000fea0003800000 */
.L_x_263:
        /* <DEDUP_REMOVED lines=22> */
.L_x_266:
[----:B------:R-:W-:Y:S05]  /*e8b0*/  BSYNC B1 ;  /* 0x0000000000017941 */ /* 0x000fea0003800000 */
.L_x_265:
        /* <DEDUP_REMOVED lines=22> */
.L_x_268:
[----:B------:R-:W-:Y:S05]  /*ea20*/  BSYNC B1 ;  /* 0x0000000000017941 */ /* 0x000fea0003800000 */
.L_x_267:
        /* <DEDUP_REMOVED lines=22> */
.L_x_270:
[----:B------:R-:W-:Y:S05]  /*eb90*/  BSYNC B1 ;  /* 0x0000000000017941 */ /* 0x000fea0003800000 */
.L_x_269:
        /* <DEDUP_REMOVED lines=22> */
.L_x_272:
[----:B------:R-:W-:Y:S05]  /*ed00*/  BSYNC B1 ;  /* 0x0000000000017941 */ /* 0x000fea0003800000 */
.L_x_271:
        /* <DEDUP_REMOVED lines=22> */
.L_x_274:
[----:B------:R-:W-:Y:S05]  /*ee70*/  BSYNC B1 ;  /* 0x0000000000017941 */ /* 0x000fea0003800000 */
.L_x_273:
        /* <DEDUP_REMOVED lines=22> */
.L_x_276:
[----:B------:R-:W-:Y:S05]  /*efe0*/  BSYNC B1 ;  /* 0x0000000000017941 */ /* 0x000fea0003800000 */
.L_x_275:
        /* <DEDUP_REMOVED lines=22> */
.L_x_278:
[----:B------:R-:W-:Y:S05]  /*f150*/  BSYNC B1 ;  /* 0x0000000000017941 */ /* 0x000fea0003800000 */
.L_x_277:
        /* <DEDUP_REMOVED lines=22> */
.L_x_280:
[----:B------:R-:W-:Y:S05]  /*f2c0*/  BSYNC B1 ;  /* 0x0000000000017941 */ /* 0x000fea0003800000 */
.L_x_279:
        /* <DEDUP_REMOVED lines=22> */
.L_x_282:
[----:B------:R-:W-:Y:S05]  /*f430*/  BSYNC B1 ;  /* 0x0000000000017941 */ /* 0x000fea0003800000 */
.L_x_281:
        /* <DEDUP_REMOVED lines=22> */
.L_x_284:
[----:B------:R-:W-:Y:S05]  /*f5a0*/  BSYNC B1 ;  /* 0x0000000000017941 */ /* 0x000fea0003800000 */
.L_x_283:
[----:B-----5:R2:W-:Y:S02]  /*f5b0*/  STL [R1+0x228], R4 ;  /* 0x0002280401007387 */ /* 0x0205e40000100800 */
[----:B--2---:R-:W-:-:S04]  /*f5c0*/  IMAD.U32 R4, R3, 0x10000, RZ ;  /* 0x0001000003047824 */ /* 0x004fc800078e00ff */
[----:B------:R-:W-:-:S04]  /*f5d0*/  FMUL R4, R4, R16 ;  /* 0x0000001004047220 */ /* 0x000fc80000400000 */
[----:B------:R-:W-:Y:S02]  /*f5e0*/  FFMA R216, R216, R2, R4 ;  /* 0x00000002d8d87223 */ /* 0x000fe40000000004 */
[----:B------:R2:W5:Y:S01]  /*f5f0*/  LDL.LU R4, [R1+0x228] ;  /* 0x0002280001047983 */ /* 0x0005620000300800 */
[----:B------:R-:W-:Y:S02]  /*f600*/  BSSY B1, `(.L_x_285) ;  /* 0x0000006000017945 */ /* 0x000fe40003800000 */
[----:B------:R-:W-:-:S05]  /*f610*/  F2FP.BF16.F32.PACK_AB R216, RZ, R216 ;  /* 0x000000d8ffd8723e */ /* 0x000fca00000010ff */
[----:B------:R2:W-:Y:S01]  /*f620*/  @P6 STG.E.U16 desc[UR46][R18.64+0x80], R216 ;  /* 0x000080d812006986 */ /* 0x0005e2000c10152e */
[----:B------:R-:W-:-:S13]  /*f630*/  ISETP.GT.AND P6, PT, R0, 0x41, P2 ;  /* 0x000000410000780c */ /* 0x000fda00017c4270 */
[----:B--2---:R-:W-:Y:S05]  /*f640*/  @!P6 BRA `(.L_x_286) ;  /* 0x000000000004e947 */ /* 0x004fea0003800000 */
[----:B------:R2:W5:Y:S02]  /*f650*/  LDG.E.LTC128B.U16 R3, desc[UR46][R14.64+0x82] ;  /* 0x0000822e0e037981 */ /* 0x000564000c1e1520 */
.L_x_286:
[----:B------:R-:W-:Y:S05]  /*f660*/  BSYNC B1 ;  /* 0x0000000000017941 */ /* 0x000fea0003800000 */
.L_x_285:
[----:B-----5:R-:W-:Y:S01]  /*f670*/  IMAD.U32 R216, R3, 0x10000, RZ ;  /* 0x0001000003d87824 */ /* 0x020fe200078e00ff */
[----:B------:R-:W-:Y:S03]  /*f680*/  BSSY B1, `(.L_x_287) ;  /* 0x0000008000017945 */ /* 0x000fe60003800000 */
[----:B------:R-:W-:-:S04]  /*f690*/  FMUL R216, R216, R16 ;  /* 0x00000010d8d87220 */ /* 0x000fc80000400000 */
[----:B------:R-:W-:-:S05]  /*f6a0*/  FFMA R216, R217, R2, R216 ;  /* 0x00000002d9d87223 */ /* 0x000fca00000000d8 */
[----:B------:R-:W-:-:S05]  /*f6b0*/  F2FP.BF16.F32.PACK_AB R216, RZ, R216 ;  /* 0x000000d8ffd8723e */ /* 0x000fca00000010ff */
[----:B------:R3:W-:Y:S01]  /*f6c0*/  @P6 STG.E.U16 desc[UR46][R18.64+0x82], R216 ;  /* 0x000082d812006986 */ /* 0x0007e2000c10152e */
[----:B------:R-:W-:-:S13]  /*f6d0*/  ISETP.GT.AND P6, PT, R0, 0x40, P1 ;  /* 0x000000400000780c */ /* 0x000fda0000fc4270 */
[----:B---3--:R-:W-:Y:S05]  /*f6e0*/  @!P6 BRA `(.L_x_288) ;  /* 0x000000000004e947 */ /* 0x008fea0003800000 */
[----:B------:R3:W5:Y:S02]  /*f6f0*/  LDG.E.LTC128B.U16 R3, desc[UR46][R12.64+0x80] ;  /* 0x0000802e0c037981 */ /* 0x000764000c1e1520 */
.L_x_288:
[----:B------:R-:W-:Y:S05]  /*f700*/  BSYNC B1 ;  /* 0x0000000000017941 */ /* 0x000fea0003800000 */
.L_x_287:
[----:B-----5:R-:W-:Y:S01]  /*f710*/  IMAD.U32 R216, R3, 0x10000, RZ ;  /* 0x0001000003d87824 */ /* 0x020fe200078e00ff */
[----:B------:R-:W-:Y:S03]  /*f720*/  BSSY B1, `(.L_x_289) ;  /* 0x0000008000017945 */ /* 0x000fe60003800000 */
[----:B------:R-:W-:-:S04]  /*f730*/  FMUL R216, R216, R16 ;  /* 0x00000010d8d87220 */ /* 0x000fc80000400000 */
[----:B------:R-:W-:-:S05]  /*f740*/  FFMA R216, R218, R2, R216 ;  /* 0x00000002dad87223 */ /* 0x000fca00000000d8 */
[----:B------:R-:W-:-:S05]  /*f750*/  F2FP.BF16.F32.PACK_AB R216, RZ, R216 ;  /* 0x000000d8ffd8723e */ /* 0x000fca00000010ff */
[----:B------:R4:W-:Y:S01]  /*f760*/  @P6 STG.E.U16 desc[UR46][R6.64+0x80], R216 ;  /* 0x000080d806006986 */ /* 0x0009e2000c10152e */
[----:B------:R-:W-:-:S13]  /*f770*/  ISETP.GT.AND P6, PT, R0, 0x41, P1 ;  /* 0x000000410000780c */ /* 0x000fda0000fc4270 */
[----:B----4-:R-:W-:Y:S05]  /*f780*/  @!P6 BRA `(.L_x_290) ;  /* 0x000000000004e947 */ /* 0x010fea0003800000 */
[----:B------:R4:W5:Y:S02]  /*f790*/  LDG.E.LTC128B.U16 R3, desc[UR46][R12.64+0x82] ;  /* 0x0000822e0c037981 */ /* 0x000964000c1e1520 */
.L_x_290:
[----:B------:R-:W-:Y:S05]  /*f7a0*/  BSYNC B1 ;  /* 0x0000000000017941 */ /* 0x000fea0003800000 */
.L_x_289:
[----:B-----5:R-:W-:Y:S01]  /*f7b0*/  IMAD.U32 R216, R3, 0x10000, RZ ;  /* 0x0001000003d87824 */ /* 0x020fe200078e00ff */
[----:B------:R-:W-:Y:S03]  /*f7c0*/  BSSY B1, `(.L_x_291) ;  /* 0x0000008000017945 */ /* 0x000fe60003800000 */
[----:B------:R-:W-:-:S04]  /*f7d0*/  FMUL R216, R216, R16 ;  /* 0x00000010d8d87220 */ /* 0x000fc80000400000 */
[----:B------:R-:W-:-:S05]  /*f7e0*/  FFMA R216, R219, R2, R216 ;  /* 0x00000002dbd87223 */ /* 0x000fca00000000d8 */
[----:B------:R-:W-:-:S05]  /*f7f0*/  F2FP.BF16.F32.PACK_AB R216, RZ, R216 ;  /* 0x000000d8ffd8723e */ /* 0x000fca00000010ff */
[----:B------:R0:W-:Y:S01]  /*f800*/  @P6 STG.E.U16 desc[UR46][R6.64+0x82], R216 ;  /* 0x000082d806006986 */ /* 0x0001e2000c10152e */
[----:B------:R-:W-:-:S13]  /*f810*/  ISETP.GT.AND P6, PT, R0, 0x48, P2 ;  /* 0x000000480000780c */ /* 0x000fda00017c4270 */
[----:B0-----:R-:W-:Y:S05]  /*f820*/  @!P6 BRA `(.L_x_292) ;  /* 0x000000000004e947 */ /* 0x001fea0003800000 */
[----:B------:R0:W5:Y:S02]  /*f830*/  LDG.E.LTC128B.U16 R3, desc[UR46][R14.64+0x90] ;  /* 0x0000902e0e037981 */ /* 0x000164000c1e1520 */
.L_x_292:
[----:B------:R-:W-:Y:S05]  /*f840*/  BSYNC B1 ;  /* 0x0000000000017941 */ /* 0x000fea0003800000 */
.L_x_291:
        /* <DEDUP_REMOVED lines=9> */
.L_x_294:
[----:B------:R-:W-:Y:S05]  /*f8e0*/  BSYNC B1 ;  /* 0x0000000000017941 */ /* 0x000fea0003800000 */
.L_x_293:
        /* <DEDUP_REMOVED lines=9> */
.L_x_296:
[----:B------:R-:W-:Y:S05]  /*f980*/  BSYNC B1 ;  /* 0x0000000000017941 */ /* 0x000fea0003800000 */
.L_x_295:
        /* <DEDUP_REMOVED lines=9> */
.L_x_298:
[----:B------:R-:W-:Y:S05]  /*fa20*/  BSYNC B1 ;  /* 0x0000000000017941 */ /* 0x000fea0003800000 */
.L_x_297:
        /* <DEDUP_REMOVED lines=9> */
.L_x_300:
[----:B------:R-:W-:Y:S05]  /*fac0*/  BSYNC B1 ;  /* 0x0000000000017941 */ /* 0x000fea0003800000 */
.L_x_299:
        /* <DEDUP_REMOVED lines=9> */
.L_x_302:
[----:B------:R-:W-:Y:S05]  /*fb60*/  BSYNC B1 ;  /* 0x0000000000017941 */ /* 0x000fea0003800000 */
.L_x_301:
        /* <DEDUP_REMOVED lines=9> */
.L_x_304:
[----:B------:R-:W-:Y:S05]  /*fc00*/  BSYNC B1 ;  /* 0x0000000000017941 */ /* 0x000fea0003800000 */
.L_x_303:
        /* <DEDUP_REMOVED lines=9> */
.L_x_306:
[----:B------:R-:W-:Y:S05]  /*fca0*/  BSYNC B1 ;  /* 0x0000000000017941 */ /* 0x000fea0003800000 */
.L_x_305:
        /* <DEDUP_REMOVED lines=9> */
.L_x_308:
[----:B------:R-:W-:Y:S05]  /*fd40*/  BSYNC B1 ;  /* 0x0000000000017941 */ /* 0x000fea0003800000 */
.L_x_307:
        /* <DEDUP_REMOVED lines=9> */
.L_x_310:
[----:B------:R-:W-:Y:S05]  /*fde0*/  BSYNC B1 ;  /* 0x0000000000017941 */ /* 0x000fea0003800000 */
.L_x_309:
        /* <DEDUP_REMOVED lines=9> */
.L_x_312:
[----:B------:R-:W-:Y:S05]  /*fe80*/  BSYNC B1 ;  /* 0x0000000000017941 */ /* 0x000fea0003800000 */
.L_x_311:
        /* <DEDUP_REMOVED lines=9> */
.L_x_314:
[----:B------:R-:W-:Y:S05]  /*ff20*/  BSYNC B1 ;  /* 0x0000000000017941 */ /* 0x000fea0003800000 */
.L_x_313:
        /* <DEDUP_REMOVED lines=9> */
.L_x_316:
[----:B------:R-:W-:Y:S05]  /*ffc0*/  BSYNC B1 ;  /* 0x0000000000017941 */ /* 0x000fea0003800000 */
.L_x_315:
        /* <DEDUP_REMOVED lines=9> */
.L_x_318:
[----:B------:R-:W-:Y:S05]  /*10060*/  BSYNC B1 ;  /* 0x0000000000017941 */ /* 0x000fea0003800000 */
.L_x_317:
        /* <DEDUP_REMOVED lines=9> */
.L_x_320:
[----:B------:R-:W-:Y:S05]  /*10100*/  BSYNC B1 ;  /* 0x0000000000017941 */ /* 0x000fea0003800000 */
.L_x_319:
        /* <DEDUP_REMOVED lines=9> */
.L_x_322:
[----:B------:R-:W-:Y:S05]  /*101a0*/  BSYNC B1 ;  /* 0x0000000000017941 */ /* 0x000fea0003800000 */
.L_x_321:
        /* <DEDUP_REMOVED lines=9> */
.L_x_324:
[----:B------:R-:W-:Y:S05]  /*10240*/  BSYNC B1 ;  /* 0x0000000000017941 */ /* 0x000fea0003800000 */
.L_x_323:
        /* <DEDUP_REMOVED lines=9> */
.L_x_326:
[----:B------:R-:W-:Y:S05]  /*102e0*/  BSYNC B1 ;  /* 0x0000000000017941 */ /* 0x000fea0003800000 */
.L_x_325:
        /* <DEDUP_REMOVED lines=9> */
.L_x_328:
[----:B------:R-:W-:Y:S05]  /*10380*/  BSYNC B1 ;  /* 0x0000000000017941 */ /* 0x000fea0003800000 */
.L_x_327:
        /* <DEDUP_REMOVED lines=9> */
.L_x_330:
[----:B------:R-:W-:Y:S05]  /*10420*/  BSYNC B1 ;  /* 0x0000000000017941 */ /* 0x000fea0003800000 */
.L_x_329:
        /* <DEDUP_REMOVED lines=9> */
.L_x_332:
[----:B------:R-:W-:Y:S05]  /*104c0*/  BSYNC B1 ;  /* 0x0000000000017941 */ /* 0x000fea0003800000 */
.L_x_331:
        /* <DEDUP_REMOVED lines=9> */
.L_x_334:
[----:B------:R-:W-:Y:S05]  /*10560*/  BSYNC B1 ;  /* 0x0000000000017941 */ /* 0x000fea0003800000 */
.L_x_333:
        /* <DEDUP_REMOVED lines=9> */
.L_x_336:
[----:B------:R-:W-:Y:S05]  /*10600*/  BSYNC B1 ;  /* 0x0000000000017941 */ /* 0x000fea0003800000 */
.L_x_335:
        /* <DEDUP_REMOVED lines=9> */
.L_x_338:
[----:B------:R-:W-:Y:S05]  /*106a0*/  BSYNC B1 ;  /* 0x0000000000017941 */ /* 0x000fea0003800000 */
.L_x_337:
        /* <DEDUP_REMOVED lines=9> */
.L_x_340:
[----:B------:R-:W-:Y:S05]  /*10740*/  BSYNC B1 ;  /* 0x0000000000017941 */ /* 0x000fea0003800000 */
.L_x_339:
        /* <DEDUP_REMOVED lines=9> */
.L_x_342:
[----:B------:R-:W-:Y:S05]  /*107e0*/  BSYNC B1 ;  /* 0x0000000000017941 */ /* 0x000fea0003800000 */
.L_x_341:
        /* <DEDUP_REMOVED lines=9> */
.L_x_344:
[----:B------:R-:W-:Y:S05]  /*10880*/  BSYNC B1 ;  /* 0x0000000000017941 */ /* 0x000fea0003800000 */
.L_x_343:
        /* <DEDUP_REMOVED lines=9> */
.L_x_346:
[----:B------:R-:W-:Y:S05]  /*10920*/  BSYNC B1 ;  /* 0x0000000000017941 */ /* 0x000fea0003800000 */
.L_x_345:
        /* <DEDUP_REMOVED lines=9> */
.L_x_348:
[----:B------:R-:W-:Y:S05]  /*109c0*/  BSYNC B1 ;  /* 0x0000000000017941 */ /* 0x000fea0003800000 */
.L_x_347:
        /* <DEDUP_REMOVED lines=9> */
.L_x_350:
[----:B------:R-:W-:Y:S05]  /*10a60*/  BSYNC B1 ;  /* 0x0000000000017941 */ /* 0x000fea0003800000 */
.L_x_349:
        /* <DEDUP_REMOVED lines=9> */
.L_x_352:
[----:B------:R-:W-:Y:S05]  /*10b00*/  BSYNC B1 ;  /* 0x0000000000017941 */ /* 0x000fea0003800000 */
.L_x_351:
        /* <DEDUP_REMOVED lines=9> */
.L_x_354:
[----:B------:R-:W-:Y:S05]  /*10ba0*/  BSYNC B1 ;  /* 0x0000000000017941 */ /* 0x000fea0003800000 */
.L_x_353:
        /* <DEDUP_REMOVED lines=9> */
.L_x_356:
[----:B------:R-:W-:Y:S05]  /*10c40*/  BSYNC B1 ;  /* 0x0000000000017941 */ /* 0x000fea0003800000 */
.L_x_355:
        /* <DEDUP_REMOVED lines=9> */
.L_x_358:
[----:B------:R-:W-:Y:S05]  /*10ce0*/  BSYNC B1 ;  /* 0x0000000000017941 */ /* 0x000fea0003800000 */
.L_x_357:
        /* <DEDUP_REMOVED lines=9> */
.L_x_360:
[----:B------:R-:W-:Y:S05]  /*10d80*/  BSYNC B1 ;  /* 0x0000000000017941 */ /* 0x000fea0003800000 */
.L_x_359:
        /* <DEDUP_REMOVED lines=9> */
.L_x_362:
[----:B------:R-:W-:Y:S05]  /*10e20*/  BSYNC B1 ;  /* 0x0000000000017941 */ /* 0x000fea0003800000 */
.L_x_361:
        /* <DEDUP_REMOVED lines=9> */
.L_x_364:
[----:B------:R-:W-:Y:S05]  /*10ec0*/  BSYNC B1 ;  /* 0x0000000000017941 */ /* 0x000fea0003800000 */
.L_x_363:
        /* <DEDUP_REMOVED lines=9> */
.L_x_366:
[----:B------:R-:W-:Y:S05]  /*10f60*/  BSYNC B1 ;  /* 0x0000000000017941 */ /* 0x000fea0003800000 */
.L_x_365:
        /* <DEDUP_REMOVED lines=9> */
.L_x_368:
[----:B------:R-:W-:Y:S05]  /*11000*/  BSYNC B1 ;  /* 0x0000000000017941 */ /* 0x000fea0003800000 */
.L_x_367:
        /* <DEDUP_REMOVED lines=9> */
.L_x_370:
[----:B------:R-:W-:Y:S05]  /*110a0*/  BSYNC B1 ;  /* 0x0000000000017941 */ /* 0x000fea0003800000 */
.L_x_369:
        /* <DEDUP_REMOVED lines=9> */
.L_x_372:
[----:B------:R-:W-:Y:S05]  /*11140*/  BSYNC B1 ;  /* 0x0000000000017941 */ /* 0x000fea0003800000 */
.L_x_371:
        /* <DEDUP_REMOVED lines=9> */
.L_x_374:
[----:B------:R-:W-:Y:S05]  /*111e0*/  BSYNC B1 ;  /* 0x0000000000017941 */ /* 0x000fea0003800000 */
.L_x_373:
        /* <DEDUP_REMOVED lines=9> */
.L_x_376:
[----:B------:R-:W-:Y:S05]  /*11280*/  BSYNC B1 ;  /* 0x0000000000017941 */ /* 0x000fea0003800000 */
.L_x_375:
        /* <DEDUP_REMOVED lines=9> */
.L_x_378:
[----:B------:R-:W-:Y:S05]  /*11320*/  BSYNC B1 ;  /* 0x0000000000017941 */ /* 0x000fea0003800000 */
.L_x_377:
        /* <DEDUP_REMOVED lines=9> */
.L_x_380:
[----:B------:R-:W-:Y:S05]  /*113c0*/  BSYNC B1 ;  /* 0x0000000000017941 */ /* 0x000fea0003800000 */
.L_x_379:
        /* <DEDUP_REMOVED lines=9> */
.L_x_382:
[----:B------:R-:W-:Y:S05]  /*11460*/  BSYNC B1 ;  /* 0x0000000000017941 */ /* 0x000fea0003800000 */
.L_x_381:
        /* <DEDUP_REMOVED lines=9> */
.L_x_384:
[----:B------:R-:W-:Y:S05]  /*11500*/  BSYNC B1 ;  /* 0x0000000000017941 */ /* 0x000fea0003800000 */
.L_x_383:
        /* <DEDUP_REMOVED lines=9> */
.L_x_386:
[----:B------:R-:W-:Y:S05]  /*115a0*/  BSYNC B1 ;  /* 0x0000000000017941 */ /* 0x000fea0003800000 */
.L_x_385:
        /* <DEDUP_REMOVED lines=9> */
.L_x_388:
[----:B------:R-:W-:Y:S05]  /*11640*/  BSYNC B1 ;  /* 0x0000000000017941 */ /* 0x000fea0003800000 */
.L_x_387:
        /* <DEDUP_REMOVED lines=9> */
.L_x_390:
[----:B------:R-:W-:Y:S05]  /*116e0*/  BSYNC B1 ;  /* 0x0000000000017941 */ /* 0x000fea0003800000 */
.L_x_389:
        /* <DEDUP_REMOVED lines=9> */
.L_x_392:
[----:B------:R-:W-:Y:S05]  /*11780*/  BSYNC B1 ;  /* 0x0000000000017941 */ /* 0x000fea0003800000 */
.L_x_391:
        /* <DEDUP_REMOVED lines=9> */
.L_x_394:
[----:B------:R-:W-:Y:S05]  /*11820*/  BSYNC B1 ;  /* 0x0000000000017941 */ /* 0x000fea0003800000 */
.L_x_393:
        /* <DEDUP_REMOVED lines=9> */
.L_x_396:
[----:B------:R-:W-:Y:S05]  /*118c0*/  BSYNC B1 ;  /* 0x0000000000017941 */ /* 0x000fea0003800000 */
.L_x_395:
        /* <DEDUP_REMOVED lines=9> */
.L_x_398:
[----:B------:R-:W-:Y:S05]  /*11960*/  BSYNC B1 ;  /* 0x0000000000017941 */ /* 0x000fea0003800000 */
.L_x_397:
        /* <DEDUP_REMOVED lines=9> */
.L_x_400:
[----:B------:R-:W-:Y:S05]  /*11a00*/  BSYNC B1 ;  /* 0x0000000000017941 */ /* 0x000fea0003800000 */
.L_x_399:
        /* <DEDUP_REMOVED lines=9> */
.L_x_402:
[----:B------:R-:W-:Y:S05]  /*11aa0*/  BSYNC B1 ;  /* 0x0000000000017941 */ /* 0x000fea0003800000 */
.L_x_401:
        /* <DEDUP_REMOVED lines=9> */
.L_x_404:
[----:B------:R-:W-:Y:S05]  /*11b40*/  BSYNC B1 ;  /* 0x0000000000017941 */ /* 0x000fea0003800000 */
.L_x_403:
        /* <DEDUP_REMOVED lines=9> */
.L_x_406:
[----:B------:R-:W-:Y:S05]  /*11be0*/  BSYNC B1 ;  /* 0x0000000000017941 */ /* 0x000fea0003800000 */
.L_x_405:
        /* <DEDUP_REMOVED lines=9> */
.L_x_408:
[----:B------:R-:W-:Y:S05]  /*11c80*/  BSYNC B1 ;  /* 0x0000000000017941 */ /* 0x000fea0003800000 */
.L_x_407:
        /* <DEDUP_REMOVED lines=9> */
.L_x_410:
[----:B------:R-:W-:Y:S05]  /*11d20*/  BSYNC B1 ;  /* 0x0000000000017941 */ /* 0x000fea0003800000 */
.L_x_409:
        /* <DEDUP_REMOVED lines=9> */
.L_x_412:
[----:B------:R-:W-:Y:S05]  /*11dc0*/  BSYNC B1 ;  /* 0x0000000000017941 */ /* 0x000fea0003800000 */
.L_x_411:
        /* <DEDUP_REMOVED lines=9> */
.L_x_414:
[----:B------:R-:W-:Y:S05]  /*11e60*/  BSYNC B1 ;  /* 0x0000000000017941 */ /* 0x000fea0003800000 */
.L_x_413:
        /* <DEDUP_REMOVED lines=9> */
.L_x_416:
[----:B------:R-:W-:Y:S05]  /*11f00*/  BSYNC B1 ;  /* 0x0000000000017941 */ /* 0x000fea0003800000 */
.L_x_415:
        /* <DEDUP_REMOVED lines=9> */
.L_x_418:
[----:B------:R-:W-:Y:S05]  /*11fa0*/  BSYNC B1 ;  /* 0x0000000000017941 */ /* 0x000fea0003800000 */
.L_x_417:
        /* <DEDUP_REMOVED lines=9> */
.L_x_420:
[----:B------:R-:W-:Y:S05]  /*12040*/  BSYNC B1 ;  /* 0x0000000000017941 */ /* 0x000fea0003800000 */
.L_x_419:
        /* <DEDUP_REMOVED lines=9> */
.L_x_422:
[----:B------:R-:W-:Y:S05]  /*120e0*/  BSYNC B1 ;  /* 0x0000000000017941 */ /* 0x000fea0003800000 */
.L_x_421:
        /* <DEDUP_REMOVED lines=9> */
.L_x_424:
[----:B------:R-:W-:Y:S05]  /*12180*/  BSYNC B1 ;  /* 0x0000000000017941 */ /* 0x000fea0003800000 */
.L_x_423:
        /* <DEDUP_REMOVED lines=9> */
.L_x_426:
[----:B------:R-:W-:Y:S05]  /*12220*/  BSYNC B1 ;  /* 0x0000000000017941 */ /* 0x000fea0003800000 */
.L_x_425:
        /* <DEDUP_REMOVED lines=9> */
.L_x_428:
[----:B------:R-:W-:Y:S05]  /*122c0*/  BSYNC B1 ;  /* 0x0000000000017941 */ /* 0x000fea0003800000 */
.L_x_427:
        /* <DEDUP_REMOVED lines=9> */
.L_x_430:
[----:B------:R-:W-:Y:S05]  /*12360*/  BSYNC B1 ;  /* 0x0000000000017941 */ /* 0x000fea0003800000 */
.L_x_429:
        /* <DEDUP_REMOVED lines=9> */
.L_x_432:
[----:B------:R-:W-:Y:S05]  /*12400*/  BSYNC B1 ;  /* 0x0000000000017941 */ /* 0x000fea0003800000 */
.L_x_431:
        /* <DEDUP_REMOVED lines=9> */
.L_x_434:
[----:B------:R-:W-:Y:S05]  /*124a0*/  BSYNC B1 ;  /* 0x0000000000017941 */ /* 0x000fea0003800000 */
.L_x_433:
        /* <DEDUP_REMOVED lines=9> */
.L_x_436:
[----:B------:R-:W-:Y:S05]  /*12540*/  BSYNC B1 ;  /* 0x0000000000017941 */ /* 0x000fea0003800000 */
.L_x_435:
        /* <DEDUP_REMOVED lines=9> */
.L_x_438:
[----:B------:R-:W-:Y:S05]  /*125e0*/  BSYNC B1 ;  /* 0x0000000000017941 */ /* 0x000fea0003800000 */
.L_x_437:
        /* <DEDUP_REMOVED lines=9> */
.L_x_440:
[----:B------:R-:W-:Y:S05]  /*12680*/  BSYNC B1 ;  /* 0x0000000000017941 */ /* 0x000fea0003800000 */
.L_x_439:
        /* <DEDUP_REMOVED lines=9> */
.L_x_442:
[----:B------:R-:W-:Y:S05]  /*12720*/  BSYNC B1 ;  /* 0x0000000000017941 */ /* 0x000fea0003800000 */
.L_x_441:
        /* <DEDUP_REMOVED lines=9> */
.L_x_444:
[----:B------:R-:W-:Y:S05]  /*127c0*/  BSYNC B1 ;  /* 0x0000000000017941 */ /* 0x000fea0003800000 */
.L_x_443:
        /* <DEDUP_REMOVED lines=9> */
.L_x_446:
[----:B------:R-:W-:Y:S05]  /*12860*/  BSYNC B1 ;  /* 0x0000000000017941 */ /* 0x000fea0003800000 */
.L_x_445:
        /* <DEDUP_REMOVED lines=9> */
.L_x_448:
[----:B------:R-:W-:Y:S05]  /*12900*/  BSYNC B1 ;  /* 0x0000000000017941 */ /* 0x000fea0003800000 */
.L_x_447:
        /* <DEDUP_REMOVED lines=9> */
.L_x_450:
[----:B------:R-:W-:Y:S05]  /*129a0*/  BSYNC B1 ;  /* 0x0000000000017941 */ /* 0x000fea0003800000 */
.L_x_449:
        /* <DEDUP_REMOVED lines=9> */
.L_x_452:
[----:B------:R-:W-:Y:S05]  /*12a40*/  BSYNC B1 ;  /* 0x0000000000017941 */ /* 0x000fea0003800000 */
.L_x_451:
        /* <DEDUP_REMOVED lines=9> */
.L_x_454:
[----:B------:R-:W-:Y:S05]  /*12ae0*/  BSYNC B1 ;  /* 0x0000000000017941 */ /* 0x000fea0003800000 */
.L_x_453:
        /* <DEDUP_REMOVED lines=9> */
.L_x_456:
[----:B------:R-:W-:Y:S05]  /*12b80*/  BSYNC B1 ;  /* 0x0000000000017941 */ /* 0x000fea0003800000 */
.L_x_455:
        /* <DEDUP_REMOVED lines=9> */
.L_x_458:
[----:B------:R-:W-:Y:S05]  /*12c20*/  BSYNC B1 ;  /* 0x0000000000017941 */ /* 0x000fea0003800000 */
.L_x_457:
        /* <DEDUP_REMOVED lines=9> */
.L_x_460:
[----:B------:R-:W-:Y:S05]  /*12cc0*/  BSYNC B1 ;  /* 0x0000000000017941 */ /* 0x000fea0003800000 */
.L_x_459:
        /* <DEDUP_REMOVED lines=9> */
.L_x_462:
[----:B------:R-:W-:Y:S05]  /*12d60*/  BSYNC B1 ;  /* 0x0000000000017941 */ /* 0x000fea0003800000 */
.L_x_461:
        /* <DEDUP_REMOVED lines=9> */
.L_x_464:
[----:B------:R-:W-:Y:S05]  /*12e00*/  BSYNC B1 ;  /* 0x0000000000017941 */ /* 0x000fea0003800000 */
.L_x_463:
        /* <DEDUP_REMOVED lines=9> */
.L_x_466:
[----:B------:R-:W-:Y:S05]  /*12ea0*/  BSYNC B1 ;  /* 0x0000000000017941 */ /* 0x000fea0003800000 */
.L_x_465:
        /* <DEDUP_REMOVED lines=9> */
.L_x_468:
[----:B------:R-:W-:Y:S05]  /*12f40*/  BSYNC B1 ;  /* 0x0000000000017941 */ /* 0x000fea0003800000 */
.L_x_467:
        /* <DEDUP_REMOVED lines=9> */
.L_x_470:
[----:B------:R-:W-:Y:S05]  /*12fe0*/  BSYNC B1 ;  /* 0x0000000000017941 */ /* 0x000fea0003800000 */
.L_x_469:
        /* <DEDUP_REMOVED lines=9> */
.L_x_472:
[----:B------:R-:W-:Y:S05]  /*13080*/  BSYNC B1 ;  /* 0x0000000000017941 */ /* 0x000fea0003800000 */
.L_x_471:
        /* <DEDUP_REMOVED lines=9> */
.L_x_474:
[----:B------:R-:W-:Y:S05]  /*13120*/  BSYNC B1 ;  /* 0x0000000000017941 */ /* 0x000fea0003800000 */
.L_x_473:
        /* <DEDUP_REMOVED lines=9> */
.L_x_476:
[----:B------:R-:W-:Y:S05]  /*131c0*/  BSYNC B1 ;  /* 0x0000000000017941 */ /* 0x000fea0003800000 */
.L_x_475:
        /* <DEDUP_REMOVED lines=9> */
.L_x_478:
[----:B------:R-:W-:Y:S05]  /*13260*/  BSYNC B1 ;  /* 0x0000000000017941 */ /* 0x000fea0003800000 */
.L_x_477:
        /* <DEDUP_REMOVED lines=9> */
.L_x_480:
[----:B------:R-:W-:Y:S05]  /*13300*/  BSYNC B1 ;  /* 0x0000000000017941 */ /* 0x000fea0003800000 */
.L_x_479:
        /* <DEDUP_REMOVED lines=9> */
.L_x_482:
[----:B------:R-:W-:Y:S05]  /*133a0*/  BSYNC B1 ;  /* 0x0000000000017941 */ /* 0x000fea0003800000 */
.L_x_481:
        /* <DEDUP_REMOVED lines=9> */
.L_x_484:
[----:B------:R-:W-:Y:S05]  /*13440*/  BSYNC B1 ;  /* 0x0000000000017941 */ /* 0x000fea0003800000 */
.L_x_483:
        /* <DEDUP_REMOVED lines=9> */
.L_x_486:
[----:B------:R-:W-:Y:S05]  /*134e0*/  BSYNC B1 ;  /* 0x0000000000017941 */ /* 0x000fea0003800000 */
.L_x_485:
        /* <DEDUP_REMOVED lines=9> */
.L_x_488:
[----:B------:R-:W-:Y:S05]  /*13580*/  BSYNC B1 ;  /* 0x0000000000017941 */ /* 0x000fea0003800000 */
.L_x_487:
        /* <DEDUP_REMOVED lines=9> */
.L_x_490:
[----:B------:R-:W-:Y:S05]  /*13620*/  BSYNC B1 ;  /* 0x0000000000017941 */ /* 0x000fea0003800000 */
.L_x_489:
        /* <DEDUP_REMOVED lines=9> */
.L_x_492:
[----:B------:R-:W-:Y:S05]  /*136c0*/  BSYNC B1 ;  /* 0x0000000000017941 */ /* 0x000fea0003800000 */
.L_x_491:
        /* <DEDUP_REMOVED lines=9> */
.L_x_494:
[----:B------:R-:W-:Y:S05]  /*13760*/  BSYNC B1 ;  /* 0x0000000000017941 */ /* 0x000fea0003800000 */
.L_x_493:
        /* <DEDUP_REMOVED lines=9> */
.L_x_496:
[----:B------:R-:W-:Y:S05]  /*13800*/  BSYNC B1 ;  /* 0x0000000000017941 */ /* 0x000fea0003800000 */
.L_x_495:
        /* <DEDUP_REMOVED lines=9> */
.L_x_498:
[----:B------:R-:W-:Y:S05]  /*138a0*/  BSYNC B1 ;  /* 0x0000000000017941 */ /* 0x000fea0003800000 */
.L_x_497:
        /* <DEDUP_REMOVED lines=9> */
.L_x_500:
[----:B------:R-:W-:Y:S05]  /*13940*/  BSYNC B1 ;  /* 0x0000000000017941 */ /* 0x000fea0003800000 */
.L_x_499:
        /* <DEDUP_REMOVED lines=9> */
.L_x_502:
[----:B------:R-:W-:Y:S05]  /*139e0*/  BSYNC B1 ;  /* 0x0000000000017941 */ /* 0x000fea0003800000 */
.L_x_501:
        /* <DEDUP_REMOVED lines=9> */
.L_x_504:
[----:B------:R-:W-:Y:S05]  /*13a80*/  BSYNC B1 ;  /* 0x0000000000017941 */ /* 0x000fea0003800000 */
.L_x_503:
        /* <DEDUP_REMOVED lines=9> */
.L_x_506:
[----:B------:R-:W-:Y:S05]  /*13b20*/  BSYNC B1 ;  /* 0x0000000000017941 */ /* 0x000fea0003800000 */
.L_x_505:
        /* <DEDUP_REMOVED lines=9> */
.L_x_508:
[----:B------:R-:W-:Y:S05]  /*13bc0*/  BSYNC B1 ;  /* 0x0000000000017941 */ /* 0x000fea0003800000 */
.L_x_507:
        /* <DEDUP_REMOVED lines=9> */
.L_x_510:
[----:B------:R-:W-:Y:S05]  /*13c60*/  BSYNC B1 ;  /* 0x0000000000017941 */ /* 0x000fea0003800000 */
.L_x_509:
        /* <DEDUP_REMOVED lines=9> */
.L_x_512:
[----:B------:R-:W-:Y:S05]  /*13d00*/  BSYNC B1 ;  /* 0x0000000000017941 */ /* 0x000fea0003800000 */
.L_x_511:
        /* <DEDUP_REMOVED lines=9> */
.L_x_514:
[----:B------:R-:W-:Y:S05]  /*13da0*/  BSYNC B1 ;  /* 0x0000000000017941 */ /* 0x000fea0003800000 */
.L_x_513:
        /* <DEDUP_REMOVED lines=9> */
.L_x_516:
[----:B------:R-:W-:Y:S05]  /*13e40*/  BSYNC B1 ;  /* 0x0000000000017941 */ /* 0x000fea0003800000 */
.L_x_515:
        /* <DEDUP_REMOVED lines=9> */
.L_x_518:
[----:B------:R-:W-:Y:S05]  /*13ee0*/  BSYNC B1 ;  /* 0x0000000000017941 */ /* 0x000fea0003800000 */
.L_x_517:
        /* <DEDUP_REMOVED lines=9> */
.L_x_520:
[----:B------:R-:W-:Y:S05]  /*13f80*/  BSYNC B1 ;  /* 0x0000000000017941 */ /* 0x000fea0003800000 */
.L_x_519:
        /* <DEDUP_REMOVED lines=9> */
.L_x_522:
[----:B------:R-:W-:Y:S05]  /*14020*/  BSYNC B1 ;  /* 0x0000000000017941 */ /* 0x000fea0003800000 */
.L_x_521:
        /* <DEDUP_REMOVED lines=9> */
.L_x_524:
[----:B------:R-:W-:Y:S05]  /*140c0*/  BSYNC B1 ;  /* 0x0000000000017941 */ /* 0x000fea0003800000 */
.L_x_523:
        /* <DEDUP_REMOVED lines=9> */
.L_x_526:
[----:B------:R-:W-:Y:S05]  /*14160*/  BSYNC B1 ;  /* 0x0000000000017941 */ /* 0x000fea0003800000 */
.L_x_525:
        /* <DEDUP_REMOVED lines=9> */
.L_x_528:
[----:B------:R-:W-:Y:S05]  /*14200*/  BSYNC B1 ;  /* 0x0000000000017941 */ /* 0x000fea0003800000 */
.L_x_527:
        /* <DEDUP_REMOVED lines=9> */
.L_x_530:
[----:B------:R-:W-:Y:S05]  /*142a0*/  BSYNC B1 ;  /* 0x0000000000017941 */ /* 0x000fea0003800000 */
.L_x_529:
        /* <DEDUP_REMOVED lines=9> */
.L_x_532:
[----:B------:R-:W-:Y:S05]  /*14340*/  BSYNC B1 ;  /* 0x0000000000017941 */ /* 0x000fea0003800000 */
.L_x_531:
        /* <DEDUP_REMOVED lines=9> */
.L_x_534:
[----:B------:R-:W-:Y:S05]  /*143e0*/  BSYNC B1 ;  /* 0x0000000000017941 */ /* 0x000fea0003800000 */
.L_x_533:
        /* <DEDUP_REMOVED lines=9> */
.L_x_536:
[----:B------:R-:W-:Y:S05]  /*14480*/  BSYNC B1 ;  /* 0x0000000000017941 */ /* 0x000fea0003800000 */
.L_x_535:
        /* <DEDUP_REMOVED lines=9> */
.L_x_538:
[----:B------:R-:W-:Y:S05]  /*14520*/  BSYNC B1 ;  /* 0x0000000000017941 */ /* 0x000fea0003800000 */
.L_x_537:
        /* <DEDUP_REMOVED lines=9> */
.L_x_540:
[----:B------:R-:W-:Y:S05]  /*145c0*/  BSYNC B1 ;  /* 0x0000000000017941 */ /* 0x000fea0003800000 */
.L_x_539:
        /* <DEDUP_REMOVED lines=9> */
.L_x_542:
[----:B------:R-:W-:Y:S05]  /*14660*/  BSYNC B1 ;  /* 0x0000000000017941 */ /* 0x000fea0003800000 */
.L_x_541:
        /* <DEDUP_REMOVED lines=9> */
.L_x_544:
[----:B------:R-:W-:Y:S05]  /*14700*/  BSYNC B1 ;  /* 0x0000000000017941 */ /* 0x000fea0003800000 */
.L_x_543:
        /* <DEDUP_REMOVED lines=9> */
.L_x_546:
[----:B------:R-:W-:Y:S05]  /*147a0*/  BSYNC B1 ;  /* 0x0000000000017941 */ /* 0x000fea0003800000 */
.L_x_545:
        /* <DEDUP_REMOVED lines=9> */
.L_x_548:
[----:B------:R-:W-:Y:S05]  /*14840*/  BSYNC B1 ;  /* 0x0000000000017941 */ /* 0x000fea0003800000 */
.L_x_547:
        /* <DEDUP_REMOVED lines=9> */
.L_x_550:
[----:B------:R-:W-:Y:S05]  /*148e0*/  BSYNC B1 ;  /* 0x0000000000017941 */ /* 0x000fea0003800000 */
.L_x_549:
        /* <DEDUP_REMOVED lines=9> */
.L_x_552:
[----:B------:R-:W-:Y:S05]  /*14980*/  BSYNC B1 ;  /* 0x0000000000017941 */ /* 0x000fea0003800000 */
.L_x_551:
        /* <DEDUP_REMOVED lines=9> */
.L_x_554:
[----:B------:R-:W-:Y:S05]  /*14a20*/  BSYNC B1 ;  /* 0x0000000000017941 */ /* 0x000fea0003800000 */
.L_x_553:
        /* <DEDUP_REMOVED lines=9> */
.L_x_556:
[----:B------:R-:W-:Y:S05]  /*14ac0*/  BSYNC B1 ;  /* 0x0000000000017941 */ /* 0x000fea0003800000 */
.L_x_555:
        /* <DEDUP_REMOVED lines=9> */
.L_x_558:
[----:B------:R-:W-:Y:S05]  /*14b60*/  BSYNC B1 ;  /* 0x0000000000017941 */ /* 0x000fea0003800000 */
.L_x_557:
        /* <DEDUP_REMOVED lines=9> */
.L_x_560:
[----:B------:R-:W-:Y:S05]  /*14c00*/  BSYNC B1 ;  /* 0x0000000000017941 */ /* 0x000fea0003800000 */
.L_x_559:
        /* <DEDUP_REMOVED lines=9> */
.L_x_562:
[----:B------:R-:W-:Y:S05]  /*14ca0*/  BSYNC B1 ;  /* 0x0000000000017941 */ /* 0x000fea0003800000 */
.L_x_561:
        /* <DEDUP_REMOVED lines=9> */
.L_x_564:
[----:B------:R-:W-:Y:S05]  /*14d40*/  BSYNC B1 ;  /* 0x0000000000017941 */ /* 0x000fea0003800000 */
.L_x_563:
        /* <DEDUP_REMOVED lines=9> */
.L_x_566:
[----:B------:R-:W-:Y:S05]  /*14de0*/  BSYNC B1 ;  /* 0x0000000000017941 */ /* 0x000fea0003800000 */
.L_x_565:
        /* <DEDUP_REMOVED lines=9> */
.L_x_568:
[----:B------:R-:W-:Y:S05]  /*14e80*/  BSYNC B1 ;  /* 0x0000000000017941 */ /* 0x000fea0003800000 */
.L_x_567:
        /* <DEDUP_REMOVED lines=9> */
.L_x_570:
[----:B------:R-:W-:Y:S05]  /*14f20*/  BSYNC B1 ;  /* 0x0000000000017941 */ /* 0x000fea0003800000 */
.L_x_569:
        /* <DEDUP_REMOVED lines=9> */
.L_x_572:
[----:B------:R-:W-:Y:S05]  /*14fc0*/  BSYNC B1 ;  /* 0x0000000000017941 */ /* 0x000fea0003800000 */
.L_x_571:
        /* <DEDUP_REMOVED lines=9> */
.L_x_574:
[----:B------:R-:W-:Y:S05]  /*15060*/  BSYNC B1 ;  /* 0x0000000000017941 */ /* 0x000fea0003800000 */
.L_x_573:
        /* <DEDUP_REMOVED lines=9> */
.L_x_576:
[----:B------:R-:W-:Y:S05]  /*15100*/  BSYNC B1 ;  /* 0x0000000000017941 */ /* 0x000fea0003800000 */
.L_x_575:
        /* <DEDUP_REMOVED lines=9> */
.L_x_578:
[----:B------:R-:W-:Y:S05]  /*151a0*/  BSYNC B1 ;  /* 0x0000000000017941 */ /* 0x000fea0003800000 */
.L_x_577:
        /* <DEDUP_REMOVED lines=9> */
.L_x_580:
[----:B------:R-:W-:Y:S05]  /*15240*/  BSYNC B1 ;  /* 0x0000000000017941 */ /* 0x000fea0003800000 */
.L_x_579:
        /* <DEDUP_REMOVED lines=9> */
.L_x_582:
[----:B------:R-:W-:Y:S05]  /*152e0*/  BSYNC B1 ;  /* 0x0000000000017941 */ /* 0x000fea0003800000 */
.L_x_581:
        /* <DEDUP_REMOVED lines=9> */
.L_x_584:
[----:B------:R-:W-:Y:S05]  /*15380*/  BSYNC B1 ;  /* 0x0000000000017941 */ /* 0x000fea0003800000 */
.L_x_583:
        /* <DEDUP_REMOVED lines=9> */
.L_x_586:
[----:B------:R-:W-:Y:S05]  /*15420*/  BSYNC B1 ;  /* 0x0000000000017941 */ /* 0x000fea0003800000 */
.L_x_585:
        /* <DEDUP_REMOVED lines=9> */
.L_x_588:
[----:B------:R-:W-:Y:S05]  /*154c0*/  BSYNC B1 ;  /* 0x0000000000017941 */ /* 0x000fea0003800000 */
.L_x_587:
        /* <DEDUP_REMOVED lines=9> */
.L_x_590:
[----:B------:R-:W-:Y:S05]  /*15560*/  BSYNC B1 ;  /* 0x0000000000017941 */ /* 0x000fea0003800000 */
.L_x_589:
        /* <DEDUP_REMOVED lines=9> */
.L_x_592:
[----:B------:R-:W-:Y:S05]  /*15600*/  BSYNC B1 ;  /* 0x0000000000017941 */ /* 0x000fea0003800000 */
.L_x_591:
        /* <DEDUP_REMOVED lines=9> */
.L_x_594:
[----:B------:R-:W-:Y:S05]  /*156a0*/  BSYNC B1 ;  /* 0x0000000000017941 */ /* 0x000fea0003800000 */
.L_x_593:
        /* <DEDUP_REMOVED lines=9> */
.L_x_596:
[----:B------:R-:W-:Y:S05]  /*15740*/  BSYNC B1 ;  /* 0x0000000000017941 */ /* 0x000fea0003800000 */
.L_x_595:
        /* <DEDUP_REMOVED lines=9> */
.L_x_598:
[----:B------:R-:W-:Y:S05]  /*157e0*/  BSYNC B1 ;  /* 0x0000000000017941 */ /* 0x000fea0003800000 */
.L_x_597:
        /* <DEDUP_REMOVED lines=9> */
.L_x_600:
[----:B------:R-:W-:Y:S05]  /*15880*/  BSYNC B1 ;  /* 0x0000000000017941 */ /* 0x000fea0003800000 */
.L_x_599:
        /* <DEDUP_REMOVED lines=9> */
.L_x_602:
[----:B------:R-:W-:Y:S05]  /*15920*/  BSYNC B1 ;  /* 0x0000000000017941 */ /* 0x000fea0003800000 */
.L_x_601:
        /* <DEDUP_REMOVED lines=9> */
.L_x_604:
[----:B------:R-:W-:Y:S05]  /*159c0*/  BSYNC B1 ;  /* 0x0000000000017941 */ /* 0x000fea0003800000 */
.L_x_603:
        /* <DEDUP_REMOVED lines=9> */
.L_x_606:
[----:B------:R-:W-:Y:S05]  /*15a60*/  BSYNC B1 ;  /* 0x0000000000017941 */ /* 0x000fea0003800000 */
.L_x_605:
        /* <DEDUP_REMOVED lines=9> */
.L_x_608:
[----:B------:R-:W-:Y:S05]  /*15b00*/  BSYNC B1 ;  /* 0x0000000000017941 */ /* 0x000fea0003800000 */
.L_x_607:
        /* <DEDUP_REMOVED lines=9> */
.L_x_610:
[----:B------:R-:W-:Y:S05]  /*15ba0*/  BSYNC B1 ;  /* 0x0000000000017941 */ /* 0x000fea0003800000 */
.L_x_609:
        /* <DEDUP_REMOVED lines=9> */
.L_x_612:
[----:B------:R-:W-:Y:S05]  /*15c40*/  BSYNC B1 ;  /* 0x0000000000017941 */ /* 0x000fea0003800000 */
.L_x_611:
        /* <DEDUP_REMOVED lines=9> */
.L_x_614:
[----:B------:R-:W-:Y:S05]  /*15ce0*/  BSYNC B1 ;  /* 0x0000000000017941 */ /* 0x000fea0003800000 */
.L_x_613:
        /* <DEDUP_REMOVED lines=9> */
.L_x_616:
[----:B------:R-:W-:Y:S05]  /*15d80*/  BSYNC B1 ;  /* 0x0000000000017941 */ /* 0x000fea0003800000 */
.L_x_615:
        /* <DEDUP_REMOVED lines=9> */
.L_x_618:
[----:B------:R-:W-:Y:S05]  /*15e20*/  BSYNC B1 ;  /* 0x0000000000017941 */ /* 0x000fea0003800000 */
.L_x_617:
        /* <DEDUP_REMOVED lines=9> */
.L_x_620:
[----:B------:R-:W-:Y:S05]  /*15ec0*/  BSYNC B1 ;  /* 0x0000000000017941 */ /* 0x000fea0003800000 */
.L_x_619:
        /* <DEDUP_REMOVED lines=9> */
.L_x_622:
[----:B------:R-:W-:Y:S05]  /*15f60*/  BSYNC B1 ;  /* 0x0000000000017941 */ /* 0x000fea0003800000 */
.L_x_621:
        /* <DEDUP_REMOVED lines=9> */
.L_x_624:
[----:B------:R-:W-:Y:S05]  /*16000*/  BSYNC B1 ;  /* 0x0000000000017941 */ /* 0x000fea0003800000 */
.L_x_623:
        /* <DEDUP_REMOVED lines=9> */
.L_x_626:
[----:B------:R-:W-:Y:S05]  /*160a0*/  BSYNC B1 ;  /* 0x0000000000017941 */ /* 0x000fea0003800000 */
.L_x_625:
        /* <DEDUP_REMOVED lines=9> */
.L_x_628:
[----:B------:R-:W-:Y:S05]  /*16140*/  BSYNC B1 ;  /* 0x0000000000017941 */ /* 0x000fea0003800000 */
.L_x_627:
[----:B-----5:R-:W-:Y:S01]  /*16150*/  IMAD.U32 R57, R3, 0x10000, RZ ;  /* 0x0001000003397824 */ /* 0x020fe200078e00ff */
[----:B------:R-:W-:Y:S01]  /*16160*/  ISETP.GT.AND P0, PT, R0, 0xd9, P0 ;  /* 0x000000d90000780c */ /* 0x000fe20000704270 */
[----:B------:R-:W-:Y:S02]  /*16170*/  BSSY B1, `(.L_x_629) ;  /* 0x0000007000017945 */ /* 0x000fe40003800000 */
[----:B------:R-:W-:-:S04]  /*16180*/  FMUL R57, R57, R16 ;  /* 0x0000001039397220 */ /* 0x000fc80000400000 */
[----:B------:R-:W-:-:S05]  /*16190*/  FFMA R57, R68, R2, R57 ;  /* 0x0000000244397223 */ /* 0x000fca0000000039 */
[----:B------:R-:W-:-:S05]  /*161a0*/  F2FP.BF16.F32.PACK_AB R57, RZ, R57 ;  /* 0x00000039ff39723e */ /* 0x000fca00000010ff */
[----:B------:R0:W-:Y:S01]  /*161b0*/  @P6 STG.E.U16 desc[UR46][R4.64+0x1b0], R57 ;  /* 0x0001b03904006986 */ /* 0x0001e2000c10152e */
[----:B------:R-:W-:Y:S05]  /*161c0*/  @!P0 BRA `(.L_x_630) ;  /* 0x0000000000048947 */ /* 0x000fea0003800000 */
[----:B------:R0:W5:Y:S02]  /*161d0*/  LDG.E.LTC128B.U16 R3, desc[UR46][R236.64+0x1b2] ;  /* 0x0001b22eec037981 */ /* 0x000164000c1e1520 */
.L_x_630:
[----:B------:R-:W-:Y:S05]  /*161e0*/  BSYNC B1 ;  /* 0x0000000000017941 */ /* 0x000fea0003800000 */
.L_x_629:
[----:B0----5:R-:W-:Y:S01]  /*161f0*/  IMAD.U32 R57, R3, 0x10000, RZ ;  /* 0x0001000003397824 */ /* 0x021fe200078e00ff */
        /* <DEDUP_REMOVED lines=8> */
.L_x_632:
[----:B------:R-:W-:Y:S05]  /*16280*/  BSYNC B1 ;  /* 0x0000000000017941 */ /* 0x000fea0003800000 */
.L_x_631:
[----:B0----5:R-:W-:Y:S01]  /*16290*/  IMAD.U32 R5, R3, 0x10000, RZ ;  /* 0x0001000003057824 */ /* 0x021fe200078e00ff */
[----:B------:R-:W-:Y:S01]  /*162a0*/  ISETP.GT.AND P5, PT, R0, 0xd9, P5 ;  /* 0x000000d90000780c */ /* 0x000fe20002fa4270 */
[----:B------:R-:W-:Y:S01]  /*162b0*/  @P6 IMAD.MOV.U32 R4, RZ, RZ, R10 ;  /* 0x000000ffff046224 */ /* 0x000fe200078e000a */
[----:B------:R-:W-:Y:S01]  /*162c0*/  BSSY B1, `(.L_x_633) ;  /* 0x0000009000017945 */ /* 0x000fe20003800000 */
[----:B------:R-:W-:-:S04]  /*162d0*/  FMUL R5, R5, R16 ;  /* 0x0000001005057220 */ /* 0x000fc80000400000 */
[----:B------:R-:W-:-:S05]  /*162e0*/  FFMA R5, R70, R2, R5 ;  /* 0x0000000246057223 */ /* 0x000fca0000000005 */
[----:B------:R-:W-:-:S04]  /*162f0*/  F2FP.BF16.F32.PACK_AB R5, RZ, R5 ;  /* 0x00000005ff05723e */ /* 0x000fc800000010ff */
[----:B------:R-:W-:Y:S01]  /*16300*/  PRMT R56, R5, 0x7610, R56 ;  /* 0x0000761005387816 */ /* 0x000fe20000000038 */
[----:B------:R-:W-:-:S05]  /*16310*/  @P6 IMAD.MOV.U32 R5, RZ, RZ, R11 ;  /* 0x000000ffff056224 */ /* 0x000fca00078e000b */
[----:B------:R0:W-:Y:S01]  /*16320*/  @P6 STG.E.U16 desc[UR46][R4.64+0x1b0], R56 ;  /* 0x0001b03804006986 */ /* 0x0001e2000c10152e */
[----:B------:R-:W-:Y:S05]  /*16330*/  @!P5 BRA `(.L_x_634) ;  /* 0x000000000004d947 */ /* 0x000fea0003800000 */
[----:B------:R0:W5:Y:S02]  /*16340*/  LDG.E.LTC128B.U16 R3, desc[UR46][R234.64+0x1b2] ;  /* 0x0001b22eea037981 */ /* 0x000164000c1e1520 */
.L_x_634:
[----:B------:R-:W-:Y:S05]  /*16350*/  BSYNC B1 ;  /* 0x0000000000017941 */ /* 0x000fea0003800000 */
.L_x_633:
        /* <DEDUP_REMOVED lines=9> */
.L_x_636:
[----:B------:R-:W-:Y:S05]  /*163f0*/  BSYNC B1 ;  /* 0x0000000000017941 */ /* 0x000fea0003800000 */
.L_x_635:
        /* <DEDUP_REMOVED lines=9> */
.L_x_638:
[----:B------:R-:W-:Y:S05]  /*16490*/  BSYNC B1 ;  /* 0x0000000000017941 */ /* 0x000fea0003800000 */
.L_x_637:
        /* <DEDUP_REMOVED lines=9> */
.L_x_640:
[----:B------:R-:W-:Y:S05]  /*16530*/  BSYNC B1 ;  /* 0x0000000000017941 */ /* 0x000fea0003800000 */
.L_x_639:
[----:B-----5:R-:W-:Y:S01]  /*16540*/  IMAD.U32 R5, R3, 0x10000, RZ ;  /* 0x0001000003057824 */ /* 0x020fe200078e00ff */
[----:B------:R-:W-:Y:S01]  /*16550*/  ISETP.GT.AND P5, PT, R0, 0xc1, P3 ;  /* 0x000000c10000780c */ /* 0x000fe20001fa4270 */
[----:B0-----:R-:W-:Y:S01]  /*16560*/  @P0 IMAD.MOV.U32 R4, RZ, RZ, R8 ;  /* 0x000000ffff040224 */ /* 0x001fe200078e0008 */
        /* <DEDUP_REMOVED lines=9> */
.L_x_642:
[----:B------:R-:W-:Y:S05]  /*16600*/  BSYNC B1 ;  /* 0x0000000000017941 */ /* 0x000fea0003800000 */
.L_x_641:
[----:B0----5:R-:W-:Y:S01]  /*16610*/  IMAD.U32 R5, R3, 0x10000, RZ ;  /* 0x0001000003057824 */ /* 0x021fe200078e00ff */
[----:B------:R-:W-:Y:S01]  /*16620*/  ISETP.GT.AND P0, PT, R0, 0xc8, P4 ;  /* 0x000000c80000780c */ /* 0x000fe20002704270 */
[----:B------:R-:W-:Y:S02]  /*16630*/  BSSY B1, `(.L_x_643) ;  /* 0x000000a000017945 */ /* 0x000fe40003800000 */
[----:B------:R-:W-:Y:S01]  /*16640*/  FMUL R4, R5, R16 ;  /* 0x0000001005047220 */ /* 0x000fe20000400000 */
[----:B------:R-:W-:-:S03]  /*16650*/  @P5 IMAD.MOV.U32 R5, RZ, RZ, R9 ;  /* 0x000000ffff055224 */ /* 0x000fc600078e0009 */
[----:B------:R-:W-:-:S05]  /*16660*/  FFMA R4, R43, R2, R4 ;  /* 0x000000022b047223 */ /* 0x000fca0000000004 */
[----:B------:R-:W-:-:S04]  /*16670*/  F2FP.BF16.F32.PACK_AB R4, RZ, R4 ;  /* 0x00000004ff04723e */ /* 0x000fc800000010ff */
[----:B------:R-:W-:Y:S01]  /*16680*/  PRMT R10, R4, 0x7610, R10 ;  /* 0x00007610040a7816 */ /* 0x000fe2000000000a */
[----:B------:R-:W-:-:S05]  /*16690*/  @P5 IMAD.MOV.U32 R4, RZ, RZ, R8 ;  /* 0x000000ffff045224 */ /* 0x000fca00078e0008 */
[----:B------:R0:W-:Y:S01]  /*166a0*/  @P5 STG.E.U16 desc[UR46][R4.64+0x182], R10 ;  /* 0x0001820a04005986 */ /* 0x0001e2000c10152e */
[----:B------:R-:W-:Y:S05]  /*166b0*/  @!P0 BRA `(.L_x_644) ;  /* 0x0000000000048947 */ /* 0x000fea0003800000 */
[----:B------:R0:W5:Y:S02]  /*166c0*/  LDG.E.LTC128B.U16 R3, desc[UR46][R22.64+0x190] ;  /* 0x0001902e16037981 */ /* 0x000164000c1e1520 */
.L_x_644:
[----:B------:R-:W-:Y:S05]  /*166d0*/  BSYNC B1 ;  /* 0x0000000000017941 */ /* 0x000fea0003800000 */
.L_x_643:
        /* <DEDUP_REMOVED lines=9> */
.L_x_646:
[----:B------:R-:W-:Y:S05]  /*16770*/  BSYNC B1 ;  /* 0x0000000000017941 */ /* 0x000fea0003800000 */
.L_x_645:
        /* <DEDUP_REMOVED lines=9> */
.L_x_648:
[----:B------:R-:W-:Y:S05]  /*16810*/  BSYNC B1 ;  /* 0x0000000000017941 */ /* 0x000fea0003800000 */
.L_x_647:
        /* <DEDUP_REMOVED lines=12> */
.L_x_650:
[----:B------:R-:W-:Y:S05]  /*168e0*/  BSYNC B1 ;  /* 0x0000000000017941 */ /* 0x000fea0003800000 */
.L_x_649:
        /* <DEDUP_REMOVED lines=12> */
.L_x_652:
[----:B------:R-:W-:Y:S05]  /*169b0*/  BSYNC B1 ;  /* 0x0000000000017941 */ /* 0x000fea0003800000 */
.L_x_651:
        /* <DEDUP_REMOVED lines=9> */
.L_x_654:
[----:B------:R-:W-:Y:S05]  /*16a50*/  BSYNC B1 ;  /* 0x0000000000017941 */ /* 0x000fea0003800000 */
.L_x_653:
        /* <DEDUP_REMOVED lines=9> */
.L_x_656:
[----:B------:R-:W-:Y:S05]  /*16af0*/  BSYNC B1 ;  /* 0x0000000000017941 */ /* 0x000fea0003800000 */
.L_x_655:
        /* <DEDUP_REMOVED lines=12> */
.L_x_658:
[----:B------:R-:W-:Y:S05]  /*16bc0*/  BSYNC B1 ;  /* 0x0000000000017941 */ /* 0x000fea0003800000 */
.L_x_657:
        /* <DEDUP_REMOVED lines=12> */
.L_x_660:
[----:B------:R-:W-:Y:S05]  /*16c90*/  BSYNC B1 ;  /* 0x0000000000017941 */ /* 0x000fea0003800000 */
.L_x_659:
        /* <DEDUP_REMOVED lines=9> */
.L_x_662:
[----:B------:R-:W-:Y:S05]  /*16d30*/  BSYNC B1 ;  /* 0x0000000000017941 */ /* 0x000fea0003800000 */
.L_x_661:
        /* <DEDUP_REMOVED lines=9> */
.L_x_664:
[----:B------:R-:W-:Y:S05]  /*16dd0*/  BSYNC B1 ;  /* 0x0000000000017941 */ /* 0x000fea0003800000 */
.L_x_663:
        /* <DEDUP_REMOVED lines=12> */
.L_x_666:
[----:B------:R-:W-:Y:S05]  /*16ea0*/  BSYNC B1 ;  /* 0x0000000000017941 */ /* 0x000fea0003800000 */
.L_x_665:
        /* <DEDUP_REMOVED lines=9> */
.L_x_668:
[----:B------:R-:W-:Y:S05]  /*16f40*/  BSYNC B1 ;  /* 0x0000000000017941 */ /* 0x000fea0003800000 */
.L_x_667:
        /* <DEDUP_REMOVED lines=9> */
.L_x_670:
[----:B------:R-:W-:Y:S05]  /*16fe0*/  BSYNC B1 ;  /* 0x0000000000017941 */ /* 0x000fea0003800000 */
.L_x_669:
        /* <DEDUP_REMOVED lines=9> */
.L_x_672:
[----:B------:R-:W-:Y:S05]  /*17080*/  BSYNC B1 ;  /* 0x0000000000017941 */ /* 0x000fea0003800000 */
.L_x_671:
        /* <DEDUP_REMOVED lines=12> */
.L_x_674:
[----:B------:R-:W-:Y:S05]  /*17150*/  BSYNC B1 ;  /* 0x0000000000017941 */ /* 0x000fea0003800000 */
.L_x_673:
        /* <DEDUP_REMOVED lines=12> */
.L_x_676:
[----:B------:R-:W-:Y:S05]  /*17220*/  BSYNC B1 ;  /* 0x0000000000017941 */ /* 0x000fea0003800000 */
.L_x_675:
        /* <DEDUP_REMOVED lines=9> */
.L_x_678:
[----:B------:R-:W-:Y:S05]  /*172c0*/  BSYNC B1 ;  /* 0x0000000000017941 */ /* 0x000fea0003800000 */
.L_x_677:
        /* <DEDUP_REMOVED lines=9> */
.L_x_680:
[----:B------:R-:W-:Y:S05]  /*17360*/  BSYNC B1 ;  /* 0x0000000000017941 */ /* 0x000fea0003800000 */
.L_x_679:
        /* <DEDUP_REMOVED lines=12> */
.L_x_682:
[----:B------:R-:W-:Y:S05]  /*17430*/  BSYNC B1 ;  /* 0x0000000000017941 */ /* 0x000fea0003800000 */
.L_x_681:
        /* <DEDUP_REMOVED lines=12> */
.L_x_684:
[----:B------:R-:W-:Y:S05]  /*17500*/  BSYNC B1 ;  /* 0x0000000000017941 */ /* 0x000fea0003800000 */
.L_x_683:
        /* <DEDUP_REMOVED lines=9> */
.L_x_686:
[----:B------:R-:W-:Y:S05]  /*175a0*/  BSYNC B1 ;  /* 0x0000000000017941 */ /* 0x000fea0003800000 */
.L_x_685:
        /* <DEDUP_REMOVED lines=9> */
.L_x_688:
[----:B------:R-:W-:Y:S05]  /*17640*/  BSYNC B1 ;  /* 0x0000000000017941 */ /* 0x000fea0003800000 */
.L_x_687:
        /* <DEDUP_REMOVED lines=12> */
.L_x_690:
[----:B------:R-:W-:Y:S05]  /*17710*/  BSYNC B1 ;  /* 0x0000000000017941 */ /* 0x000fea0003800000 */
.L_x_689:
        /* <DEDUP_REMOVED lines=12> */
.L_x_692:
[----:B------:R-:W-:Y:S05]  /*177e0*/  BSYNC B1 ;  /* 0x0000000000017941 */ /* 0x000fea0003800000 */
.L_x_691:
        /* <DEDUP_REMOVED lines=9> */
.L_x_694:
[----:B------:R-:W-:Y:S05]  /*17880*/  BSYNC B1 ;  /* 0x0000000000017941 */ /* 0x000fea0003800000 */
.L_x_693:
        /* <DEDUP_REMOVED lines=9> */
.L_x_696:
[----:B------:R-:W-:Y:S05]  /*17920*/  BSYNC B1 ;  /* 0x0000000000017941 */ /* 0x000fea0003800000 */
.L_x_695:
        /* <DEDUP_REMOVED lines=12> */
.L_x_698:
[----:B------:R-:W-:Y:S05]  /*179f0*/  BSYNC B1 ;  /* 0x0000000000017941 */ /* 0x000fea0003800000 */
.L_x_697:
[----:B------:R-:W-:Y:S05]  /*17a00*/  @!P1 BRA `(.L_x_699) ;  /* 0x0000006400889947 */ /* 0x000fea0003800000 */
[----:B-----5:R-:W-:-:S04]  /*17a10*/  IMAD.U32 R3, R3, 0x10000, RZ ;  /* 0x0001000003037824 */ /* 0x020fc800078e00ff */
[----:B------:R-:W-:-:S04]  /*17a20*/  FMUL R0, R3, R16 ;  /* 0x0000001003007220 */ /* 0x000fc80000400000 */
[----:B------:R-:W-:-:S05]  /*17a30*/  FFMA R0, R39, R2, R0 ;  /* 0x0000000227007223 */ /* 0x000fca0000000000 */
[----:B------:R-:W-:-:S05]  /*17a40*/  F2FP.BF16.F32.PACK_AB R0, RZ, R0 ;  /* 0x00000000ff00723e */ /* 0x000fca00000010ff */
[----:B------:R0:W-:Y:S01]  /*17a50*/  STG.E.U16 desc[UR46][R6.64+0x1b2], R0 ;  /* 0x0001b20006007986 */ /* 0x0001e2000c10152e */
[----:B------:R-:W-:Y:S05]  /*17a60*/  BRA `(.L_x_699) ;  /* 0x0000006400707947 */ /* 0x000fea0003800000 */
.L_x_34:
[----:B------:R-:W2:Y:S01]  /*17a70*/  LDL.LU R4, [R1+0x1c4] ;  /* 0x0001c40001047983 */ /* 0x000ea20000300800 */
[----:B------:R-:W-:-:S03]  /*17a80*/  ULDC.64 UR4, c[0x0][0x5c0] ;  /* 0x0001700000047ab9 */ /* 0x000fc60000000a00 */
[----:B------:R-:W3:Y:S01]  /*17a90*/  LDL.LU R5, [R1+0x1c0] ;  /* 0x0001c00001057983 */ /* 0x000ee20000300800 */
[----:B------:R-:W-:-:S03]  /*17aa0*/  LEA R12, P1, R8, UR4, 0x1 ;  /* 0x00000004080c7c11 */ /* 0x000fc6000f8208ff */
[----:B------:R-:W4:Y:S04]  /*17ab0*/  LDL.LU R7, [R1+0x1c8] ;  /* 0x0001c80001077983 */ /* 0x000f280000300800 */
[----:B------:R-:W5:Y:S01]  /*17ac0*/  LDL.LU R6, [R1+0x1cc] ;  /* 0x0001cc0001067983 */ /* 0x000f620000300800 */
[----:B------:R-:W-:Y:S02]  /*17ad0*/  LEA.HI.X R13, R8, UR5, R21, 0x1, P1 ;  /* 0x00000005080d7c11 */ /* 0x000fe400088f0c15 */
[----:B------:R-:W-:Y:S01]  /*17ae0*/  ISETP.GT.AND P1, PT, R0, 0x1, P0 ;  /* 0x000000010000780c */ /* 0x000fe20000724270 */
[----:B------:R-:W5:Y:S04]  /*17af0*/  LDL.LU R235, [R1+0x1dc] ;  /* 0x0001dc0001eb7983 */ /* 0x000f680000300800 */
        /* <DEDUP_REMOVED lines=8> */
[----:B------:R-:W5:Y:S01]  /*17b80*/  LDL.LU R21, [R1+0x1d8] ;  /* 0x0001d80001157983 */ /* 0x000f620000300800 */
[-C--:B--2---:R-:W-:Y:S01]  /*17b90*/  FMUL R4, R4, R2.reuse ;  /* 0x0000000204047220 */ /* 0x084fe20000400000 */
[----:B---3--:R-:W-:-:S04]  /*17ba0*/  FMUL R5, R5, R2 ;  /* 0x0000000205057220 */ /* 0x008fc80000400000 */
[----:B------:R-:W-:Y:S02]  /*17bb0*/  F2FP.BF16.F32.PACK_AB R4, RZ, R4 ;  /* 0x00000004ff04723e */ /* 0x000fe400000010ff */
[----:B------:R-:W-:Y:S01]  /*17bc0*/  ISETP.GT.AND P5, PT, R3, 0x8, PT ;  /* 0x000000080300780c */ /* 0x000fe20003fa4270 */
[----:B------:R-:W-:Y:S01]  /*17bd0*/  USHF.L.U32 UR11, UR8, 0x4, URZ ;  /* 0x00000004080b7899 */ /* 0x000fe2000800063f */
[----:B------:R-:W-:Y:S01]  /*17be0*/  F2FP.BF16.F32.PACK_AB R5, RZ, R5 ;  /* 0x00000005ff05723e */ /* 0x000fe200000010ff */
[----:B------:R0:W-:Y:S01]  /*17bf0*/  @P1 STG.E.U16 desc[UR46][R12.64+0x2], R4 ;  /* 0x000002040c001986 */ /* 0x0001e2000c10152e */
[-C--:B----4-:R-:W-:Y:S01]  /*17c00*/  FMUL R8, R7, R2.reuse ;  /* 0x0000000207087220 */ /* 0x090fe20000400000 */
[----:B-----5:R-:W-:Y:S02]  /*17c10*/  FMUL R9, R6, R2 ;  /* 0x0000000206097220 */ /* 0x020fe40000400000 */
[----:B------:R1:W-:Y:S04]  /*17c20*/  @P2 STG.E.U16 desc[UR46][R12.64], R5 ;  /* 0x000000050c002986 */ /* 0x0003e8000c10152e */
[----:B0-----:R-:W2:Y:S01]  /*17c30*/  LDL.LU R4, [R1+0x1d4] ;  /* 0x0001d40001047983 */ /* 0x001ea20000300800 */
[----:B------:R-:W-:Y:S01]  /*17c40*/  ISETP.GT.AND P1, PT, R0, RZ, P5 ;  /* 0x000000ff0000720c */ /* 0x000fe20002f24270 */
[----:B------:R-:W-:Y:S01]  /*17c50*/  USHF.L.U64.HI UR5, UR8, 0x4, UR9 ;  /* 0x0000000408057899 */ /* 0x000fe20008010209 */
[----:B------:R-:W-:Y:S01]  /*17c60*/  F2FP.BF16.F32.PACK_AB R8, RZ, R8 ;  /* 0x00000008ff08723e */ /* 0x000fe200000010ff */
[----:B-1----:R-:W3:Y:S01]  /*17c70*/  LDL.LU R5, [R1+0x1d0] ;  /* 0x0001d00001057983 */ /* 0x002ee20000300800 */
[----:B------:R-:W-:-:S02]  /*17c80*/  IADD3 R6, P2, R12, UR11, RZ ;  /* 0x0000000b0c067c10 */ /* 0x000fc4000ff5e0ff */
[----:B------:R-:W-:Y:S02]  /*17c90*/  F2FP.BF16.F32.PACK_AB R9, RZ, R9 ;  /* 0x00000009ff09723e */ /* 0x000fe400000010ff */
[----:B------:R-:W-:-:S05]  /*17ca0*/  IADD3.X R7, R13, UR5, RZ, P2, !PT ;  /* 0x000000050d077c10 */ /* 0x000fca00097fe4ff */
[----:B------:R0:W-:Y:S01]  /*17cb0*/  @P1 STG.E.U16 desc[UR46][R6.64], R8 ;  /* 0x0000000806001986 */ /* 0x0001e2000c10152e */
[C---:B------:R-:W-:Y:S02]  /*17cc0*/  ISETP.GT.AND P1, PT, R0.reuse, 0x1, P5 ;  /* 0x000000010000780c */ /* 0x040fe40002f24270 */
[C---:B------:R-:W-:Y:S02]  /*17cd0*/  ISETP.GT.AND P3, PT, R0.reuse, 0x8, P0 ;  /* 0x000000080000780c */ /* 0x040fe40000764270 */
[----:B------:R-:W-:Y:S01]  /*17ce0*/  ISETP.GT.AND P4, PT, R0, 0x9, P0 ;  /* 0x000000090000780c */ /* 0x000fe20000784270 */
[----:B0-----:R-:W-:-:S08]  /*17cf0*/  FMUL R8, R235, R2 ;  /* 0x00000002eb087220 */ /* 0x001fd00000400000 */
[----:B------:R0:W-:Y:S01]  /*17d00*/  @P1 STG.E.U16 desc[UR46][R6.64+0x2], R9 ;  /* 0x0000020906001986 */ /* 0x0001e2000c10152e */
[C---:B------:R-:W-:Y:S02]  /*17d10*/  ISETP.GT.AND P1, PT, R0.reuse, 0x8, P5 ;  /* 0x000000080000780c */ /* 0x040fe40002f24270 */
[----:B------:R-:W-:Y:S01]  /*17d20*/  ISETP.GT.AND P2, PT, R0, 0x9, P5 ;  /* 0x000000090000780c */ /* 0x000fe20002f44270 */
[-C--:B0-----:R-:W-:Y:S01]  /*17d30*/  FMUL R9, R21, R2.reuse ;  /* 0x0000000215097220 */ /* 0x081fe20000400000 */
[-C--:B--2---:R-:W-:Y:S01]  /*17d40*/  FMUL R4, R4, R2.reuse ;  /* 0x0000000204047220 */ /* 0x084fe20000400000 */
[----:B---3--:R-:W-:-:S04]  /*17d50*/  FMUL R5, R5, R2 ;  /* 0x0000000205057220 */ /* 0x008fc80000400000 */
[----:B------:R-:W-:Y:S02]  /*17d60*/  F2FP.BF16.F32.PACK_AB R4, RZ, R4 ;  /* 0x00000004ff04723e */ /* 0x000fe400000010ff */
[----:B------:R-:W-:Y:S02]  /*17d70*/  F2FP.BF16.F32.PACK_AB R5, RZ, R5 ;  /* 0x00000005ff05723e */ /* 0x000fe400000010ff */
[----:B------:R-:W-:Y:S02]  /*17d80*/  PRMT R10, R4, 0x7610, R10 ;  /* 0x00007610040a7816 */ /* 0x000fe4000000000a */
[----:B------:R-:W-:Y:S02]  /*17d90*/  PRMT R11, R5, 0x7610, R11 ;  /* 0x00007610050b7816 */ /* 0x000fe4000000000b */
[----:B------:R-:W-:Y:S02]  /*17da0*/  F2FP.BF16.F32.PACK_AB R5, RZ, R9 ;  /* 0x00000009ff05723e */ /* 0x000fe400000010ff */
[----:B------:R-:W-:Y:S01]  /*17db0*/  F2FP.BF16.F32.PACK_AB R4, RZ, R8 ;  /* 0x00000008ff04723e */ /* 0x000fe200000010ff */
[----:B------:R0:W-:Y:S01]  /*17dc0*/  @P3 STG.E.U16 desc[UR46][R12.64+0x10], R11 ;  /* 0x0000100b0c003986 */ /* 0x0001e2000c10152e */
[----:B------:R-:W-:Y:S01]  /*17dd0*/  PRMT R9, R5, 0x7610, R9 ;  /* 0x0000761005097816 */ /* 0x000fe20000000009 */
[-C--:B------:R-:W-:Y:S01]  /*17de0*/  FMUL R5, R234, R2.reuse ;  /* 0x00000002ea057220 */ /* 0x080fe20000400000 */
[----:B------:R-:W-:Y:S01]  /*17df0*/  PRMT R8, R4, 0x7610, R8 ;  /* 0x0000761004087816 */ /* 0x000fe20000000008 */
[----:B------:R1:W-:Y:S01]  /*17e00*/  @P4 STG.E.U16 desc[UR46][R12.64+0x12], R10 ;  /* 0x0000120a0c004986 */ /* 0x0003e2000c10152e */
[----:B------:R-:W-:Y:S01]  /*17e10*/  FMUL R4, R233, R2 ;  /* 0x00000002e9047220 */ /* 0x000fe20000400000 */
[----:B------:R-:W-:-:S02]  /*17e20*/  ISETP.GT.AND P3, PT, R0, 0x10, P0 ;  /* 0x000000100000780c */ /* 0x000fc40000764270 */
[----:B------:R-:W-:Y:S02]  /*17e30*/  ISETP.GT.AND P4, PT, R0, 0x11, P0 ;  /* 0x000000110000780c */ /* 0x000fe40000784270 */
[----:B------:R-:W-:Y:S02]  /*17e40*/  F2FP.BF16.F32.PACK_AB R5, RZ, R5 ;  /* 0x00000005ff05723e */ /* 0x000fe400000010ff */
[----:B------:R-:W-:Y:S02]  /*17e50*/  F2FP.BF16.F32.PACK_AB R4, RZ, R4 ;  /* 0x00000004ff04723e */ /* 0x000fe400000010ff */
[----:B0-----:R-:W-:Y:S01]  /*17e60*/  PRMT R11, R5, 0x7610, R11 ;  /* 0x00007610050b7816 */ /* 0x001fe2000000000b */
[----:B------:R0:W-:Y:S01]  /*17e70*/  @P1 STG.E.U16 desc[UR46][R6.64+0x10], R9 ;  /* 0x0000100906001986 */ /* 0x0001e2000c10152e */
[----:B-1----:R-:W-:Y:S02]  /*17e80*/  PRMT R10, R4, 0x7610, R10 ;  /* 0x00007610040a7816 */ /* 0x002fe4000000000a */
[C---:B------:R-:W-:Y:S01]  /*17e90*/  ISETP.GT.AND P1, PT, R0.reuse, 0x10, P5 ;  /* 0x000000100000780c */ /* 0x040fe20002f24270 */
[----:B------:R1:W-:Y:S01]  /*17ea0*/  @P2 STG.E.U16 desc[UR46][R6.64+0x12], R8 ;  /* 0x0000120806002986 */ /* 0x0003e2000c10152e */
[----:B------:R-:W-:-:S03]  /*17eb0*/  ISETP.GT.AND P2, PT, R0, 0x11, P5 ;  /* 0x000000110000780c */ /* 0x000fc60002f44270 */
[----:B------:R2:W-:Y:S01]  /*17ec0*/  @P3 STG.E.U16 desc[UR46][R12.64+0x20], R11 ;  /* 0x0000200b0c003986 */ /* 0x0005e2000c10152e */
[----:B------:R-:W-:Y:S01]  /*17ed0*/  ISETP.GT.AND P3, PT, R0, 0x18, P0 ;  /* 0x000000180000780c */ /* 0x000fe20000764270 */
[-C--:B0-----:R-:W-:Y:S02]  /*17ee0*/  FMUL R9, R232, R2.reuse ;  /* 0x00000002e8097220 */ /* 0x081fe40000400000 */
[----:B------:R-:W-:Y:S01]  /*17ef0*/  @P4 STG.E.U16 desc[UR46][R12.64+0x22], R10 ;  /* 0x0000220a0c004986 */ /* 0x000fe2000c10152e */
[-C--:B-1----:R-:W-:Y:S01]  /*17f00*/  FMUL R8, R23, R2.reuse ;  /* 0x0000000217087220 */ /* 0x082fe20000400000 */
[----:B------:R-:W-:Y:S02]  /*17f10*/  ISETP.GT.AND P4, PT, R0, 0x19, P0 ;  /* 0x000000190000780c */ /* 0x000fe40000784270 */
[----:B------:R-:W-:Y:S01]  /*17f20*/  F2FP.BF16.F32.PACK_AB R5, RZ, R9 ;  /* 0x00000009ff05723e */ /* 0x000fe200000010ff */
[----:B------:R-:W-:Y:S01]  /*17f30*/  FMUL R9, R22, R2 ;  /* 0x0000000216097220 */ /* 0x000fe20000400000 */
[----:B------:R-:W-:Y:S01]  /*17f40*/  F2FP.BF16.F32.PACK_AB R4, RZ, R8 ;  /* 0x00000008ff04723e */ /* 0x000fe200000010ff */
[----:B--2---:R-:W2:Y:S01]  /*17f50*/  LDL.LU R11, [R1+0x194] ;  /* 0x00019400010b7983 */ /* 0x004ea20000300800 */
[----:B------:R-:W-:-:S03]  /*17f60*/  FMUL R8, R19, R2 ;  /* 0x0000000213087220 */ /* 0x000fc60000400000 */
[----:B------:R-:W3:Y:S01]  /*17f70*/  LDL.LU R21, [R1+0x198] ;  /* 0x0001980001157983 */ /* 0x000ee20000300800 */
[----:B------:R-:W-:-:S03]  /*17f80*/  F2FP.BF16.F32.PACK_AB R9, RZ, R9 ;  /* 0x00000009ff09723e */ /* 0x000fc600000010ff */
[----:B------:R-:W4:Y:S01]  /*17f90*/  LDL.LU R235, [R1+0x19c] ;  /* 0x00019c0001eb7983 */ /* 0x000f220000300800 */
[----:B------:R-:W-:-:S03]  /*17fa0*/  F2FP.BF16.F32.PACK_AB R8, RZ, R8 ;  /* 0x00000008ff08723e */ /* 0x000fc600000010ff */
[----:B------:R-:W5:Y:S04]  /*17fb0*/  LDL.LU R234, [R1+0x1a0] ;  /* 0x0001a00001ea7983 */ /* 0x000f680000300800 */
[----:B------:R-:W5:Y:S04]  /*17fc0*/  LDL.LU R233, [R1+0x1a4] ;  /* 0x0001a40001e97983 */ /* 0x000f680000300800 */
[----:B------:R-:W5:Y:S04]  /*17fd0*/  LDL.LU R232, [R1+0x1a8] ;  /* 0x0001a80001e87983 */ /* 0x000f680000300800 */
[----:B------:R-:W5:Y:S04]  /*17fe0*/  LDL.LU R23, [R1+0x1ac] ;  /* 0x0001ac0001177983 */ /* 0x000f680000300800 */
[----:B------:R0:W-:Y:S04]  /*17ff0*/  @P1 STG.E.U16 desc[UR46][R6.64+0x20], R5 ;  /* 0x0000200506001986 */ /* 0x0001e8000c10152e */
[----:B------:R-:W5:Y:S04]  /*18000*/  LDL.LU R22, [R1+0x1b0] ;  /* 0x0001b00001167983 */ /* 0x000f680000300800 */
[----:B------:R1:W-:Y:S01]  /*18010*/  @P2 STG.E.U16 desc[UR46][R6.64+0x22], R4 ;  /* 0x0000220406002986 */ /* 0x0003e2000c10152e */
[----:B0-----:R-:W-:-:S03]  /*18020*/  FMUL R5, R18, R2 ;  /* 0x0000000212057220 */ /* 0x001fc60000400000 */
[----:B------:R-:W3:Y:S04]  /*18030*/  LDL.LU R19, [R1+0x1b4] ;  /* 0x0001b40001137983 */ /* 0x000ee80000300800 */
[----:B------:R-:W5:Y:S01]  /*18040*/  LDL.LU R18, [R1+0x1b8] ;  /* 0x0001b80001127983 */ /* 0x000f620000300800 */
[----:B-1----:R-:W-:-:S03]  /*18050*/  FMUL R4, R14, R2 ;  /* 0x000000020e047220 */ /* 0x002fc60000400000 */
[----:B------:R0:W-:Y:S04]  /*18060*/  @P3 STG.E.U16 desc[UR46][R12.64+0x30], R9 ;  /* 0x000030090c003986 */ /* 0x0001e8000c10152e */
[----:B------:R-:W2:Y:S04]  /*18070*/  LDL.LU R14, [R1+0x1bc] ;  /* 0x0001bc00010e7983 */ /* 0x000ea80000300800 */
[----:B------:R1:W-:Y:S04]  /*18080*/  @P4 STG.E.U16 desc[UR46][R12.64+0x32], R8 ;  /* 0x000032080c004986 */ /* 0x0003e8000c10152e */
[----:B0-----:R-:W4:Y:S04]  /*18090*/  LDL.LU R9, [R1+0x188] ;  /* 0x0001880001097983 */ /* 0x001f280000300800 */
[----:B-1----:R-:W3:Y:S01]  /*180a0*/  LDL.LU R8, [R1+0x180] ;  /* 0x0001800001087983 */ /* 0x002ee20000300800 */
[----:B------:R-:W-:-:S02]  /*180b0*/  ISETP.GT.AND P1, PT, R0, 0x18, P5 ;  /* 0x000000180000780c */ /* 0x000fc40002f24270 */
[----:B------:R-:W-:Y:S02]  /*180c0*/  ISETP.GT.AND P2, PT, R0, 0x19, P5 ;  /* 0x000000190000780c */ /* 0x000fe40002f44270 */
[----:B------:R-:W-:Y:S02]  /*180d0*/  F2FP.BF16.F32.PACK_AB R5, RZ, R5 ;  /* 0x00000005ff05723e */ /* 0x000fe400000010ff */
[----:B------:R-:W-:-:S07]  /*180e0*/  F2FP.BF16.F32.PACK_AB R4, RZ, R4 ;  /* 0x00000004ff04723e */ /* 0x000fce00000010ff */
[----:B------:R-:W-:Y:S01]  /*180f0*/  @P1 STG.E.U16 desc[UR46][R6.64+0x30], R5 ;  /* 0x0000300506001986 */ /* 0x000fe2000c10152e */
[----:B------:R-:W-:-:S03]  /*18100*/  ISETP.GT.AND P1, PT, R3, 0x80, PT ;  /* 0x000000800300780c */ /* 0x000fc60003f24270 */
[----:B------:R0:W-:Y:S01]  /*18110*/  @P2 STG.E.U16 desc[UR46][R6.64+0x32], R4 ;  /* 0x0000320406002986 */ /* 0x0001e2000c10152e */
[----:B------:R-:W-:Y:S01]  /*18120*/  ISETP.GT.AND P2, PT, R0, RZ, P1 ;  /* 0x000000ff0000720c */ /* 0x000fe20000f44270 */
[----:B------:R-:W-:Y:S01]  /*18130*/  UIMAD UR4, UR9, 0xf0, URZ ;  /* 0x000000f0090478a4 */ /* 0x000fe2000f8e023f */
[----:B0-----:R-:W-:-:S04]  /*18140*/  IMAD.U32 R4, RZ, RZ, UR8 ;  /* 0x00000008ff047e24 */ /* 0x001fc8000f8e00ff */
[----:B------:R-:W-:-:S04]  /*18150*/  IMAD.WIDE.U32 R4, R4, 0xf0, R6 ;  /* 0x000000f004047825 */ /* 0x000fc800078e0006 */
[----:B------:R-:W-:Y:S02]  /*18160*/  VIADD R5, R5, UR4 ;  /* 0x0000000405057c36 */ /* 0x000fe40008000000 */
[----:B---3--:R-:W-:-:S05]  /*18170*/  FMUL R8, R8, R2 ;  /* 0x0000000208087220 */ /* 0x008fca0000400000 */
[----:B------:R-:W-:-:S05]  /*18180*/  F2FP.BF16.F32.PACK_AB R8, RZ, R8 ;  /* 0x00000008ff08723e */ /* 0x000fca00000010ff */
[----:B------:R0:W-:Y:S04]  /*18190*/  @P2 STG.E.U16 desc[UR46][R4.64], R8 ;  /* 0x0000000804002986 */ /* 0x0001e8000c10152e */
[----:B0-----:R-:W3:Y:S01]  /*181a0*/  LDL.LU R8, [R1+0x184] ;  /* 0x0001840001087983 */ /* 0x001ee20000300800 */
[----:B------:R-:W-:Y:S02]  /*181b0*/  ISETP.GT.AND P2, PT, R0, 0x1, P1 ;  /* 0x000000010000780c */ /* 0x000fe40000f44270 */
[----:B------:R-:W-:Y:S01]  /*181c0*/  ISETP.GT.AND P4, PT, R3, 0x88, PT ;  /* 0x000000880300780c */ /* 0x000fe20003f84270 */
[----:B----4-:R-:W-:-:S05]  /*181d0*/  FMUL R9, R9, R2 ;  /* 0x0000000209097220 */ /* 0x010fca0000400000 */
[----:B------:R-:W-:-:S04]  /*181e0*/  F2FP.BF16.F32.PACK_AB R9, RZ, R9 ;  /* 0x00000009ff09723e */ /* 0x000fc800000010ff */
[----:B------:R-:W-:Y:S01]  /*181f0*/  PRMT R10, R9, 0x7610, R10 ;  /* 0x00007610090a7816 */ /* 0x000fe2000000000a */
[----:B---3--:R-:W-:-:S05]  /*18200*/  FMUL R8, R8, R2 ;  /* 0x0000000208087220 */ /* 0x008fca0000400000 */
[----:B------:R-:W-:-:S05]  /*18210*/  F2FP.BF16.F32.PACK_AB R8, RZ, R8 ;  /* 0x00000008ff08723e */ /* 0x000fca00000010ff */
[----:B------:R0:W-:Y:S01]  /*18220*/  @P2 STG.E.U16 desc[UR46][R4.64+0x2], R8 ;  /* 0x0000020804002986 */ /* 0x0001e2000c10152e */
[----:B------:R-:W-:Y:S02]  /*18230*/  ISETP.GT.AND P2, PT, R0, RZ, P4 ;  /* 0x000000ff0000720c */ /* 0x000fe40002744270 */
[----:B0-----:R-:W-:-:S04]  /*18240*/  IADD3 R8, P3, R4, UR11, RZ ;  /* 0x0000000b04087c10 */ /* 0x001fc8000ff7e0ff */
[----:B------:R-:W-:-:S07]  /*18250*/  IADD3.X R9, R5, UR5, RZ, P3, !PT ;  /* 0x0000000505097c10 */ /* 0x000fce0009ffe4ff */
[----:B------:R0:W-:Y:S04]  /*18260*/  @P2 STG.E.U16 desc[UR46][R8.64], R10 ;  /* 0x0000000a08002986 */ /* 0x0001e8000c10152e */
[----:B0-----:R-:W3:Y:S01]  /*18270*/  LDL.LU R10, [R1+0x18c] ;  /* 0x00018c00010a7983 */ /* 0x001ee20000300800 */
[----:B------:R-:W-:Y:S01]  /*18280*/  ISETP.GT.AND P2, PT, R0, 0x1, P4 ;  /* 0x000000010000780c */ /* 0x000fe20002744270 */
[----:B---3--:R-:W-:-:S05]  /*18290*/  FMUL R10, R10, R2 ;  /* 0x000000020a0a7220 */ /* 0x008fca0000400000 */
[----:B------:R-:W-:-:S07]  /*182a0*/  F2FP.BF16.F32.PACK_AB R10, RZ, R10 ;  /* 0x0000000aff0a723e */ /* 0x000fce00000010ff */
[----:B------:R0:W-:Y:S04]  /*182b0*/  @P2 STG.E.U16 desc[UR46][R8.64+0x2], R10 ;  /* 0x0000020a08002986 */ /* 0x0001e8000c10152e */
[----:B0-----:R-:W3:Y:S01]  /*182c0*/  LDL.LU R10, [R1+0x190] ;  /* 0x00019000010a7983 */ /* 0x001ee20000300800 */
[----:B------:R-:W-:Y:S01]  /*182d0*/  ISETP.GT.AND P2, PT, R0, 0x8, P1 ;  /* 0x000000080000780c */ /* 0x000fe20000f44270 */
[-C--:B--2---:R-:W-:Y:S01]  /*182e0*/  FMUL R14, R14, R2.reuse ;  /* 0x000000020e0e7220 */ /* 0x084fe20000400000 */
[C---:B------:R-:W-:Y:S02]  /*182f0*/  ISETP.GT.AND P3, PT, R0.reuse, 0x18, P4 ;  /* 0x000000180000780c */ /* 0x040fe40002764270 */
[----:B------:R-:W-:Y:S01]  /*18300*/  ISETP.GT.AND P6, PT, R0, 0x19, P4 ;  /* 0x000000190000780c */ /* 0x000fe200027c4270 */
[----:B------:R-:W-:Y:S01]  /*18310*/  USHF.L.U32 UR13, UR8, 0x8, URZ ;  /* 0x00000008080d7899 */ /* 0x000fe2000800063f */
[----:B---3--:R-:W-:-:S05]  /*18320*/  FMUL R10, R10, R2 ;  /* 0x000000020a0a7220 */ /* 0x008fca0000400000 */
[----:B------:R-:W-:-:S05]  /*18330*/  F2FP.BF16.F32.PACK_AB R10, RZ, R10 ;  /* 0x0000000aff0a723e */ /* 0x000fca00000010ff */
[----:B------:R0:W-:Y:S02]  /*18340*/  @P2 STG.E.U16 desc[UR46][R4.64+0x10], R10 ;  /* 0x0000100a04002986 */ /* 0x0001e4000c10152e */
[-C--:B0-----:R-:W-:Y:S01]  /*18350*/  FMUL R10, R11, R2.reuse ;  /* 0x000000020b0a7220 */ /* 0x081fe20000400000 */
[----:B------:R-:W-:Y:S02]  /*18360*/  FMUL R11, R19, R2 ;  /* 0x00000002130b7220 */ /* 0x000fe40000400000 */
[----:B------:R-:W2:Y:S01]  /*18370*/  LDL.LU R19, [R1+0x140] ;  /* 0x0001400001137983 */ /* 0x000ea20000300800 */
[----:B------:R-:W-:Y:S02]  /*18380*/  ISETP.GT.AND P2, PT, R0, 0x9, P1 ;  /* 0x000000090000780c */ /* 0x000fe40000f44270 */
[----:B------:R-:W-:-:S11]  /*18390*/  F2FP.BF16.F32.PACK_AB R10, RZ, R10 ;  /* 0x0000000aff0a723e */ /* 0x000fd600000010ff */
[----:B------:R0:W-:Y:S01]  /*183a0*/  @P2 STG.E.U16 desc[UR46][R4.64+0x12], R10 ;  /* 0x0000120a04002986 */ /* 0x0001e2000c10152e */
[----:B------:R-:W-:Y:S01]  /*183b0*/  ISETP.GT.AND P2, PT, R0, 0x8, P4 ;  /* 0x000000080000780c */ /* 0x000fe20002744270 */
[----:B0-----:R-:W-:Y:S01]  /*183c0*/  FMUL R10, R21, R2 ;  /* 0x00000002150a7220 */ /* 0x001fe20000400000 */
[----:B------:R-:W-:Y:S01]  /*183d0*/  F2FP.BF16.F32.PACK_AB R11, RZ, R11 ;  /* 0x0000000bff0b723e */ /* 0x000fe200000010ff */
[----:B------:R-:W-:Y:S01]  /*183e0*/  USHF.L.U64.HI UR12, UR8, 0x8, UR9 ;  /* 0x00000008080c7899 */ /* 0x000fe20008010209 */
[----:B------:R-:W3:Y:S02]  /*183f0*/  LDL.LU R21, [R1+0x164] ;  /* 0x0001640001157983 */ /* 0x000ee40000300800 */
[----:B------:R-:W-:-:S07]  /*18400*/  F2FP.BF16.F32.PACK_AB R10, RZ, R10 ;  /* 0x0000000aff0a723e */ /* 0x000fce00000010ff */
[----:B------:R0:W-:Y:S01]  /*18410*/  @P2 STG.E.U16 desc[UR46][R8.64+0x10], R10 ;  /* 0x0000100a08002986 */ /* 0x0001e2000c10152e */
[----:B------:R-:W-:Y:S01]  /*18420*/  ISETP.GT.AND P2, PT, R0, 0x9, P4 ;  /* 0x000000090000780c */ /* 0x000fe20002744270 */
[----:B0-----:R-:W-:Y:S01]  /*18430*/  FMUL R10, R235, R2 ;  /* 0x00000002eb0a7220 */ /* 0x001fe20000400000 */
[----:B------:R-:W-:Y:S01]  /*18440*/  PRMT R15, R11, 0x7610, R15 ;  /* 0x000076100b0f7816 */ /* 0x000fe2000000000f */
[----:B------:R-:W4:Y:S03]  /*18450*/  LDL.LU R235, [R1+0x168] ;  /* 0x0001680001eb7983 */ /* 0x000f260000300800 */
[----:B------:R-:W-:-:S07]  /*18460*/  F2FP.BF16.F32.PACK_AB R10, RZ, R10 ;  /* 0x0000000aff0a723e */ /* 0x000fce00000010ff */
[----:B------:R5:W-:Y:S01]  /*18470*/  @P2 STG.E.U16 desc[UR46][R8.64+0x12], R10 ;  /* 0x0000120a08002986 */ /* 0x000be2000c10152e */
[----:B------:R-:W-:Y:S01]  /*18480*/  ISETP.GT.AND P2, PT, R0, 0x10, P1 ;  /* 0x000000100000780c */ /* 0x000fe20000f44270 */
[----:B-----5:R-:W-:Y:S01]  /*18490*/  FMUL R10, R234, R2 ;  /* 0x00000002ea0a7220 */ /* 0x020fe20000400000 */
[----:B------:R-:W-:Y:S01]  /*184a0*/  F2FP.BF16.F32.PACK_AB R11, RZ, R14 ;  /* 0x0000000eff0b723e */ /* 0x000fe200000010ff */
[----:B------:R-:W5:Y:S03]  /*184b0*/  LDL.LU R234, [R1+0x16c] ;  /* 0x00016c0001ea7983 */ /* 0x000f660000300800 */
[----:B------:R-:W-:-:S07]  /*184c0*/  F2FP.BF16.F32.PACK_AB R10, RZ, R10 ;  /* 0x0000000aff0a723e */ /* 0x000fce00000010ff */
[----:B------:R0:W-:Y:S01]  /*184d0*/  @P2 STG.E.U16 desc[UR46][R4.64+0x20], R10 ;  /* 0x0000200a04002986 */ /* 0x0001e2000c10152e */
[----:B------:R-:W-:Y:S01]  /*184e0*/  ISETP.GT.AND P2, PT, R0, 0x11, P1 ;  /* 0x000000110000780c */ /* 0x000fe20000f44270 */
[----:B0-----:R-:W-:Y:S02]  /*184f0*/  FMUL R10, R233, R2 ;  /* 0x00000002e90a7220 */ /* 0x001fe40000400000 */
        /* <DEDUP_REMOVED lines=19> */
[----:B0-----:R-:W-:-:S05]  /*18630*/  FMUL R10, R18, R2 ;  /* 0x00000002120a7220 */ /* 0x001fca0000400000 */
[----:B------:R-:W-:-:S04]  /*18640*/  F2FP.BF16.F32.PACK_AB R10, RZ, R10 ;  /* 0x0000000aff0a723e */ /* 0x000fc800000010ff */
[----:B------:R-:W-:Y:S02]  /*18650*/  PRMT R14, R10, 0x7610, R14 ;  /* 0x000076100a0e7816 */ /* 0x000fe4000000000e */
[----:B------:R-:W-:Y:S01]  /*18660*/  PRMT R10, R11, 0x7610, R10 ;  /* 0x000076100b0a7816 */ /* 0x000fe2000000000a */
[----:B------:R0:W-:Y:S01]  /*18670*/  @P2 STG.E.U16 desc[UR46][R4.64+0x32], R15 ;  /* 0x0000320f04002986 */ /* 0x0001e2000c10152e */
[----:B------:R-:W-:-:S03]  /*18680*/  IMAD.U32 R11, RZ, RZ, UR8 ;  /* 0x00000008ff0b7e24 */ /* 0x000fc6000f8e00ff */
[----:B------:R1:W-:Y:S04]  /*18690*/  @P3 STG.E.U16 desc[UR46][R8.64+0x30], R14 ;  /* 0x0000300e08003986 */ /* 0x0003e8000c10152e */
[----:B------:R1:W-:Y:S01]  /*186a0*/  @P6 STG.E.U16 desc[UR46][R8.64+0x32], R10 ;  /* 0x0000320a08006986 */ /* 0x0003e2000c10152e */
[----:B------:R-:W-:Y:S02]  /*186b0*/  IMAD.U32 R18, RZ, RZ, UR5 ;  /* 0x00000005ff127e24 */ /* 0x000fe4000f8e00ff */
[----:B0-----:R-:W-:Y:S02]  /*186c0*/  IMAD.MOV.U32 R15, RZ, RZ, R7 ;  /* 0x000000ffff0f7224 */ /* 0x001fe400078e0007 */
[----:B-1----:R-:W-:Y:S02]  /*186d0*/  IMAD.MOV.U32 R14, RZ, RZ, R6 ;  /* 0x000000ffff0e7224 */ /* 0x002fe400078e0006 */
[----:B------:R-:W-:-:S02]  /*186e0*/  IMAD.U32 R10, RZ, RZ, UR11 ;  /* 0x0000000bff0a7e24 */ /* 0x000fc4000f8e00ff */
[----:B------:R-:W-:-:S03]  /*186f0*/  IMAD.WIDE.U32 R8, R11, 0xf0, R14 ;  /* 0x000000f00b087825 */ /* 0x000fc600078e000e */
[----:B------:R-:W-:Y:S01]  /*18700*/  IADD3 R6, P2, P3, R10, UR13, R4 ;  /* 0x0000000d0a067c10 */ /* 0x000fe2000fb5e004 */
[----:B------:R-:W-:Y:S02]  /*18710*/  IMAD.U32 R11, RZ, RZ, UR5 ;  /* 0x00000005ff0b7e24 */ /* 0x000fe4000f8e00ff */
[----:B------:R-:W-:Y:S01]  /*18720*/  VIADD R9, R9, UR4 ;  /* 0x0000000409097c36 */ /* 0x000fe20008000000 */
[----:B------:R-:W-:Y:S02]  /*18730*/  IADD3.X R7, R18, UR12, R5, P2, P3 ;  /* 0x0000000c12077c10 */ /* 0x000fe400097e6405 */
[----:B------:R-:W-:Y:S01]  /*18740*/  IADD3 R10, P2, P3, R10, UR13, R8 ;  /* 0x0000000d0a0a7c10 */ /* 0x000fe2000fb5e008 */
[----:B------:R-:W3:Y:S03]  /*18750*/  LDL.LU R18, [R1+0x144] ;  /* 0x0001440001127983 */ /* 0x000ee60000300800 */
[----:B------:R-:W-:-:S02]  /*18760*/  IADD3.X R11, R11, UR12, R9, P2, P3 ;  /* 0x0000000c0b0b7c10 */ /* 0x000fc400097e6409 */
[----:B------:R-:W-:-:S04]  /*18770*/  ISETP.GT.AND P3, PT, R3, 0x100, PT ;  /* 0x000001000300780c */ /* 0x000fc80003f64270 */
[----:B------:R-:W-:Y:S02]  /*18780*/  ISETP.GT.AND P2, PT, R0, RZ, P3 ;  /* 0x000000ff0000720c */ /* 0x000fe40001f44270 */
[----:B------:R-:W-:-:S04]  /*18790*/  IADD3 R4, P6, R4, UR13, RZ ;  /* 0x0000000d04047c10 */ /* 0x000fc8000ffde0ff */
[----:B------:R-:W-:Y:S01]  /*187a0*/  IADD3.X R5, R5, UR12, RZ, P6, !PT ;  /* 0x0000000c05057c10 */ /* 0x000fe2000b7fe4ff */
[----:B--2---:R-:W-:-:S05]  /*187b0*/  FMUL R19, R19, R2 ;  /* 0x0000000213137220 */ /* 0x004fca0000400000 */
[----:B------:R-:W-:-:S05]  /*187c0*/  F2FP.BF16.F32.PACK_AB R19, RZ, R19 ;  /* 0x00000013ff13723e */ /* 0x000fca00000010ff */
[----:B------:R-:W-:Y:S01]  /*187d0*/  @P2 STG.E.U16 desc[UR46][R4.64], R19 ;  /* 0x0000001304002986 */ /* 0x000fe2000c10152e */
[----:B------:R-:W-:-:S03]  /*187e0*/  ISETP.GT.AND P2, PT, R3, 0x108, PT ;  /* 0x000001080300780c */ /* 0x000fc60003f44270 */
[----:B------:R-:W2:Y:S01]  /*187f0*/  LDL.LU R3, [R1+0x148] ;  /* 0x0001480001037983 */ /* 0x000ea20000300800 */
[----:B------:R-:W-:Y:S01]  /*18800*/  ISETP.GT.AND P6, PT, R0, 0x1, P3 ;  /* 0x000000010000780c */ /* 0x000fe20001fc4270 */
[----:B---3--:R-:W-:-:S05]  /*18810*/  FMUL R18, R18, R2 ;  /* 0x0000000212127220 */ /* 0x008fca0000400000 */
[----:B------:R-:W-:-:S07]  /*18820*/  F2FP.BF16.F32.PACK_AB R18, RZ, R18 ;  /* 0x00000012ff12723e */ /* 0x000fce00000010ff */
[----:B------:R0:W-:Y:S02]  /*18830*/  @P6 STG.E.U16 desc[UR46][R4.64+0x2], R18 ;  /* 0x0000021204006986 */ /* 0x0001e4000c10152e */
[----:B0-----:R-:W-:-:S04]  /*18840*/  IADD3 R18, P6, R4, UR11, RZ ;  /* 0x0000000b04127c10 */ /* 0x001fc8000ffde0ff */
[----:B------:R-:W-:Y:S02]  /*18850*/  IADD3.X R19, R5, UR5, RZ, P6, !PT ;  /* 0x0000000505137c10 */ /* 0x000fe4000b7fe4ff */
[----:B------:R-:W-:Y:S01]  /*18860*/  ISETP.GT.AND P6, PT, R0, RZ, P2 ;  /* 0x000000ff0000720c */ /* 0x000fe200017c4270 */
[----:B--2---:R-:W-:-:S05]  /*18870*/  FMUL R3, R3, R2 ;  /* 0x0000000203037220 */ /* 0x004fca0000400000 */
[----:B------:R-:W-:-:S07]  /*18880*/  F2FP.BF16.F32.PACK_AB R3, RZ, R3 ;  /* 0x00000003ff03723e */ /* 0x000fce00000010ff */
[----:B------:R0:W-:Y:S04]  /*18890*/  @P6 STG.E.U16 desc[UR46][R18.64], R3 ;  /* 0x0000000312006986 */ /* 0x0001e8000c10152e */
[----:B0-----:R-:W2:Y:S01]  /*188a0*/  LDL.LU R3, [R1+0x14c] ;  /* 0x00014c0001037983 */ /* 0x001ea20000300800 */
[----:B------:R-:W-:Y:S01]  /*188b0*/  ISETP.GT.AND P6, PT, R0, 0x1, P2 ;  /* 0x000000010000780c */ /* 0x000fe200017c4270 */
[----:B--2---:R-:W-:-:S05]  /*188c0*/  FMUL R3, R3, R2 ;  /* 0x0000000203037220 */ /* 0x004fca0000400000 */
[----:B------:R-:W-:-:S07]  /*188d0*/  F2FP.BF16.F32.PACK_AB R3, RZ, R3 ;  /* 0x00000003ff03723e */ /* 0x000fce00000010ff */
[----:B------:R0:W-:Y:S04]  /*188e0*/  @P6 STG.E.U16 desc[UR46][R18.64+0x2], R3 ;  /* 0x0000020312006986 */ /* 0x0001e8000c10152e */
[----:B0-----:R-:W2:Y:S04]  /*188f0*/  LDL.LU R18, [R1+0x150] ;  /* 0x0001500001127983 */ /* 0x001ea80000300800 */
[----:B------:R-:W3:Y:S01]  /*18900*/  LDL.LU R19, [R1+0x154] ;  /* 0x0001540001137983 */ /* 0x000ee20000300800 */
[----:B------:R-:W-:Y:S01]  /*18910*/  ISETP.GT.AND P6, PT, R0, 0x8, P3 ;  /* 0x000000080000780c */ /* 0x000fe20001fc4270 */
[----:B--2---:R-:W-:-:S05]  /*18920*/  FMUL R3, R18, R2 ;  /* 0x0000000212037220 */ /* 0x004fca0000400000 */
[----:B------:R-:W-:-:S07]  /*18930*/  F2FP.BF16.F32.PACK_AB R3, RZ, R3 ;  /* 0x00000003ff03723e */ /* 0x000fce00000010ff */
[----:B------:R3:W-:Y:S01]  /*18940*/  @P6 STG.E.U16 desc[UR46][R4.64+0x10], R3 ;  /* 0x0000100304006986 */ /* 0x0007e2000c10152e */
[----:B------:R-:W-:Y:S01]  /*18950*/  ISETP.GT.AND P6, PT, R0, 0x9, P3 ;  /* 0x000000090000780c */ /* 0x000fe20001fc4270 */
[----:B---3--:R-:W-:-:S05]  /*18960*/  FMUL R3, R19, R2 ;  /* 0x0000000213037220 */ /* 0x008fca0000400000 */
[----:B------:R-:W-:-:S07]  /*18970*/  F2FP.BF16.F32.PACK_AB R3, RZ, R3 ;  /* 0x00000003ff03723e */ /* 0x000fce00000010ff */
[----:B------:R0:W-:Y:S04]  /*18980*/  @P6 STG.E.U16 desc[UR46][R4.64+0x12], R3 ;  /* 0x0000120304006986 */ /* 0x0001e8000c10152e */
[----:B0-----:R-:W2:Y:S01]  /*18990*/  LDL.LU R3, [R1+0x158] ;  /* 0x0001580001037983 */ /* 0x001ea20000300800 */
[----:B------:R-:W-:-:S04]  /*189a0*/  IADD3 R18, P6, R4, UR11, RZ ;  /* 0x0000000b04127c10 */ /* 0x000fc8000ffde0ff */
[----:B------:R-:W-:Y:S02]  /*189b0*/  IADD3.X R19, R5, UR5, RZ, P6, !PT ;  /* 0x0000000505137c10 */ /* 0x000fe4000b7fe4ff */
        /* <DEDUP_REMOVED lines=8> */
[----:B------:R-:W-:-:S04]  /*18a40*/  F2FP.BF16.F32.PACK_AB R3, RZ, R3 ;  /* 0x00000003ff03723e */ /* 0x000fc800000010ff */
[----:B------:R-:W-:Y:S01]  /*18a50*/  PRMT R18, R3, 0x7610, R18 ;  /* 0x0000761003127816 */ /* 0x000fe20000000012 */
[----:B---3--:R-:W-:Y:S02]  /*18a60*/  FMUL R3, R19, R2 ;  /* 0x0000000213037220 */ /* 0x008fe40000400000 */
[----:B------:R-:W2:Y:S04]  /*18a70*/  LDL.LU R19, [R1+0x120] ;  /* 0x0001200001137983 */ /* 0x000ea80000300800 */
[----:B------:R0:W-:Y:S01]  /*18a80*/  @P6 STG.E.U16 desc[UR46][R6.64+0x12], R18 ;  /* 0x0000121206006986 */ /* 0x0001e2000c10152e */
[----:B------:R-:W-:Y:S02]  /*18a90*/  ISETP.GT.AND P6, PT, R0, 0x10, P3 ;  /* 0x000000100000780c */ /* 0x000fe40001fc4270 */
[----:B------:R-:W-:-:S04]  /*18aa0*/  F2FP.BF16.F32.PACK_AB R3, RZ, R3 ;  /* 0x00000003ff03723e */ /* 0x000fc800000010ff */
[----:B0-----:R-:W-:Y:S01]  /*18ab0*/  PRMT R18, R3, 0x7610, R18 ;  /* 0x0000761003127816 */ /* 0x001fe20000000012 */
[----:B------:R-:W-:Y:S02]  /*18ac0*/  FMUL R3, R21, R2 ;  /* 0x0000000215037220 */ /* 0x000fe40000400000 */
[----:B------:R-:W3:Y:S04]  /*18ad0*/  LDL.LU R21, [R1+0x124] ;  /* 0x0001240001157983 */ /* 0x000ee80000300800 */
[----:B------:R-:W-:Y:S01]  /*18ae0*/  @P6 STG.E.U16 desc[UR46][R4.64+0x20], R18 ;  /* 0x0000201204006986 */ /* 0x000fe2000c10152e */
[----:B------:R-:W-:Y:S02]  /*18af0*/  ISETP.GT.AND P6, PT, R0, 0x11, P3 ;  /* 0x000000110000780c */ /* 0x000fe40001fc4270 */
[----:B------:R-:W-:-:S11]  /*18b00*/  F2FP.BF16.F32.PACK_AB R3, RZ, R3 ;  /* 0x00000003ff03723e */ /* 0x000fd600000010ff */
[----:B------:R4:W-:Y:S01]  /*18b10*/  @P6 STG.E.U16 desc[UR46][R4.64+0x22], R3 ;  /* 0x0000220304006986 */ /* 0x0009e2000c10152e */
[----:B------:R-:W-:Y:S01]  /*18b20*/  ISETP.GT.AND P6, PT, R0, 0x10, P2 ;  /* 0x000000100000780c */ /* 0x000fe200017c4270 */
[----:B----4-:R-:W-:Y:S02]  /*18b30*/  FMUL R3, R235, R2 ;  /* 0x00000002eb037220 */ /* 0x010fe40000400000 */
[----:B------:R-:W4:Y:S03]  /*18b40*/  LDL.LU R235, [R1+0x128] ;  /* 0x0001280001eb7983 */ /* 0x000f260000300800 */
[----:B------:R-:W-:-:S04]  /*18b50*/  F2FP.BF16.F32.PACK_AB R3, RZ, R3 ;  /* 0x00000003ff03723e */ /* 0x000fc800000010ff */
[----:B------:R-:W-:Y:S01]  /*18b60*/  PRMT R18, R3, 0x7610, R18 ;  /* 0x0000761003127816 */ /* 0x000fe20000000012 */
[----:B-----5:R-:W-:Y:S02]  /*18b70*/  FMUL R3, R234, R2 ;  /* 0x00000002ea037220 */ /* 0x020fe40000400000 */
[----:B------:R-:W5:Y:S04]  /*18b80*/  LDL.LU R234, [R1+0x12c] ;  /* 0x00012c0001ea7983 */ /* 0x000f680000300800 */
[----:B------:R0:W-:Y:S01]  /*18b90*/  @P6 STG.E.U16 desc[UR46][R6.64+0x20], R18 ;  /* 0x0000201206006986 */ /* 0x0001e2000c10152e */
[----:B------:R-:W-:Y:S02]  /*18ba0*/  ISETP.GT.AND P6, PT, R0, 0x11, P2 ;  /* 0x000000110000780c */ /* 0x000fe400017c4270 */
[----:B------:R-:W-:-:S04]  /*18bb0*/  F2FP.BF16.F32.PACK_AB R3, RZ, R3 ;  /* 0x00000003ff03723e */ /* 0x000fc800000010ff */
[----:B0-----:R-:W-:Y:S01]  /*18bc0*/  PRMT R18, R3, 0x7610, R18 ;  /* 0x0000761003127816 */ /* 0x001fe20000000012 */
[----:B------:R-:W-:Y:S02]  /*18bd0*/  FMUL R3, R233, R2 ;  /* 0x00000002e9037220 */ /* 0x000fe40000400000 */
[----:B------:R-:W5:Y:S04]  /*18be0*/  LDL.LU R233, [R1+0x130] ;  /* 0x0001300001e97983 */ /* 0x000f680000300800 */
[----:B------:R0:W-:Y:S01]  /*18bf0*/  @P6 STG.E.U16 desc[UR46][R6.64+0x22], R18 ;  /* 0x0000221206006986 */ /* 0x0001e2000c10152e */
[----:B------:R-:W-:Y:S02]  /*18c00*/  ISETP.GT.AND P6, PT, R0, 0x18, P3 ;  /* 0x000000180000780c */ /* 0x000fe40001fc4270 */
[----:B------:R-:W-:-:S04]  /*18c10*/  F2FP.BF16.F32.PACK_AB R3, RZ, R3 ;  /* 0x00000003ff03723e */ /* 0x000fc800000010ff */
[----:B0-----:R-:W-:Y:S01]  /*18c20*/  PRMT R18, R3, 0x7610, R18 ;  /* 0x0000761003127816 */ /* 0x001fe20000000012 */
[----:B------:R-:W-:Y:S02]  /*18c30*/  FMUL R3, R232, R2 ;  /* 0x00000002e8037220 */ /* 0x000fe40000400000 */
[----:B------:R-:W5:Y:S04]  /*18c40*/  LDL.LU R232, [R1+0x134] ;  /* 0x0001340001e87983 */ /* 0x000f680000300800 */
[----:B------:R-:W-:Y:S01]  /*18c50*/  @P6 STG.E.U16 desc[UR46][R4.64+0x30], R18 ;  /* 0x0000301204006986 */ /* 0x000fe2000c10152e */
[----:B------:R-:W-:Y:S02]  /*18c60*/  ISETP.GT.AND P6, PT, R0, 0x19, P3 ;  /* 0x000000190000780c */ /* 0x000fe40001fc4270 */
[----:B------:R-:W-:-:S11]  /*18c70*/  F2FP.BF16.F32.PACK_AB R3, RZ, R3 ;  /* 0x00000003ff03723e */ /* 0x000fd600000010ff */
[----:B------:R0:W-:Y:S01]  /*18c80*/  @P6 STG.E.U16 desc[UR46][R4.64+0x32], R3 ;  /* 0x0000320304006986 */ /* 0x0001e2000c10152e */
[----:B------:R-:W-:Y:S01]  /*18c90*/  ISETP.GT.AND P6, PT, R0, 0x18, P2 ;  /* 0x000000180000780c */ /* 0x000fe200017c4270 */
[----:B0-----:R-:W-:-:S12]  /*18ca0*/  FMUL R3, R23, R2 ;  /* 0x0000000217037220 */ /* 0x001fd80000400000 */
[----:B------:R-:W-:Y:S01]  /*18cb0*/  @P6 IMAD.MOV.U32 R4, RZ, RZ, R6 ;  /* 0x000000ffff046224 */ /* 0x000fe200078e0006 */
[----:B------:R-:W5:Y:S01]  /*18cc0*/  LDL.LU R23, [R1+0x138] ;  /* 0x0001380001177983 */ /* 0x000f620000300800 */
[----:B------:R-:W-:-:S04]  /*18cd0*/  F2FP.BF16.F32.PACK_AB R3, RZ, R3 ;  /* 0x00000003ff03723e */ /* 0x000fc800000010ff */
[----:B------:R-:W-:Y:S01]  /*18ce0*/  PRMT R18, R3, 0x7610, R18 ;  /* 0x0000761003127816 */ /* 0x000fe20000000012 */
[----:B------:R-:W-:Y:S01]  /*18cf0*/  FMUL R3, R22, R2 ;  /* 0x0000000216037220 */ /* 0x000fe20000400000 */
[----:B------:R-:W-:Y:S01]  /*18d00*/  @P6 IMAD.MOV.U32 R5, RZ, RZ, R7 ;  /* 0x000000ffff056224 */ /* 0x000fe200078e0007 */
[----:B------:R-:W5:Y:S03]  /*18d10*/  LDL.LU R22, [R1+0x13c] ;  /* 0x00013c0001167983 */ /* 0x000f660000300800 */
[----:B------:R-:W-:Y:S01]  /*18d20*/  F2FP.BF16.F32.PACK_AB R3, RZ, R3 ;  /* 0x00000003ff03723e */ /* 0x000fe200000010ff */
[----:B------:R0:W-:Y:S04]  /*18d30*/  @P6 STG.E.U16 desc[UR46][R4.64+0x30], R18 ;  /* 0x0000301204006986 */ /* 0x0001e8000c10152e */
[----:B0-----:R-:W5:Y:S01]  /*18d40*/  LDL.LU R5, [R1+0xc4] ;  /* 0x0000c40001057983 */ /* 0x001f620000300800 */
[----:B------:R-:W-:-:S03]  /*18d50*/  PRMT R4, R3, 0x7610, R4 ;  /* 0x0000761003047816 */ /* 0x000fc60000000004 */
[----:B------:R-:W2:Y:S01]  /*18d60*/  LDL.LU R3, [R1+0x100] ;  /* 0x0001000001037983 */ /* 0x000ea20000300800 */
[----:B------:R-:W-:-:S13]  /*18d70*/  ISETP.GT.AND P6, PT, R0, 0x19, P2 ;  /* 0x000000190000780c */ /* 0x000fda00017c4270 */
[----:B------:R0:W-:Y:S04]  /*18d80*/  @P6 STG.E.U16 desc[UR46][R6.64+0x32], R4 ;  /* 0x0000320406006986 */ /* 0x0001e8000c10152e */
[----:B0-----:R-:W3:Y:S01]  /*18d90*/  LDL.LU R7, [R1+0x11c] ;  /* 0x00011c0001077983 */ /* 0x001ee20000300800 */
[----:B--2---:R-:W-:-:S05]  /*18da0*/  FMUL R3, R3, R2 ;  /* 0x0000000203037220 */ /* 0x004fca0000400000 */
[----:B------:R-:W-:-:S04]  /*18db0*/  F2FP.BF16.F32.PACK_AB R3, RZ, R3 ;  /* 0x00000003ff03723e */ /* 0x000fc800000010ff */
[----:B------:R-:W-:Y:S02]  /*18dc0*/  PRMT R4, R3, 0x7610, R4 ;  /* 0x0000761003047816 */ /* 0x000fe40000000004 */
[----:B------:R-:W2:Y:S01]  /*18dd0*/  LDL.LU R3, [R1+0x104] ;  /* 0x0001040001037983 */ /* 0x000ea20000300800 */
[----:B------:R-:W-:-:S13]  /*18de0*/  ISETP.GT.AND P6, PT, R0, 0x20, P0 ;  /* 0x000000200000780c */ /* 0x000fda00007c4270 */
[----:B------:R-:W-:Y:S01]  /*18df0*/  @P6 STG.E.U16 desc[UR46][R12.64+0x40], R4 ;  /* 0x000040040c006986 */ /* 0x000fe2000c10152e */
[----:B------:R-:W-:Y:S01]  /*18e00*/  ISETP.GT.AND P6, PT, R0, 0x21, P0 ;  /* 0x000000210000780c */ /* 0x000fe200007c4270 */
[----:B--2---:R-:W-:-:S05]  /*18e10*/  FMUL R3, R3, R2 ;  /* 0x0000000203037220 */ /* 0x004fca0000400000 */
[----:B------:R-:W-:-:S07]  /*18e20*/  F2FP.BF16.F32.PACK_AB R3, RZ, R3 ;  /* 0x00000003ff03723e */ /* 0x000fce00000010ff */
[----:B------:R0:W-:Y:S04]  /*18e30*/  @P6 STG.E.U16 desc[UR46][R12.64+0x42], R3 ;  /* 0x000042030c006986 */ /* 0x0001e8000c10152e */
[----:B0-----:R-:W2:Y:S01]  /*18e40*/  LDL.LU R3, [R1+0x108] ;  /* 0x0001080001037983 */ /* 0x001ea20000300800 */
[----:B------:R-:W-:Y:S01]  /*18e50*/  ISETP.GT.AND P6, PT, R0, 0x20, P5 ;  /* 0x000000200000780c */ /* 0x000fe20002fc4270 */
[----:B--2---:R-:W-:-:S05]  /*18e60*/  FMUL R3, R3, R2 ;  /* 0x0000000203037220 */ /* 0x004fca0000400000 */
[----:B------:R-:W-:-:S04]  /*18e70*/  F2FP.BF16.F32.PACK_AB R3, RZ, R3 ;  /* 0x00000003ff03723e */ /* 0x000fc800000010ff */
[----:B------:R-:W-:Y:S02]  /*18e80*/  PRMT R4, R3, 0x7610, R4 ;  /* 0x0000761003047816 */ /* 0x000fe40000000004 */
[----:B------:R-:W2:Y:S04]  /*18e90*/  LDL.LU R3, [R1+0x10c] ;  /* 0x00010c0001037983 */ /* 0x000ea80000300800 */
        /* <DEDUP_REMOVED lines=20> */
[----:B------:R-:W-:Y:S01]  /*18fe0*/  PRMT R4, R3, 0x7610, R4 ;  /* 0x0000761003047816 */ /* 0x000fe20000000004 */
[----:B---3--:R-:W-:Y:S02]  /*18ff0*/  FMUL R3, R7, R2 ;  /* 0x0000000207037220 */ /* 0x008fe40000400000 */
[----:B------:R-:W2:Y:S04]  /*19000*/  LDL.LU R7, [R1+0xd4] ;  /* 0x0000d40001077983 */ /* 0x000ea80000300800 */
[----:B------:R-:W-:Y:S01]  /*19010*/  @P6 STG.E.U16 desc[UR46][R14.64+0x50], R4 ;  /* 0x000050040e006986 */ /* 0x000fe2000c10152e */
[----:B------:R-:W-:Y:S02]  /*19020*/  ISETP.GT.AND P6, PT, R0, 0x29, P5 ;  /* 0x000000290000780c */ /* 0x000fe40002fc4270 */
[----:B------:R-:W-:-:S11]  /*19030*/  F2FP.BF16.F32.PACK_AB R3, RZ, R3 ;  /* 0x00000003ff03723e */ /* 0x000fd600000010ff */
[----:B------:R0:W-:Y:S01]  /*19040*/  @P6 STG.E.U16 desc[UR46][R14.64+0x52], R3 ;  /* 0x000052030e006986 */ /* 0x0001e2000c10152e */
[----:B------:R-:W-:Y:S01]  /*19050*/  ISETP.GT.AND P6, PT, R0, 0x30, P0 ;  /* 0x000000300000780c */ /* 0x000fe200007c4270 */
[----:B0-----:R-:W-:-:S05]  /*19060*/  FMUL R3, R19, R2 ;  /* 0x0000000213037220 */ /* 0x001fca0000400000 */
[----:B------:R-:W-:-:S04]  /*19070*/  F2FP.BF16.F32.PACK_AB R3, RZ, R3 ;  /* 0x00000003ff03723e */ /* 0x000fc800000010ff */
[----:B------:R-:W-:Y:S01]  /*19080*/  PRMT R4, R3, 0x7610, R4 ;  /* 0x0000761003047816 */ /* 0x000fe20000000004 */
        /* <DEDUP_REMOVED lines=13> */
[----:B------:R-:W-:Y:S01]  /*19160*/  @P6 STG.E.U16 desc[UR46][R14.64+0x60], R4 ;  /* 0x000060040e006986 */ /* 0x000fe2000c10152e */
[----:B------:R-:W-:Y:S02]  /*19170*/  ISETP.GT.AND P6, PT, R0, 0x31, P5 ;  /* 0x000000310000780c */ /* 0x000fe40002fc4270 */
[----:B------:R-:W-:-:S11]  /*19180*/  F2FP.BF16.F32.PACK_AB R3, RZ, R3 ;  /* 0x00000003ff03723e */ /* 0x000fd600000010ff */
[----:B------:R0:W-:Y:S01]  /*19190*/  @P6 STG.E.U16 desc[UR46][R14.64+0x62], R3 ;  /* 0x000062030e006986 */ /* 0x0001e2000c10152e */
[----:B------:R-:W-:Y:S01]  /*191a0*/  ISETP.GT.AND P6, PT, R0, 0x38, P0 ;  /* 0x000000380000780c */ /* 0x000fe200007c4270 */
[----:B0-----:R-:W-:Y:S02]  /*191b0*/  FMUL R3, R233, R2 ;  /* 0x00000002e9037220 */ /* 0x001fe40000400000 */
[----:B------:R-:W5:Y:S03]  /*191c0*/  LDL.LU R233, [R1+0xf0] ;  /* 0x0000f00001e97983 */ /* 0x000f660000300800 */
[----:B------:R-:W-:-:S04]  /*191d0*/  F2FP.BF16.F32.PACK_AB R3, RZ, R3 ;  /* 0x00000003ff03723e */ /* 0x000fc800000010ff */
[----:B------:R-:W-:Y:S01]  /*191e0*/  PRMT R4, R3, 0x7610, R4 ;  /* 0x0000761003047816 */ /* 0x000fe20000000004 */
[----:B------:R-:W-:Y:S02]  /*191f0*/  FMUL R3, R232, R2 ;  /* 0x00000002e8037220 */ /* 0x000fe40000400000 */
        /* <DEDUP_REMOVED lines=10> */
[-C--:B------:R-:W-:Y:S02]  /*192a0*/  FMUL R3, R22, R2.reuse ;  /* 0x0000000216037220 */ /* 0x080fe40000400000 */
[----:B------:R-:W5:Y:S04]  /*192b0*/  LDL.LU R22, [R1+0xfc] ;  /* 0x0000fc0001167983 */ /* 0x000f680000300800 */
[----:B------:R-:W-:Y:S01]  /*192c0*/  @P6 STG.E.U16 desc[UR46][R14.64+0x70], R4 ;  /* 0x000070040e006986 */ /* 0x000fe2000c10152e */
[C---:B------:R-:W-:Y:S02]  /*192d0*/  ISETP.GT.AND P6, PT, R0.reuse, 0x39, P5 ;  /* 0x000000390000780c */ /* 0x040fe40002fc4270 */
[----:B------:R-:W-:Y:S01]  /*192e0*/  F2FP.BF16.F32.PACK_AB R3, RZ, R3 ;  /* 0x00000003ff03723e */ /* 0x000fe200000010ff */
[----:B------:R-:W5:Y:S10]  /*192f0*/  LDL.LU R19, [R1+0x84] ;  /* 0x0000840001137983 */ /* 0x000f740000300800 */
[----:B------:R0:W-:Y:S04]  /*19300*/  @P6 STG.E.U16 desc[UR46][R14.64+0x72], R3 ;  /* 0x000072030e006986 */ /* 0x0001e8000c10152e */
[----:B0-----:R-:W2:Y:S01]  /*19310*/  LDL.LU R3, [R1+0xc0] ;  /* 0x0000c00001037983 */ /* 0x001ea20000300800 */
[----:B------:R-:W-:Y:S01]  /*19320*/  ISETP.GT.AND P6, PT, R0, 0x20, P1 ;  /* 0x000000200000780c */ /* 0x000fe20000fc4270 */
[----:B--2---:R-:W-:-:S05]  /*19330*/  FMUL R3, R3, R2 ;  /* 0x0000000203037220 */ /* 0x004fca0000400000 */
[----:B------:R-:W-:-:S04]  /*19340*/  F2FP.BF16.F32.PACK_AB R3, RZ, R3 ;  /* 0x00000003ff03723e */ /* 0x000fc800000010ff */
[----:B------:R-:W-:-:S05]  /*19350*/  PRMT R4, R3, 0x7610, R4 ;  /* 0x0000761003047816 */ /* 0x000fca0000000004 */
[----:B------:R0:W-:Y:S01]  /*19360*/  @P6 STG.E.U16 desc[UR46][R8.64+0x40], R4 ;  /* 0x0000400408006986 */ /* 0x0001e2000c10152e */
[----:B------:R-:W-:Y:S01]  /*19370*/  ISETP.GT.AND P6, PT, R0, 0x21, P1 ;  /* 0x000000210000780c */ /* 0x000fe20000fc4270 */
[----:B------:R-:W-:-:S05]  /*19380*/  FMUL R3, R5, R2 ;  /* 0x0000000205037220 */ /* 0x000fca0000400000 */
[----:B------:R-:W-:-:S07]  /*19390*/  F2FP.BF16.F32.PACK_AB R3, RZ, R3 ;  /* 0x00000003ff03723e */ /* 0x000fce00000010ff */
[----:B0-----:R-:W-:Y:S02]  /*193a0*/  @P6 IMAD.MOV.U32 R4, RZ, RZ, R8 ;  /* 0x000000ffff046224 */ /* 0x001fe400078e0008 */
[----:B------:R-:W-:-:S05]  /*193b0*/  @P6 IMAD.MOV.U32 R5, RZ, RZ, R9 ;  /* 0x000000ffff056224 */ /* 0x000fca00078e0009 */
[----:B------:R0:W-:Y:S04]  /*193c0*/  @P6 STG.E.U16 desc[UR46][R4.64+0x42], R3 ;  /* 0x0000420304006986 */ /* 0x0001e8000c10152e */
[----:B0-----:R-:W2:Y:S02]  /*193d0*/  LDL.LU R3, [R1+0xc8] ;  /* 0x0000c80001037983 */ /* 0x001ea40000300800 */
[----:B--2---:R-:W-:-:S05]  /*193e0*/  FMUL R3, R3, R2 ;  /* 0x0000000203037220 */ /* 0x004fca0000400000 */
[----:B------:R-:W-:-:S04]  /*193f0*/  F2FP.BF16.F32.PACK_AB R3, RZ, R3 ;  /* 0x00000003ff03723e */ /* 0x000fc800000010ff */
[----:B------:R-:W-:Y:S02]  /*19400*/  PRMT R6, R3, 0x7610, R6 ;  /* 0x0000761003067816 */ /* 0x000fe40000000006 */
[----:B------:R-:W2:Y:S01]  /*19410*/  LDL.LU R3, [R1+0xcc] ;  /* 0x0000cc0001037983 */ /* 0x000ea20000300800 */
[----:B------:R-:W-:-:S04]  /*19420*/  IADD3 R4, P6, R8, UR11, RZ ;  /* 0x0000000b08047c10 */ /* 0x000fc8000ffde0ff */
[----:B------:R-:W-:Y:S02]  /*19430*/  IADD3.X R5, R9, UR5, RZ, P6, !PT ;  /* 0x0000000509057c10 */ /* 0x000fe4000b7fe4ff */
[----:B------:R-:W-:-:S13]  /*19440*/  ISETP.GT.AND P6, PT, R0, 0x20, P4 ;  /* 0x000000200000780c */ /* 0x000fda00027c4270 */
[----:B------:R0:W-:Y:S01]  /*19450*/  @P6 STG.E.U16 desc[UR46][R4.64+0x40], R6 ;  /* 0x0000400604006986 */ /* 0x0001e2000c10152e */
[----:B--2---:R-:W-:-:S05]  /*19460*/  FMUL R3, R3, R2 ;  /* 0x0000000203037220 */ /* 0x004fca0000400000 */
[----:B------:R-:W-:-:S04]  /*19470*/  F2FP.BF16.F32.PACK_AB R3, RZ, R3 ;  /* 0x00000003ff03723e */ /* 0x000fc800000010ff */
[----:B0-----:R-:W-:Y:S02]  /*19480*/  PRMT R6, R3, 0x7610, R6 ;  /* 0x0000761003067816 */ /* 0x001fe40000000006 */
[----:B------:R-:W2:Y:S01]  /*19490*/  LDL.LU R3, [R1+0xd0] ;  /* 0x0000d00001037983 */ /* 0x000ea20000300800 */
[----:B------:R-:W-:-:S13]  /*194a0*/  ISETP.GT.AND P6, PT, R0, 0x21, P4 ;  /* 0x000000210000780c */ /* 0x000fda00027c4270 */
[----:B------:R0:W-:Y:S01]  /*194b0*/  @P6 STG.E.U16 desc[UR46][R4.64+0x42], R6 ;  /* 0x0000420604006986 */ /* 0x0001e2000c10152e */
[----:B------:R-:W-:-:S13]  /*194c0*/  ISETP.GT.AND P6, PT, R0, 0x28, P1 ;  /* 0x000000280000780c */ /* 0x000fda0000fc4270 */
[----:B0-----:R-:W-:Y:S02]  /*194d0*/  @P6 IMAD.MOV.U32 R6, RZ, RZ, R8 ;  /* 0x000000ffff066224 */ /* 0x001fe400078e0008 */
[----:B--2---:R-:W-:-:S05]  /*194e0*/  FMUL R3, R3, R2 ;  /* 0x0000000203037220 */ /* 0x004fca0000400000 */
[----:B------:R-:W-:-:S04]  /*194f0*/  F2FP.BF16.F32.PACK_AB R3, RZ, R3 ;  /* 0x00000003ff03723e */ /* 0x000fc800000010ff */
[----:B------:R-:W-:Y:S01]  /*19500*/  PRMT R18, R3, 0x7610, R18 ;  /* 0x0000761003127816 */ /* 0x000fe20000000012 */
[----:B------:R-:W-:Y:S01]  /*19510*/  FMUL R3, R7, R2 ;  /* 0x0000000207037220 */ /* 0x000fe20000400000 */
[----:B------:R-:W-:-:S05]  /*19520*/  @P6 IMAD.MOV.U32 R7, RZ, RZ, R9 ;  /* 0x000000ffff076224 */ /* 0x000fca00078e0009 */
[----:B------:R0:W-:Y:S04]  /*19530*/  @P6 STG.E.U16 desc[UR46][R6.64+0x50], R18 ;  /* 0x0000501206006986 */ /* 0x0001e8000c10152e */
[----:B0-----:R-:W2:Y:S01]  /*19540*/  LDL.LU R7, [R1+0xd8] ;  /* 0x0000d80001077983 */ /* 0x001ea20000300800 */
[----:B------:R-:W-:Y:S02]  /*19550*/  ISETP.GT.AND P6, PT, R0, 0x29, P1 ;  /* 0x000000290000780c */ /* 0x000fe40000fc4270 */
[----:B------:R-:W-:-:S04]  /*19560*/  F2FP.BF16.F32.PACK_AB R3, RZ, R3 ;  /* 0x00000003ff03723e */ /* 0x000fc800000010ff */
[----:B------:R-:W-:-:S07]  /*19570*/  PRMT R18, R3, 0x7610, R18 ;  /* 0x0000761003127816 */ /* 0x000fce0000000012 */
[----:B------:R-:W-:Y:S02]  /*19580*/  @P6 IMAD.MOV.U32 R6, RZ, RZ, R8 ;  /* 0x000000ffff066224 */ /* 0x000fe400078e0008 */
[----:B--2---:R-:W-:Y:S01]  /*19590*/  FMUL R3, R7, R2 ;  /* 0x0000000207037220 */ /* 0x004fe20000400000 */
[----:B------:R-:W-:-:S04]  /*195a0*/  @P6 IMAD.MOV.U32 R7, RZ, RZ, R9 ;  /* 0x000000ffff076224 */ /* 0x000fc800078e0009 */
[----:B------:R-:W-:Y:S01]  /*195b0*/  F2FP.BF16.F32.PACK_AB R3, RZ, R3 ;  /* 0x00000003ff03723e */ /* 0x000fe200000010ff */
[----:B------:R0:W-:Y:S04]  /*195c0*/  @P6 STG.E.U16 desc[UR46][R6.64+0x52], R18 ;  /* 0x0000521206006986 */ /* 0x0001e8000c10152e */
[----:B0-----:R-:W2:Y:S01]  /*195d0*/  LDL.LU R7, [R1+0xe0] ;  /* 0x0000e00001077983 */ /* 0x001ea20000300800 */
[----:B------:R-:W-:-:S03]  /*195e0*/  PRMT R6, R3, 0x7610, R6 ;  /* 0x0000761003067816 */ /* 0x000fc60000000006 */
[----:B------:R-:W3:Y:S01]  /*195f0*/  LDL.LU R3, [R1+0xdc] ;  /* 0x0000dc0001037983 */ /* 0x000ee20000300800 */
[----:B------:R-:W-:-:S13]  /*19600*/  ISETP.GT.AND P6, PT, R0, 0x28, P4 ;  /* 0x000000280000780c */ /* 0x000fda00027c4270 */
[----:B------:R0:W-:Y:S01]  /*19610*/  @P6 STG.E.U16 desc[UR46][R4.64+0x50], R6 ;  /* 0x0000500604006986 */ /* 0x0001e2000c10152e */
[----:B------:R-:W-:Y:S01]  /*19620*/  ISETP.GT.AND P6, PT, R0, 0x29, P4 ;  /* 0x000000290000780c */ /* 0x000fe200027c4270 */
[----:B---3--:R-:W-:-:S05]  /*19630*/  FMUL R3, R3, R2 ;  /* 0x0000000203037220 */ /* 0x008fca0000400000 */
[----:B------:R-:W-:-:S04]  /*19640*/  F2FP.BF16.F32.PACK_AB R3, RZ, R3 ;  /* 0x00000003ff03723e */ /* 0x000fc800000010ff */
[----:B0-----:R-:W-:-:S05]  /*19650*/  PRMT R6, R3, 0x7610, R6 ;  /* 0x0000761003067816 */ /* 0x001fca0000000006 */
[----:B------:R0:W-:Y:S01]  /*19660*/  @P6 STG.E.U16 desc[UR46][R4.64+0x52], R6 ;  /* 0x0000520604006986 */ /* 0x0001e2000c10152e */
[----:B------:R-:W-:Y:S01]  /*19670*/  ISETP.GT.AND P6, PT, R0, 0x30, P1 ;  /* 0x000000300000780c */ /* 0x000fe20000fc4270 */
[----:B--2---:R-:W-:-:S05]  /*19680*/  FMUL R3, R7, R2 ;  /* 0x0000000207037220 */ /* 0x004fca0000400000 */
[----:B------:R-:W-:-:S04]  /*19690*/  F2FP.BF16.F32.PACK_AB R3, RZ, R3 ;  /* 0x00000003ff03723e */ /* 0x000fc800000010ff */
[----:B------:R-:W-:-:S03]  /*196a0*/  PRMT R18, R3, 0x7610, R18 ;  /* 0x0000761003127816 */ /* 0x000fc60000000012 */
[----:B0-----:R-:W-:Y:S02]  /*196b0*/  @P6 IMAD.MOV.U32 R6, RZ, RZ, R8 ;  /* 0x000000ffff066224 */ /* 0x001fe400078e0008 */
[----:B------:R-:W-:-:S05]  /*196c0*/  @P6 IMAD.MOV.U32 R7, RZ, RZ, R9 ;  /* 0x000000ffff076224 */ /* 0x000fca00078e0009 */
[----:B------:R0:W-:Y:S01]  /*196d0*/  @P6 STG.E.U16 desc[UR46][R6.64+0x60], R18 ;  /* 0x0000601206006986 */ /* 0x0001e2000c10152e */
[----:B------:R-:W-:Y:S01]  /*196e0*/  ISETP.GT.AND P6, PT, R0, 0x31, P1 ;  /* 0x000000310000780c */ /* 0x000fe20000fc4270 */
[----:B------:R-:W-:Y:S02]  /*196f0*/  FMUL R3, R21, R2 ;  /* 0x0000000215037220 */ /* 0x000fe40000400000 */
[----:B------:R-:W2:Y:S03]  /*19700*/  LDL.LU R21, [R1+0xa4] ;  /* 0x0000a40001157983 */ /* 0x000ea60000300800 */
[----:B------:R-:W-:-:S04]  /*19710*/  F2FP.BF16.F32.PACK_AB R3, RZ, R3 ;  /* 0x00000003ff03723e */ /* 0x000fc800000010ff */
[----:B0-----:R-:W-:-:S03]  /*19720*/  PRMT R18, R3, 0x7610, R18 ;  /* 0x0000761003127816 */ /* 0x001fc60000000012 */
[----:B------:R-:W-:Y:S02]  /*19730*/  @P6 IMAD.MOV.U32 R6, RZ, RZ, R8 ;  /* 0x000000ffff066224 */ /* 0x000fe400078e0008 */
[----:B------:R-:W-:Y:S02]  /*19740*/  @P6 IMAD.MOV.U32 R7, RZ, RZ, R9 ;  /* 0x000000ffff076224 */ /* 0x000fe400078e0009 */
[----:B----4-:R-:W-:Y:S02]  /*19750*/  FMUL R3, R235, R2 ;  /* 0x00000002eb037220 */ /* 0x010fe40000400000 */
[----:B------:R-:W3:Y:S04]  /*19760*/  LDL.LU R235, [R1+0xa8] ;  /* 0x0000a80001eb7983 */ /* 0x000ee80000300800 */
[----:B------:R0:W-:Y:S01]  /*19770*/  @P6 STG.E.U16 desc[UR46][R6.64+0x62], R18 ;  /* 0x0000621206006986 */ /* 0x0001e2000c10152e */
[----:B------:R-:W-:-:S02]  /*19780*/  ISETP.GT.AND P6, PT, R0, 0x30, P4 ;  /* 0x000000300000780c */ /* 0x000fc400027c4270 */
[----:B------:R-:W-:-:S04]  /*19790*/  F2FP.BF16.F32.PACK_AB R3, RZ, R3 ;  /* 0x00000003ff03723e */ /* 0x000fc800000010ff */
[----:B0-----:R-:W-:Y:S01]  /*197a0*/  PRMT R6, R3, 0x7610, R6 ;  /* 0x0000761003067816 */ /* 0x001fe20000000006 */
[----:B-----5:R-:W-:Y:S02]  /*197b0*/  FMUL R3, R234, R2 ;  /* 0x00000002ea037220 */ /* 0x020fe40000400000 */
[----:B------:R-:W4:Y:S04]  /*197c0*/  LDL.LU R234, [R1+0xac] ;  /* 0x0000ac0001ea7983 */ /* 0x000f280000300800 */
[----:B------:R0:W-:Y:S01]  /*197d0*/  @P6 STG.E.U16 desc[UR46][R4.64+0x60], R6 ;  /* 0x0000600604006986 */ /* 0x0001e2000c10152e */
[----:B------:R-:W-:Y:S02]  /*197e0*/  ISETP.GT.AND P6, PT, R0, 0x31, P4 ;  /* 0x000000310000780c */ /* 0x000fe400027c4270 */
[----:B------:R-:W-:-:S04]  /*197f0*/  F2FP.BF16.F32.PACK_AB R3, RZ, R3 ;  /* 0x00000003ff03723e */ /* 0x000fc800000010ff */
[----:B0-----:R-:W-:-:S07]  /*19800*/  PRMT R6, R3, 0x7610, R6 ;  /* 0x0000761003067816 */ /* 0x001fce0000000006 */
[----:B------:R0:W-:Y:S01]  /*19810*/  @P6 STG.E.U16 desc[UR46][R4.64+0x62], R6 ;  /* 0x0000620604006986 */ /* 0x0001e2000c10152e */
[----:B------:R-:W-:Y:S01]  /*19820*/  ISETP.GT.AND P6, PT, R0, 0x38, P1 ;  /* 0x000000380000780c */ /* 0x000fe20000fc4270 */
[----:B------:R-:W-:Y:S02]  /*19830*/  FMUL R3, R233, R2 ;  /* 0x00000002e9037220 */ /* 0x000fe40000400000 */
[----:B------:R-:W5:Y:S03]  /*19840*/  LDL.LU R233, [R1+0xb0] ;  /* 0x0000b00001e97983 */ /* 0x000f660000300800 */
[----:B------:R-:W-:-:S04]  /*19850*/  F2FP.BF16.F32.PACK_AB R3, RZ, R3 ;  /* 0x00000003ff03723e */ /* 0x000fc800000010ff */
[----:B------:R-:W-:-:S03]  /*19860*/  PRMT R18, R3, 0x7610, R18 ;  /* 0x0000761003127816 */ /* 0x000fc60000000012 */
[----:B0-----:R-:W-:Y:S02]  /*19870*/  @P6 IMAD.MOV.U32 R6, RZ, RZ, R8 ;  /* 0x000000ffff066224 */ /* 0x001fe400078e0008 */
[----:B------:R-:W-:-:S05]  /*19880*/  @P6 IMAD.MOV.U32 R7, RZ, RZ, R9 ;  /* 0x000000ffff076224 */ /* 0x000fca00078e0009 */
[----:B------:R0:W-:Y:S01]  /*19890*/  @P6 STG.E.U16 desc[UR46][R6.64+0x70], R18 ;  /* 0x0000701206006986 */ /* 0x0001e2000c10152e */
[----:B------:R-:W-:Y:S01]  /*198a0*/  ISETP.GT.AND P6, PT, R0, 0x39, P1 ;  /* 0x000000390000780c */ /* 0x000fe20000fc4270 */
[----:B------:R-:W-:Y:S02]  /*198b0*/  FMUL R3, R232, R2 ;  /* 0x00000002e8037220 */ /* 0x000fe40000400000 */
[----:B------:R-:W5:Y:S03]  /*198c0*/  LDL.LU R232, [R1+0xb4] ;  /* 0x0000b40001e87983 */ /* 0x000f660000300800 */
[----:B------:R-:W-:-:S04]  /*198d0*/  F2FP.BF16.F32.PACK_AB R3, RZ, R3 ;  /* 0x00000003ff03723e */ /* 0x000fc800000010ff */
[----:B0-----:R-:W-:-:S03]  /*198e0*/  PRMT R18, R3, 0x7610, R18 ;  /* 0x0000761003127816 */ /* 0x001fc60000000012 */
[----:B------:R-:W-:Y:S02]  /*198f0*/  @P6 IMAD.MOV.U32 R6, RZ, RZ, R8 ;  /* 0x000000ffff066224 */ /* 0x000fe400078e0008 */
[----:B------:R-:W-:Y:S02]  /*19900*/  @P6 IMAD.MOV.U32 R7, RZ, RZ, R9 ;  /* 0x000000ffff076224 */ /* 0x000fe400078e0009 */
[----:B------:R-:W-:Y:S02]  /*19910*/  FMUL R3, R23, R2 ;  /* 0x0000000217037220 */ /* 0x000fe40000400000 */
[----:B------:R-:W5:Y:S04]  /*19920*/  LDL.LU R23, [R1+0xb8] ;  /* 0x0000b80001177983 */ /* 0x000f680000300800 */
[----:B------:R0:W-:Y:S01]  /*19930*/  @P6 STG.E.U16 desc[UR46][R6.64+0x72], R18 ;  /* 0x0000721206006986 */ /* 0x0001e2000c10152e */
[----:B------:R-:W-:-:S02]  /*19940*/  ISETP.GT.AND P6, PT, R0, 0x38, P4 ;  /* 0x000000380000780c */ /* 0x000fc400027c4270 */
[----:B------:R-:W-:-:S04]  /*19950*/  F2FP.BF16.F32.PACK_AB R3, RZ, R3 ;  /* 0x00000003ff03723e */ /* 0x000fc800000010ff */
[----:B0-----:R-:W-:Y:S01]  /*19960*/  PRMT R6, R3, 0x7610, R6 ;  /* 0x0000761003067816 */ /* 0x001fe20000000006 */
[----:B------:R-:W-:Y:S02]  /*19970*/  FMUL R3, R22, R2 ;  /* 0x0000000216037220 */ /* 0x000fe40000400000 */
[----:B------:R-:W5:Y:S04]  /*19980*/  LDL.LU R22, [R1+0xbc] ;  /* 0x0000bc0001167983 */ /* 0x000f680000300800 */
[----:B------:R-:W-:Y:S01]  /*19990*/  @P6 STG.E.U16 desc[UR46][R4.64+0x70], R6 ;  /* 0x0000700604006986 */ /* 0x000fe2000c10152e */
[----:B------:R-:W-:Y:S02]  /*199a0*/  ISETP.GT.AND P6, PT, R0, 0x39, P4 ;  /* 0x000000390000780c */ /* 0x000fe400027c4270 */
[----:B------:R-:W-:-:S11]  /*199b0*/  F2FP.BF16.F32.PACK_AB R3, RZ, R3 ;  /* 0x00000003ff03723e */ /* 0x000fd600000010ff */
[----:B------:R0:W-:Y:S04]  /*199c0*/  @P6 STG.E.U16 desc[UR46][R4.64+0x72], R3 ;  /* 0x0000720304006986 */ /* 0x0001e8000c10152e */
[----:B0-----:R-:W2:Y:S01]  /*199d0*/  LDL.LU R3, [R1+0x80] ;  /* 0x0000800001037983 */ /* 0x001ea20000300800 */
[----:B------:R-:W-:-:S04]  /*199e0*/  IADD3 R6, P6, R8, UR13, RZ ;  /* 0x0000000d08067c10 */ /* 0x000fc8000ffde0ff */
[----:B------:R-:W-:Y:S02]  /*199f0*/  IADD3.X R7, R9, UR12, RZ, P6, !PT ;  /* 0x0000000c09077c10 */ /* 0x000fe4000b7fe4ff */
[----:B------:R-:W-:Y:S01]  /*19a00*/  ISETP.GT.AND P6, PT, R0, 0x20, P3 ;  /* 0x000000200000780c */ /* 0x000fe20001fc4270 */
[----:B--2---:R-:W-:-:S05]  /*19a10*/  FMUL R3, R3, R2 ;  /* 0x0000000203037220 */ /* 0x004fca0000400000 */
[----:B------:R-:W-:-:S04]  /*19a20*/  F2FP.BF16.F32.PACK_AB R3, RZ, R3 ;  /* 0x00000003ff03723e */ /* 0x000fc800000010ff */
[----:B------:R-:W-:Y:S01]  /*19a30*/  PRMT R18, R3, 0x7610, R18 ;  /* 0x0000761003127816 */ /* 0x000fe20000000012 */
[----:B------:R-:W-:-:S04]  /*19a40*/  FMUL R3, R19, R2 ;  /* 0x0000000213037220 */ /* 0x000fc80000400000 */
[----:B------:R-:W-:Y:S01]  /*19a50*/  @P6 STG.E.U16 desc[UR46][R6.64+0x40], R18 ;  /* 0x0000401206006986 */ /* 0x000fe2000c10152e */
[----:B------:R-:W-:Y:S02]  /*19a60*/  ISETP.GT.AND P6, PT, R0, 0x21, P3 ;  /* 0x000000210000780c */ /* 0x000fe40001fc4270 */
[----:B------:R-:W-:-:S11]  /*19a70*/  F2FP.BF16.F32.PACK_AB R3, RZ, R3 ;  /* 0x00000003ff03723e */ /* 0x000fd600000010ff */
        /* <DEDUP_REMOVED lines=35> */
[----:B------:R-:W-:Y:S01]  /*19cb0*/  ISETP.GT.AND P6, PT, R0, 0x29, P2 ;  /* 0x000000290000780c */ /* 0x000fe200017c4270 */
[----:B--2---:R-:W-:-:S05]  /*19cc0*/  FMUL R3, R3, R2 ;  /* 0x0000000203037220 */ /* 0x004fca0000400000 */
[----:B------:R-:W-:-:S04]  /*19cd0*/  F2FP.BF16.F32.PACK_AB R3, RZ, R3 ;  /* 0x00000003ff03723e */ /* 0x000fc800000010ff */
[----:B0-----:R-:W-:Y:S01]  /*19ce0*/  PRMT R18, R3, 0x7610, R18 ;  /* 0x0000761003127816 */ /* 0x001fe20000000012 */
        /* <DEDUP_REMOVED lines=18> */
[----:B----4-:R-:W-:Y:S02]  /*19e10*/  FMUL R3, R234, R2 ;  /* 0x00000002ea037220 */ /* 0x010fe40000400000 */
[----:B------:R-:W4:Y:S04]  /*19e20*/  LDL.LU R234, [R1+0x6c] ;  /* 0x00006c0001ea7983 */ /* 0x000f280000300800 */
[----:B------:R0:W-:Y:S01]  /*19e30*/  @P6 STG.E.U16 desc[UR46][R10.64+0x60], R18 ;  /* 0x000060120a006986 */ /* 0x0001e2000c10152e */
[----:B------:R-:W-:Y:S02]  /*19e40*/  ISETP.GT.AND P6, PT, R0, 0x31, P2 ;  /* 0x000000310000780c */ /* 0x000fe400017c4270 */
[----:B------:R-:W-:-:S04]  /*19e50*/  F2FP.BF16.F32.PACK_AB R3, RZ, R3 ;  /* 0x00000003ff03723e */ /* 0x000fc800000010ff */
[----:B0-----:R-:W-:Y:S01]  /*19e60*/  PRMT R18, R3, 0x7610, R18 ;  /* 0x0000761003127816 */ /* 0x001fe20000000012 */
        /* <DEDUP_REMOVED lines=12> */
[-C--:B------:R-:W-:Y:S02]  /*19f30*/  FMUL R3, R23, R2.reuse ;  /* 0x0000000217037220 */ /* 0x080fe40000400000 */
[----:B------:R-:W5:Y:S03]  /*19f40*/  LDL.LU R23, [R1+0x78] ;  /* 0x0000780001177983 */ /* 0x000f660000300800 */
[----:B------:R-:W-:Y:S01]  /*19f50*/  F2FP.BF16.F32.PACK_AB R3, RZ, R3 ;  /* 0x00000003ff03723e */ /* 0x000fe200000010ff */
[----:B------:R0:W-:Y:S01]  /*19f60*/  @P6 STG.E.U16 desc[UR46][R6.64+0x72], R18 ;  /* 0x0000721206006986 */ /* 0x0001e2000c10152e */
[----:B------:R-:W-:Y:S02]  /*19f70*/  ISETP.GT.AND P6, PT, R0, 0x38, P2 ;  /* 0x000000380000780c */ /* 0x000fe400017c4270 */
[----:B0-----:R-:W-:Y:S01]  /*19f80*/  PRMT R18, R3, 0x7610, R18 ;  /* 0x0000761003127816 */ /* 0x001fe20000000012 */
[----:B------:R-:W-:-:S02]  /*19f90*/  FMUL R3, R22, R2 ;  /* 0x0000000216037220 */ /* 0x000fc40000400000 */
[----:B------:R-:W5:Y:S03]  /*19fa0*/  LDL.LU R22, [R1+0x7c] ;  /* 0x00007c0001167983 */ /* 0x000f660000300800 */
[----:B------:R-:W-:-:S05]  /*19fb0*/  F2FP.BF16.F32.PACK_AB R3, RZ, R3 ;  /* 0x00000003ff03723e */ /* 0x000fca00000010ff */
[----:B------:R0:W-:Y:S02]  /*19fc0*/  @P6 STG.E.U16 desc[UR46][R10.64+0x70], R18 ;  /* 0x000070120a006986 */ /* 0x0001e4000c10152e */
        /* <DEDUP_REMOVED lines=50> */
[----:B------:R-:W-:Y:S02]  /*1a2f0*/  FMUL R3, R20, R2 ;  /* 0x0000000214037220 */ /* 0x000fe40000400000 */
[----:B------:R-:W2:Y:S04]  /*1a300*/  LDL.LU R20, [R1+0x20] ;  /* 0x0000200001147983 */ /* 0x000ea80000300800 */
[----:B------:R0:W-:Y:S01]  /*1a310*/  @P6 STG.E.U16 desc[UR46][R14.64+0x92], R18 ;  /* 0x000092120e006986 */ /* 0x0001e2000c10152e */
[----:B------:R-:W-:Y:S02]  /*1a320*/  ISETP.GT.AND P6, PT, R0, 0x50, P0 ;  /* 0x000000500000780c */ /* 0x000fe400007c4270 */
[----:B------:R-:W-:-:S04]  /*1a330*/  F2FP.BF16.F32.PACK_AB R3, RZ, R3 ;  /* 0x00000003ff03723e */ /* 0x000fc800000010ff */
[----:B0-----:R-:W-:Y:S01]  /*1a340*/  PRMT R18, R3, 0x7610, R18 ;  /* 0x0000761003127816 */ /* 0x001fe20000000012 */
[----:B---3--:R-:W-:Y:S02]  /*1a350*/  FMUL R3, R21, R2 ;  /* 0x0000000215037220 */ /* 0x008fe40000400000 */
        /* <DEDUP_REMOVED lines=40> */
[----:B------:R-:W2:Y:S01]  /*1a5e0*/  LDL.LU R3, [R1] ;  /* 0x0000000001037983 */ /* 0x000ea20000300800 */
        /* <DEDUP_REMOVED lines=45> */
[----:B------:R-:W-:-:S05]  /*1a8c0*/  FMUL R216, R216, R2 ;  /* 0x00000002d8d87220 */ /* 0x000fca0000400000 */
[----:B------:R-:W-:Y:S01]  /*1a8d0*/  F2FP.BF16.F32.PACK_AB R216, RZ, R216 ;  /* 0x000000d8ffd8723e */ /* 0x000fe200000010ff */
        /* <DEDUP_REMOVED lines=14> */
[----:B--2---:R-:W-:-:S05]  /*1a9c0*/  FMUL R3, R3, R2 ;  /* 0x0000000203037220 */ /* 0x004fca0000400000 */
[----:B------:R-:W-:-:S04]  /*1a9d0*/  F2FP.BF16.F32.PACK_AB R3, RZ, R3 ;  /* 0x00000003ff03723e */ /* 0x000fc800000010ff */
[----:B0-----:R-:W-:Y:S01]  /*1a9e0*/  PRMT R18, R3, 0x7610, R18 ;  /* 0x0000761003127816 */ /* 0x001fe20000000012 */
[----:B------:R-:W-:-:S04]  /*1a9f0*/  FMUL R3, R20, R2 ;  /* 0x0000000214037220 */ /* 0x000fc80000400000 */
[----:B------:R0:W-:Y:S01]  /*1aa00*/  @P6 STG.E.U16 desc[UR46][R4.64+0x92], R18 ;  /* 0x0000921204006986 */ /* 0x0001e2000c10152e */
[----:B------:R-:W-:Y:S02]  /*1aa10*/  ISETP.GT.AND P6, PT, R0, 0x50, P1 ;  /* 0x000000500000780c */ /* 0x000fe40000fc4270 */
[----:B------:R-:W-:-:S04]  /*1aa20*/  F2FP.BF16.F32.PACK_AB R3, RZ, R3 ;  /* 0x00000003ff03723e */ /* 0x000fc800000010ff */
[----:B0-----:R-:W-:Y:S01]  /*1aa30*/  PRMT R18, R3, 0x7610, R18 ;  /* 0x0000761003127816 */ /* 0x001fe20000000012 */
[----:B---3--:R-:W-:-:S06]  /*1aa40*/  FMUL R3, R21, R2 ;  /* 0x0000000215037220 */ /* 0x008fcc0000400000 */
[----:B------:R0:W-:Y:S01]  /*1aa50*/  @P6 STG.E.U16 desc[UR46][R8.64+0xa0], R18 ;  /* 0x0000a01208006986 */ /* 0x0001e2000c10152e */
[----:B------:R-:W-:Y:S02]  /*1aa60*/  ISETP.GT.AND P6, PT, R0, 0x51, P1 ;  /* 0x000000510000780c */ /* 0x000fe40000fc4270 */
[----:B------:R-:W-:-:S04]  /*1aa70*/  F2FP.BF16.F32.PACK_AB R3, RZ, R3 ;  /* 0x00000003ff03723e */ /* 0x000fc800000010ff */
[----:B0-----:R-:W-:Y:S01]  /*1aa80*/  PRMT R18, R3, 0x7610, R18 ;  /* 0x0000761003127816 */ /* 0x001fe20000000012 */
[----:B------:R-:W-:-:S06]  /*1aa90*/  FMUL R3, R235, R2 ;  /* 0x00000002eb037220 */ /* 0x000fcc0000400000 */
[----:B------:R4:W-:Y:S01]  /*1aaa0*/  @P6 STG.E.U16 desc[UR46][R8.64+0xa2], R18 ;  /* 0x0000a21208006986 */ /* 0x0009e2000c10152e */
[----:B------:R-:W-:Y:S02]  /*1aab0*/  ISETP.GT.AND P6, PT, R0, 0x50, P4 ;  /* 0x000000500000780c */ /* 0x000fe400027c4270 */
[----:B------:R-:W-:-:S11]  /*1aac0*/  F2FP.BF16.F32.PACK_AB R3, RZ, R3 ;  /* 0x00000003ff03723e */ /* 0x000fd600000010ff */
[----:B------:R0:W-:Y:S01]  /*1aad0*/  @P6 STG.E.U16 desc[UR46][R4.64+0xa0], R3 ;  /* 0x0000a00304006986 */ /* 0x0001e2000c10152e */
[----:B------:R-:W-:Y:S01]  /*1aae0*/  ISETP.GT.AND P6, PT, R0, 0x51, P4 ;  /* 0x000000510000780c */ /* 0x000fe200027c4270 */
[----:B----4-:R-:W-:-:S05]  /*1aaf0*/  FMUL R18, R234, R2 ;  /* 0x00000002ea127220 */ /* 0x010fca0000400000 */
[----:B------:R-:W-:Y:S01]  /*1ab00*/  F2FP.BF16.F32.PACK_AB R19, RZ, R18 ;  /* 0x00000012ff13723e */ /* 0x000fe200000010ff */
[----:B-----5:R-:W-:-:S06]  /*1ab10*/  FMUL R20, R233, R2 ;  /* 0x00000002e9147220 */ /* 0x020fcc0000400000 */
[----:B------:R1:W-:Y:S01]  /*1ab20*/  @P6 STG.E.U16 desc[UR46][R4.64+0xa2], R19 ;  /* 0x0000a21304006986 */ /* 0x0003e2000c10152e */
[----:B------:R-:W-:Y:S02]  /*1ab30*/  ISETP.GT.AND P6, PT, R0, 0x58, P1 ;  /* 0x000000580000780c */ /* 0x000fe40000fc4270 */
[----:B------:R-:W-:Y:S01]  /*1ab40*/  F2FP.BF16.F32.PACK_AB R20, RZ, R20 ;  /* 0x00000014ff14723e */ /* 0x000fe200000010ff */
[----:B------:R-:W-:-:S10]  /*1ab50*/  FMUL R18, R232, R2 ;  /* 0x00000002e8127220 */ /* 0x000fd40000400000 */
[----:B------:R-:W-:Y:S01]  /*1ab60*/  @P6 STG.E.U16 desc[UR46][R8.64+0xb0], R20 ;  /* 0x0000b01408006986 */ /* 0x000fe2000c10152e */
[----:B------:R-:W-:Y:S02]  /*1ab70*/  ISETP.GT.AND P6, PT, R0, 0x59, P1 ;  /* 0x000000590000780c */ /* 0x000fe40000fc4270 */
[----:B------:R-:W-:Y:S01]  /*1ab80*/  F2FP.BF16.F32.PACK_AB R18, RZ, R18 ;  /* 0x00000012ff12723e */ /* 0x000fe200000010ff */
[----:B0-----:R-:W-:-:S05]  /*1ab90*/  FMUL R3, R23, R2 ;  /* 0x0000000217037220 */ /* 0x001fca0000400000 */
[----:B------:R-:W-:-:S05]  /*1aba0*/  F2FP.BF16.F32.PACK_AB R3, RZ, R3 ;  /* 0x00000003ff03723e */ /* 0x000fca00000010ff */
[----:B------:R-:W-:Y:S01]  /*1abb0*/  @P6 STG.E.U16 desc[UR46][R8.64+0xb2], R18 ;  /* 0x0000b21208006986 */ /* 0x000fe2000c10152e */
[----:B------:R-:W-:Y:S02]  /*1abc0*/  ISETP.GT.AND P6, PT, R0, 0x58, P4 ;  /* 0x000000580000780c */ /* 0x000fe400027c4270 */
[----:B-1----:R-:W-:Y:S01]  /*1abd0*/  PRMT R19, R3, 0x7610, R19 ;  /* 0x0000761003137816 */ /* 0x002fe20000000013 */
[----:B------:R-:W-:-:S10]  /*1abe0*/  FMUL R3, R22, R2 ;  /* 0x0000000216037220 */ /* 0x000fd40000400000 */
[----:B------:R-:W-:Y:S01]  /*1abf0*/  @P6 STG.E.U16 desc[UR46][R4.64+0xb0], R19 ;  /* 0x0000b01304006986 */ /* 0x000fe2000c10152e */
[----:B------:R-:W-:Y:S02]  /*1ac00*/  ISETP.GT.AND P6, PT, R0, 0x59, P4 ;  /* 0x000000590000780c */ /* 0x000fe400027c4270 */
[----:B------:R-:W-:-:S11]  /*1ac10*/  F2FP.BF16.F32.PACK_AB R3, RZ, R3 ;  /* 0x00000003ff03723e */ /* 0x000fd600000010ff */
[----:B------:R-:W-:Y:S01]  /*1ac20*/  @P6 STG.E.U16 desc[UR46][R4.64+0xb2], R3 ;  /* 0x0000b20304006986 */ /* 0x000fe2000c10152e */
[----:B------:R-:W-:-:S13]  /*1ac30*/  ISETP.GT.AND P6, PT, R0, 0x40, P3 ;  /* 0x000000400000780c */ /* 0x000fda0001fc4270 */
        /* <DEDUP_REMOVED lines=13> */
[----:B------:R-:W-:Y:S01]  /*1ad10*/  ISETP.GT.AND P6, PT, R0, 0x49, P2 ;  /* 0x000000490000780c */ /* 0x000fe200017c4270 */
[----:B------:R-:W-:-:S12]  /*1ad20*/  FMUL R224, R224, R2 ;  /* 0x00000002e0e07220 */ /* 0x000fd80000400000 */
[----:B------:R-:W-:Y:S01]  /*1ad30*/  @P6 STG.E.U16 desc[UR46][R10.64+0x92], R223 ;  /* 0x000092df0a006986 */ /* 0x000fe2000c10152e */
[----:B------:R-:W-:Y:S02]  /*1ad40*/  ISETP.GT.AND P6, PT, R0, 0x50, P3 ;  /* 0x000000500000780c */ /* 0x000fe40001fc4270 */
[----:B------:R-:W-:Y:S01]  /*1ad50*/  F2FP.BF16.F32.PACK_AB R224, RZ, R224 ;  /* 0x000000e0ffe0723e */ /* 0x000fe200000010ff */
[----:B------:R-:W-:-:S10]  /*1ad60*/  FMUL R225, R225, R2 ;  /* 0x00000002e1e17220 */ /* 0x000fd40000400000 */
        /* <DEDUP_REMOVED lines=653> */
[C---:B------:R-:W-:Y:S02]  /*1d640*/  ISETP.GT.AND P6, PT, R0.reuse, 0xd8, P0 ;  /* 0x000000d80000780c */ /* 0x040fe400007c4270 */
[----:B------:R-:W-:Y:S02]  /*1d650*/  F2FP.BF16.F32.PACK_AB R68, RZ, R68 ;  /* 0x00000044ff44723e */ /* 0x000fe400000010ff */
[----:B------:R-:W-:Y:S01]  /*1d660*/  ISETP.GT.AND P0, PT, R0, 0xd9, P0 ;  /* 0x000000d90000780c */ /* 0x000fe20000704270 */
[-C--:B------:R-:W-:Y:S01]  /*1d670*/  FMUL R69, R69, R2.reuse ;  /* 0x0000000245457220 */ /* 0x080fe20000400000 */
[-C--:B------:R-:W-:Y:S01]  /*1d680*/  FMUL R70, R70, R2.reuse ;  /* 0x0000000246467220 */ /* 0x080fe20000400000 */
[----:B------:R-:W-:-:S06]  /*1d690*/  FMUL R71, R71, R2 ;  /* 0x0000000247477220 */ /* 0x000fcc0000400000 */
[----:B------:R-:W-:Y:S01]  /*1d6a0*/  @P6 STG.E.U16 desc[UR46][R12.64+0x1b0], R68 ;  /* 0x0001b0440c006986 */ /* 0x000fe2000c10152e */
[C---:B------:R-:W-:Y:S02]  /*1d6b0*/  ISETP.GT.AND P6, PT, R0.reuse, 0xd8, P5 ;  /* 0x000000d80000780c */ /* 0x040fe40002fc4270 */
[C---:B------:R-:W-:Y:S02]  /*1d6c0*/  ISETP.GT.AND P5, PT, R0.reuse, 0xd9, P5 ;  /* 0x000000d90000780c */ /* 0x040fe40002fa4270 */
[----:B------:R-:W-:Y:S02]  /*1d6d0*/  F2FP.BF16.F32.PACK_AB R69, RZ, R69 ;  /* 0x00000045ff45723e */ /* 0x000fe400000010ff */
[----:B------:R-:W-:Y:S02]  /*1d6e0*/  F2FP.BF16.F32.PACK_AB R70, RZ, R70 ;  /* 0x00000046ff46723e */ /* 0x000fe400000010ff */
[----:B------:R-:W-:Y:S01]  /*1d6f0*/  F2FP.BF16.F32.PACK_AB R71, RZ, R71 ;  /* 0x00000047ff47723e */ /* 0x000fe200000010ff */
[----:B------:R0:W-:Y:S01]  /*1d700*/  @P0 STG.E.U16 desc[UR46][R12.64+0x1b2], R69 ;  /* 0x0001b2450c000986 */ /* 0x0001e2000c10152e */
[----:B------:R-:W-:-:S03]  /*1d710*/  ISETP.GT.AND P0, PT, R0, 0xc1, P1 ;  /* 0x000000c10000780c */ /* 0x000fc60000f04270 */
[----:B------:R-:W-:Y:S01]  /*1d720*/  @P6 STG.E.U16 desc[UR46][R14.64+0x1b0], R70 ;  /* 0x0001b0460e006986 */ /* 0x000fe2000c10152e */
[----:B------:R-:W-:Y:S01]  /*1d730*/  ISETP.GT.AND P6, PT, R0, 0xc0, P1 ;  /* 0x000000c00000780c */ /* 0x000fe20000fc4270 */
[-C--:B------:R-:W-:Y:S02]  /*1d740*/  FMUL R40, R40, R2.reuse ;  /* 0x0000000228287220 */ /* 0x080fe40000400000 */
[----:B------:R-:W-:Y:S01]  /*1d750*/  @P5 STG.E.U16 desc[UR46][R14.64+0x1b2], R71 ;  /* 0x0001b2470e005986 */ /* 0x000fe2000c10152e */
[----:B------:R-:W-:Y:S01]  /*1d760*/  ISETP.GT.AND P5, PT, R0, 0xc0, P4 ;  /* 0x000000c00000780c */ /* 0x000fe200027a4270 */
[-C--:B------:R-:W-:Y:S01]  /*1d770*/  FMUL R41, R41, R2.reuse ;  /* 0x0000000229297220 */ /* 0x080fe20000400000 */
[----:B------:R-:W-:Y:S01]  /*1d780*/  FMUL R42, R42, R2 ;  /* 0x000000022a2a7220 */ /* 0x000fe20000400000 */
[----:B------:R-:W-:-:S03]  /*1d790*/  F2FP.BF16.F32.PACK_AB R40, RZ, R40 ;  /* 0x00000028ff28723e */ /* 0x000fc600000010ff */
[----:B------:R-:W-:Y:S02]  /*1d7a0*/  F2FP.BF16.F32.PACK_AB R41, RZ, R41 ;  /* 0x00000029ff29723e */ /* 0x000fe400000010ff */
[----:B------:R-:W-:Y:S01]  /*1d7b0*/  F2FP.BF16.F32.PACK_AB R42, RZ, R42 ;  /* 0x0000002aff2a723e */ /* 0x000fe200000010ff */
[----:B------:R-:W-:Y:S01]  /*1d7c0*/  @P6 STG.E.U16 desc[UR46][R8.64+0x180], R40 ;  /* 0x0001802808006986 */ /* 0x000fe2000c10152e */
[----:B------:R-:W-:-:S03]  /*1d7d0*/  ISETP.GT.AND P6, PT, R0, 0xc1, P4 ;  /* 0x000000c10000780c */ /* 0x000fc600027c4270 */
[----:B------:R-:W-:Y:S01]  /*1d7e0*/  @P0 STG.E.U16 desc[UR46][R8.64+0x182], R41 ;  /* 0x0001822908000986 */ /* 0x000fe2000c10152e */
[C---:B------:R-:W-:Y:S01]  /*1d7f0*/  ISETP.GT.AND P0, PT, R0.reuse, 0xc8, P1 ;  /* 0x000000c80000780c */ /* 0x040fe20000f04270 */
        /* <DEDUP_REMOVED lines=8> */
[----:B------:R-:W-:Y:S04]  /*1d880*/  @P6 STG.E.U16 desc[UR46][R4.64+0x182], R43 ;  /* 0x0001822b04006986 */ /* 0x000fe8000c10152e */
[----:B------:R-:W-:Y:S01]  /*1d890*/  @P0 STG.E.U16 desc[UR46][R8.64+0x190], R44 ;  /* 0x0001902c08000986 */ /* 0x000fe2000c10152e */
[----:B------:R-:W-:-:S03]  /*1d8a0*/  ISETP.GT.AND P0, PT, R0, 0xc8, P4 ;  /* 0x000000c80000780c */ /* 0x000fc60002704270 */
[----:B------:R-:W-:Y:S01]  /*1d8b0*/  @P5 STG.E.U16 desc[UR46][R8.64+0x192], R45 ;  /* 0x0001922d08005986 */ /* 0x000fe2000c10152e */
[----:B------:R-:W-:Y:S01]  /*1d8c0*/  ISETP.GT.AND P5, PT, R0, 0xc9, P4 ;  /* 0x000000c90000780c */ /* 0x000fe200027a4270 */
[-C--:B------:R-:W-:Y:S01]  /*1d8d0*/  FMUL R46, R46, R2.reuse ;  /* 0x000000022e2e7220 */ /* 0x080fe20000400000 */
[----:B------:R-:W-:Y:S01]  /*1d8e0*/  FMUL R47, R47, R2 ;  /* 0x000000022f2f7220 */ /* 0x000fe20000400000 */
[----:B------:R-:W-:-:S03]  /*1d8f0*/  ISETP.GT.AND P6, PT, R0, 0xd0, P1 ;  /* 0x000000d00000780c */ /* 0x000fc60000fc4270 */
[----:B------:R-:W-:Y:S02]  /*1d900*/  F2FP.BF16.F32.PACK_AB R46, RZ, R46 ;  /* 0x0000002eff2e723e */ /* 0x000fe400000010ff */
[----:B------:R-:W-:Y:S01]  /*1d910*/  F2FP.BF16.F32.PACK_AB R47, RZ, R47 ;  /* 0x0000002fff2f723e */ /* 0x000fe200000010ff */
[----:B------:R-:W-:Y:S02]  /*1d920*/  FMUL R48, R48, R2 ;  /* 0x0000000230307220 */ /* 0x000fe40000400000 */
[----:B------:R-:W-:Y:S04]  /*1d930*/  @P0 STG.E.U16 desc[UR46][R4.64+0x190], R46 ;  /* 0x0001902e04000986 */ /* 0x000fe8000c10152e */
[----:B------:R-:W-:Y:S01]  /*1d940*/  @P5 STG.E.U16 desc[UR46][R4.64+0x192], R47 ;  /* 0x0001922f04005986 */ /* 0x000fe2000c10152e */
[----:B------:R-:W-:-:S02]  /*1d950*/  ISETP.GT.AND P5, PT, R0, 0xd1, P1 ;  /* 0x000000d10000780c */ /* 0x000fc40000fa4270 */
[----:B------:R-:W-:Y:S01]  /*1d960*/  F2FP.BF16.F32.PACK_AB R48, RZ, R48 ;  /* 0x00000030ff30723e */ /* 0x000fe200000010ff */
[----:B------:R-:W-:-:S04]  /*1d970*/  FMUL R49, R49, R2 ;  /* 0x0000000231317220 */ /* 0x000fc80000400000 */
[----:B------:R-:W-:Y:S01]  /*1d980*/  @P6 STG.E.U16 desc[UR46][R8.64+0x1a0], R48 ;  /* 0x0001a03008006986 */ /* 0x000fe2000c10152e */
[----:B------:R-:W-:Y:S02]  /*1d990*/  ISETP.GT.AND P6, PT, R0, 0xd0, P4 ;  /* 0x000000d00000780c */ /* 0x000fe400027c4270 */
[----:B------:R-:W-:Y:S01]  /*1d9a0*/  F2FP.BF16.F32.PACK_AB R49, RZ, R49 ;  /* 0x00000031ff31723e */ /* 0x000fe200000010ff */
[----:B------:R-:W-:Y:S01]  /*1d9b0*/  FMUL R50, R50, R2 ;  /* 0x0000000232327220 */ /* 0x000fe20000400000 */
[C---:B------:R-:W-:Y:S02]  /*1d9c0*/  ISETP.GT.AND P0, PT, R0.reuse, 0xd8, P1 ;  /* 0x000000d80000780c */ /* 0x040fe40000f04270 */
[C---:B------:R-:W-:Y:S01]  /*1d9d0*/  ISETP.GT.AND P1, PT, R0.reuse, 0xd9, P1 ;  /* 0x000000d90000780c */ /* 0x040fe20000f24270 */
[----:B------:R-:W-:Y:S01]  /*1d9e0*/  @P5 STG.E.U16 desc[UR46][R8.64+0x1a2], R49 ;  /* 0x0001a23108005986 */ /* 0x000fe2000c10152e */
[----:B------:R-:W-:Y:S02]  /*1d9f0*/  ISETP.GT.AND P5, PT, R0, 0xd1, P4 ;  /* 0x000000d10000780c */ /* 0x000fe400027a4270 */
[----:B------:R-:W-:Y:S01]  /*1da00*/  F2FP.BF16.F32.PACK_AB R50, RZ, R50 ;  /* 0x00000032ff32723e */ /* 0x000fe200000010ff */
[-C--:B------:R-:W-:Y:S01]  /*1da10*/  FMUL R51, R51, R2.reuse ;  /* 0x0000000233337220 */ /* 0x080fe20000400000 */
[-C--:B------:R-:W-:Y:S01]  /*1da20*/  FMUL R52, R52, R2.reuse ;  /* 0x0000000234347220 */ /* 0x080fe20000400000 */
[----:B------:R-:W-:-:S02]  /*1da30*/  FMUL R53, R53, R2 ;  /* 0x0000000235357220 */ /* 0x000fc40000400000 */
[----:B------:R-:W-:Y:S01]  /*1da40*/  @P6 STG.E.U16 desc[UR46][R4.64+0x1a0], R50 ;  /* 0x0001a03204006986 */ /* 0x000fe2000c10152e */
[C---:B------:R-:W-:Y:S02]  /*1da50*/  ISETP.GT.AND P6, PT, R0.reuse, 0xd8, P4 ;  /* 0x000000d80000780c */ /* 0x040fe400027c4270 */
[----:B------:R-:W-:Y:S02]  /*1da60*/  F2FP.BF16.F32.PACK_AB R51, RZ, R51 ;  /* 0x00000033ff33723e */ /* 0x000fe400000010ff */
[----:B------:R-:W-:Y:S01]  /*1da70*/  ISETP.GT.AND P4, PT, R0, 0xd9, P4 ;  /* 0x000000d90000780c */ /* 0x000fe20002784270 */
[----:B------:R-:W-:Y:S01]  /*1da80*/  FMUL R54, R54, R2 ;  /* 0x0000000236367220 */ /* 0x000fe20000400000 */
[----:B------:R-:W-:Y:S01]  /*1da90*/  F2FP.BF16.F32.PACK_AB R52, RZ, R52 ;  /* 0x00000034ff34723e */ /* 0x000fe200000010ff */
[----:B0-----:R-:W-:Y:S01]  /*1daa0*/  @P1 IMAD.MOV.U32 R12, RZ, RZ, R8 ;  /* 0x000000ffff0c1224 */ /* 0x001fe200078e0008 */
[----:B------:R-:W-:Y:S01]  /*1dab0*/  F2FP.BF16.F32.PACK_AB R53, RZ, R53 ;  /* 0x00000035ff35723e */ /* 0x000fe200000010ff */
[----:B------:R-:W-:-:S02]  /*1dac0*/  @P1 IMAD.MOV.U32 R13, RZ, RZ, R9 ;  /* 0x000000ffff0d1224 */ /* 0x000fc400078e0009 */
[----:B------:R-:W-:Y:S01]  /*1dad0*/  FMUL R55, R55, R2 ;  /* 0x0000000237377220 */ /* 0x000fe20000400000 */
[----:B------:R-:W-:Y:S01]  /*1dae0*/  @P5 STG.E.U16 desc[UR46][R4.64+0x1a2], R51 ;  /* 0x0001a23304005986 */ /* 0x000fe2000c10152e */
[----:B------:R-:W-:-:S03]  /*1daf0*/  F2FP.BF16.F32.PACK_AB R54, RZ, R54 ;  /* 0x00000036ff36723e */ /* 0x000fc600000010ff */
[----:B------:R-:W-:Y:S01]  /*1db00*/  @P0 STG.E.U16 desc[UR46][R8.64+0x1b0], R52 ;  /* 0x0001b03408000986 */ /* 0x000fe2000c10152e */
[----:B------:R-:W-:-:S03]  /*1db10*/  F2FP.BF16.F32.PACK_AB R55, RZ, R55 ;  /* 0x00000037ff37723e */ /* 0x000fc600000010ff */
[----:B------:R-:W-:Y:S01]  /*1db20*/  @P1 STG.E.U16 desc[UR46][R12.64+0x1b2], R53 ;  /* 0x0001b2350c001986 */ /* 0x000fe2000c10152e */
[C---:B------:R-:W-:Y:S02]  /*1db30*/  ISETP.GT.AND P1, PT, R0.reuse, 0xc0, P2 ;  /* 0x000000c00000780c */ /* 0x040fe40001724270 */
[C---:B------:R-:W-:Y:S01]  /*1db40*/  ISETP.GT.AND P0, PT, R0.reuse, 0xc0, P3 ;  /* 0x000000c00000780c */ /* 0x040fe20001f04270 */
[----:B------:R-:W-:Y:S01]  /*1db50*/  @P6 STG.E.U16 desc[UR46][R4.64+0x1b0], R54 ;  /* 0x0001b03604006986 */ /* 0x000fe2000c10152e */
[----:B------:R-:W-:Y:S01]  /*1db60*/  ISETP.GT.AND P5, PT, R0, 0xc1, P3 ;  /* 0x000000c10000780c */ /* 0x000fe20001fa4270 */
[-C--:B------:R-:W-:Y:S01]  /*1db70*/  FMUL R24, R24, R2.reuse ;  /* 0x0000000218187220 */ /* 0x080fe20000400000 */
[-C--:B------:R-:W-:Y:S01]  /*1db80*/  FMUL R25, R25, R2.reuse ;  /* 0x0000000219197220 */ /* 0x080fe20000400000 */
[----:B------:R0:W-:Y:S01]  /*1db90*/  @P4 STG.E.U16 desc[UR46][R4.64+0x1b2], R55 ;  /* 0x0001b23704004986 */ /* 0x0001e2000c10152e */
[----:B------:R-:W-:Y:S01]  /*1dba0*/  ISETP.GT.AND P4, PT, R0, 0xc1, P2 ;  /* 0x000000c10000780c */ /* 0x000fe20001784270 */
[----:B------:R-:W-:Y:S01]  /*1dbb0*/  FMUL R26, R26, R2 ;  /* 0x000000021a1a7220 */ /* 0x000fe20000400000 */
[----:B------:R-:W-:-:S02]  /*1dbc0*/  F2FP.BF16.F32.PACK_AB R24, RZ, R24 ;  /* 0x00000018ff18723e */ /* 0x000fc400000010ff */
[----:B------:R-:W-:Y:S01]  /*1dbd0*/  F2FP.BF16.F32.PACK_AB R25, RZ, R25 ;  /* 0x00000019ff19723e */ /* 0x000fe200000010ff */
[----:B------:R-:W-:Y:S01]  /*1dbe0*/  FMUL R27, R27, R2 ;  /* 0x000000021b1b7220 */ /* 0x000fe20000400000 */
[----:B------:R-:W-:Y:S02]  /*1dbf0*/  F2FP.BF16.F32.PACK_AB R26, RZ, R26 ;  /* 0x0000001aff1a723e */ /* 0x000fe400000010ff */
[C---:B------:R-:W-:Y:S01]  /*1dc00*/  ISETP.GT.AND P6, PT, R0.reuse, 0xc8, P2 ;  /* 0x000000c80000780c */ /* 0x040fe200017c4270 */
[----:B0-----:R-:W-:Y:S02]  /*1dc10*/  @P1 IMAD.MOV.U32 R4, RZ, RZ, R10 ;  /* 0x000000ffff041224 */ /* 0x001fe400078e000a */
[----:B------:R-:W-:Y:S01]  /*1dc20*/  @P1 IMAD.MOV.U32 R5, RZ, RZ, R11 ;  /* 0x000000ffff051224 */ /* 0x000fe200078e000b */
[----:B------:R-:W-:Y:S01]  /*1dc30*/  @P0 STG.E.U16 desc[UR46][R6.64+0x180], R24 ;  /* 0x0001801806000986 */ /* 0x000fe2000c10152e */
[----:B------:R-:W-:-:S03]  /*1dc40*/  ISETP.GT.AND P0, PT, R0, 0xc8, P3 ;  /* 0x000000c80000780c */ /* 0x000fc60001f04270 */
[----:B------:R-:W-:Y:S01]  /*1dc50*/  @P5 STG.E.U16 desc[UR46][R6.64+0x182], R25 ;  /* 0x0001821906005986 */ /* 0x000fe2000c10152e */
[----:B------:R-:W-:Y:S01]  /*1dc60*/  ISETP.GT.AND P5, PT, R0, 0xc9, P3 ;  /* 0x000000c90000780c */ /* 0x000fe20001fa4270 */
[-C--:B------:R-:W-:Y:S01]  /*1dc70*/  FMUL R28, R28, R2.reuse ;  /* 0x000000021c1c7220 */ /* 0x080fe20000400000 */
[----:B------:R-:W-:Y:S01]  /*1dc80*/  F2FP.BF16.F32.PACK_AB R27, RZ, R27 ;  /* 0x0000001bff1b723e */ /* 0x000fe200000010ff */
[----:B------:R0:W-:Y:S01]  /*1dc90*/  @P1 STG.E.U16 desc[UR46][R4.64+0x180], R26 ;  /* 0x0001801a04001986 */ /* 0x0001e2000c10152e */
[----:B------:R-:W-:Y:S01]  /*1dca0*/  ISETP.GT.AND P1, PT, R0, 0xc9, P2 ;  /* 0x000000c90000780c */ /* 0x000fe20001724270 */
[-C--:B------:R-:W-:Y:S01]  /*1dcb0*/  FMUL R29, R29, R2.reuse ;  /* 0x000000021d1d7220 */ /* 0x080fe20000400000 */
[----:B------:R-:W-:Y:S01]  /*1dcc0*/  FMUL R30, R30, R2 ;  /* 0x000000021e1e7220 */ /* 0x000fe20000400000 */
[----:B------:R-:W-:Y:S01]  /*1dcd0*/  F2FP.BF16.F32.PACK_AB R28, RZ, R28 ;  /* 0x0000001cff1c723e */ /* 0x000fe200000010ff */
[----:B0-----:R-:W-:Y:S02]  /*1dce0*/  @P4 IMAD.MOV.U32 R4, RZ, RZ, R10 ;  /* 0x000000ffff044224 */ /* 0x001fe400078e000a */
[----:B------:R-:W-:Y:S01]  /*1dcf0*/  @P4 IMAD.MOV.U32 R5, RZ, RZ, R11 ;  /* 0x000000ffff054224 */ /* 0x000fe200078e000b */
[----:B------:R-:W-:Y:S01]  /*1dd00*/  F2FP.BF16.F32.PACK_AB R29, RZ, R29 ;  /* 0x0000001dff1d723e */ /* 0x000fe200000010ff */
[----:B------:R-:W-:Y:S01]  /*1dd10*/  FMUL R31, R31, R2 ;  /* 0x000000021f1f7220 */ /* 0x000fe20000400000 */
[----:B------:R-:W-:-:S02]  /*1dd20*/  F2FP.BF16.F32.PACK_AB R30, RZ, R30 ;  /* 0x0000001eff1e723e */ /* 0x000fc400000010ff */
[----:B------:R0:W-:Y:S01]  /*1dd30*/  @P4 STG.E.U16 desc[UR46][R4.64+0x182], R27 ;  /* 0x0001821b04004986 */ /* 0x0001e2000c10152e */
[----:B------:R-:W-:Y:S01]  /*1dd40*/  ISETP.GT.AND P4, PT, R0, 0xd0, P3 ;  /* 0x000000d00000780c */ /* 0x000fe20001f84270 */
[----:B------:R-:W-:Y:S02]  /*1dd50*/  FMUL R32, R32, R2 ;  /* 0x0000000220207220 */ /* 0x000fe40000400000 */
[----:B------:R-:W-:Y:S01]  /*1dd60*/  @P0 STG.E.U16 desc[UR46][R6.64+0x190], R28 ;  /* 0x0001901c06000986 */ /* 0x000fe2000c10152e */
[----:B------:R-:W-:-:S03]  /*1dd70*/  F2FP.BF16.F32.PACK_AB R31, RZ, R31 ;  /* 0x0000001fff1f723e */ /* 0x000fc600000010ff */
[----:B------:R-:W-:Y:S01]  /*1dd80*/  @P5 STG.E.U16 desc[UR46][R6.64+0x192], R29 ;  /* 0x0001921d06005986 */ /* 0x000fe2000c10152e */
[--C-:B0-----:R-:W-:Y:S02]  /*1dd90*/  @P6 IMAD.MOV.U32 R4, RZ, RZ, R10.reuse ;  /* 0x000000ffff046224 */ /* 0x101fe400078e000a */
[----:B------:R-:W-:Y:S01]  /*1dda0*/  @P6 IMAD.MOV.U32 R5, RZ, RZ, R11 ;  /* 0x000000ffff056224 */ /* 0x000fe200078e000b */
[----:B------:R-:W-:Y:S02]  /*1ddb0*/  F2FP.BF16.F32.PACK_AB R32, RZ, R32 ;  /* 0x00000020ff20723e */ /* 0x000fe400000010ff */
[C---:B------:R-:W-:Y:S02]  /*1ddc0*/  ISETP.GT.AND P5, PT, R0.reuse, 0xd0, P2 ;  /* 0x000000d00000780c */ /* 0x040fe400017a4270 */
[----:B------:R0:W-:Y:S01]  /*1ddd0*/  @P6 STG.E.U16 desc[UR46][R4.64+0x190], R30 ;  /* 0x0001901e04006986 */ /* 0x0001e2000c10152e */
[----:B------:R-:W-:Y:S01]  /*1dde0*/  ISETP.GT.AND P0, PT, R0, 0xd1, P3 ;  /* 0x000000d10000780c */ /* 0x000fe20001f04270 */
[-C--:B------:R-:W-:Y:S01]  /*1ddf0*/  FMUL R33, R33, R2.reuse ;  /* 0x0000000221217220 */ /* 0x080fe20000400000 */
[----:B------:R-:W-:Y:S01]  /*1de00*/  FMUL R34, R34, R2 ;  /* 0x0000000222227220 */ /* 0x000fe20000400000 */
[----:B0-----:R-:W-:-:S02]  /*1de10*/  @P1 IMAD.MOV.U32 R4, RZ, RZ, R10 ;  /* 0x000000ffff041224 */ /* 0x001fc400078e000a */
[----:B------:R-:W-:-:S05]  /*1de20*/  @P1 IMAD.MOV.U32 R5, RZ, RZ, R11 ;  /* 0x000000ffff051224 */ /* 0x000fca00078e000b */
[----:B------:R0:W-:Y:S04]  /*1de30*/  @P1 STG.E.U16 desc[UR46][R4.64+0x192], R31 ;  /* 0x0001921f04001986 */ /* 0x0001e8000c10152e */
[----:B------:R-:W-:Y:S01]  /*1de40*/  @P4 STG.E.U16 desc[UR46][R6.64+0x1a0], R32 ;  /* 0x0001a02006004986 */ /* 0x000fe2000c10152e */
[C---:B------:R-:W-:Y:S02]  /*1de50*/  ISETP.GT.AND P4, PT, R0.reuse, 0xd1, P2 ;  /* 0x000000d10000780c */ /* 0x040fe40001784270 */
[----:B------:R-:W-:Y:S02]  /*1de60*/  F2FP.BF16.F32.PACK_AB R33, RZ, R33 ;  /* 0x00000021ff21723e */ /* 0x000fe400000010ff */
[----:B------:R-:W-:Y:S01]  /*1de70*/  ISETP.GT.AND P6, PT, R0, 0xd8, P2 ;  /* 0x000000d80000780c */ /* 0x000fe200017c4270 */
[----:B------:R-:W-:Y:S01]  /*1de80*/  FMUL R35, R35, R2 ;  /* 0x0000000223237220 */ /* 0x000fe20000400000 */
[----:B------:R-:W-:Y:S01]  /*1de90*/  F2FP.BF16.F32.PACK_AB R34, RZ, R34 ;  /* 0x00000022ff22723e */ /* 0x000fe200000010ff */
[----:B0-----:R-:W-:-:S02]  /*1dea0*/  @P5 IMAD.MOV.U32 R4, RZ, RZ, R10 ;  /* 0x000000ffff045224 */ /* 0x001fc400078e000a */
[----:B------:R-:W-:Y:S01]  /*1deb0*/  @P5 IMAD.MOV.U32 R5, RZ, RZ, R11 ;  /* 0x000000ffff055224 */ /* 0x000fe200078e000b */
[C---:B------:R-:W-:Y:S01]  /*1dec0*/  ISETP.GT.AND P1, PT, R0.reuse, 0xd8, P3 ;  /* 0x000000d80000780c */ /* 0x040fe20001f24270 */
[----:B------:R-:W-:Y:S01]  /*1ded0*/  @P0 STG.E.U16 desc[UR46][R6.64+0x1a2], R33 ;  /* 0x0001a22106000986 */ /* 0x000fe2000c10152e */
[----:B------:R-:W-:Y:S01]  /*1dee0*/  ISETP.GT.AND P3, PT, R0, 0xd9, P3 ;  /* 0x000000d90000780c */ /* 0x000fe20001f64270 */
[-C--:B------:R-:W-:Y:S01]  /*1def0*/  FMUL R36, R36, R2.reuse ;  /* 0x0000000224247220 */ /* 0x080fe20000400000 */
[----:B------:R-:W-:Y:S01]  /*1df00*/  ISETP.GT.AND P2, PT, R0, 0xd9, P2 ;  /* 0x000000d90000780c */ /* 0x000fe20001744270 */
[----:B------:R0:W-:Y:S01]  /*1df10*/  @P5 STG.E.U16 desc[UR46][R4.64+0x1a0], R34 ;  /* 0x0001a02204005986 */ /* 0x0001e2000c10152e */
[-C--:B------:R-:W-:Y:S01]  /*1df20*/  FMUL R37, R37, R2.reuse ;  /* 0x0000000225257220 */ /* 0x080fe20000400000 */
[----:B------:R-:W-:Y:S01]  /*1df30*/  F2FP.BF16.F32.PACK_AB R35, RZ, R35 ;  /* 0x00000023ff23723e */ /* 0x000fe200000010ff */
[-C--:B------:R-:W-:Y:S01]  /*1df40*/  FMUL R38, R38, R2.reuse ;  /* 0x0000000226267220 */ /* 0x080fe20000400000 */
[----:B------:R-:W-:Y:S01]  /*1df50*/  FMUL R39, R39, R2 ;  /* 0x0000000227277220 */ /* 0x000fe20000400000 */
[----:B------:R-:W-:-:S02]  /*1df60*/  F2FP.BF16.F32.PACK_AB R36, RZ, R36 ;  /* 0x00000024ff24723e */ /* 0x000fc400000010ff */
[----:B------:R-:W-:Y:S01]  /*1df70*/  F2FP.BF16.F32.PACK_AB R37, RZ, R37 ;  /* 0x00000025ff25723e */ /* 0x000fe200000010ff */
[--C-:B0-----:R-:W-:Y:S02]  /*1df80*/  @P4 IMAD.MOV.U32 R4, RZ, RZ, R10.reuse ;  /* 0x000000ffff044224 */ /* 0x101fe400078e000a */
[----:B------:R-:W-:Y:S01]  /*1df90*/  @P4 IMAD.MOV.U32 R5, RZ, RZ, R11 ;  /* 0x000000ffff054224 */ /* 0x000fe200078e000b */
[----:B------:R-:W-:Y:S02]  /*1dfa0*/  F2FP.BF16.F32.PACK_AB R38, RZ, R38 ;  /* 0x00000026ff26723e */ /* 0x000fe400000010ff */
[----:B------:R-:W-:Y:S02]  /*1dfb0*/  F2FP.BF16.F32.PACK_AB R39, RZ, R39 ;  /* 0x00000027ff27723e */ /* 0x000fe400000010ff */
[----:B------:R0:W-:Y:S04]  /*1dfc0*/  @P4 STG.E.U16 desc[UR46][R4.64+0x1a2], R35 ;  /* 0x0001a22304004986 */ /* 0x0001e8000c10152e */
[----:B------:R1:W-:Y:S04]  /*1dfd0*/  @P1 STG.E.U16 desc[UR46][R6.64+0x1b0], R36 ;  /* 0x0001b02406001986 */ /* 0x0003e8000c10152e */
[----:B------:R1:W-:Y:S01]  /*1dfe0*/  @P3 STG.E.U16 desc[UR46][R6.64+0x1b2], R37 ;  /* 0x0001b22506003986 */ /* 0x0003e2000c10152e */
[----:B0-----:R-:W-:-:S02]  /*1dff0*/  @P6 IMAD.MOV.U32 R4, RZ, RZ, R10 ;  /* 0x000000ffff046224 */ /* 0x001fc400078e000a */
[----:B------:R-:W-:-:S05]  /*1e000*/  @P6 IMAD.MOV.U32 R5, RZ, RZ, R11 ;  /* 0x000000ffff056224 */ /* 0x000fca00078e000b */
[----:B------:R1:W-:Y:S04]  /*1e010*/  @P6 STG.E.U16 desc[UR46][R4.64+0x1b0], R38 ;  /* 0x0001b02604006986 */ /* 0x0003e8000c10152e */
[----:B------:R1:W-:Y:S02]  /*1e020*/  @P2 STG.E.U16 desc[UR46][R10.64+0x1b2], R39 ;  /* 0x0001b2270a002986 */ /* 0x0003e4000c10152e */
.L_x_699:
[----:B------:R-:W-:Y:S05]  /*1e030*/  BSYNC B0 ;  /* 0x0000000000007941 */ /* 0x000fea0003800000 */
.L_x_33:
[----:B01----:R-:W2:Y:S04]  /*1e040*/  LDL.LU R5, [R1+0x220] ;  /* 0x0002200001057983 */ /* 0x003ea80000300800 */
[----:B------:R-:W2:Y:S01]  /*1e050*/  LDL.LU R4, [R1+0x224] ;  /* 0x0002240001047983 */ /* 0x000ea20000300800 */
[----:B------:R-:W-:Y:S01]  /*1e060*/  ULDC UR4, c[0x0][0xc] ;  /* 0x0000030000047ab9 */ /* 0x000fe20000000800 */
[----:B------:R-:W-:Y:S01]  /*1e070*/  ULDC UR5, c[0x0][0x10] ;  /* 0x0000040000057ab9 */ /* 0x000fe20000000800 */
[----:B-----5:R-:W2:Y:S01]  /*1e080*/  LDC R3, c[0x0][0x14] ;  /* 0x00000500ff037b82 */ /* 0x020ea20000000800 */
[----:B------:R-:W-:Y:S01]  /*1e090*/  UIMAD.WIDE.U32 UR4, UR4, UR5, URZ ;  /* 0x00000005040472a5 */ /* 0x000fe2000f8e003f */
[----:B------:R-:W-:Y:S01]  /*1e0a0*/  PRMT R0, RZ, 0x7610, R0 ;  /* 0x00007610ff007816 */ /* 0x000fe20000000000 */
[----:B------:R-:W-:Y:S01]  /*1e0b0*/  UMOV UR43, 0xffffffff ;  /* 0xffffffff002b7882 */ /* 0x000fe20000000000 */
[----:B------:R-:W-:-:S03]  /*1e0c0*/  UMOV UR40, 0xffffffff ;  /* 0xffffffff00287882 */ /* 0x000fc60000000000 */
[----:B--2---:R-:W-:-:S04]  /*1e0d0*/  IMAD.WIDE.U32 R4, R3, UR4, R4 ;  /* 0x0000000403047c25 */ /* 0x004fc8000f8e0004 */
[----:B------:R-:W-:Y:S01]  /*1e0e0*/  IMAD R3, R3, UR5, RZ ;  /* 0x0000000503037c24 */ /* 0x000fe2000f8e02ff */
[----:B------:R-:W-:Y:S01]  /*1e0f0*/  ULDC.64 UR4, c[0x0][0x650] ;  /* 0x0001940000047ab9 */ /* 0x000fe20000000a00 */
[----:B------:R-:W-:Y:S01]  /*1e100*/  IMAD.MOV.U32 R7, RZ, RZ, R4 ;  /* 0x000000ffff077224 */ /* 0x000fe200078e0004 */
[----:B------:R-:W-:Y:S01]  /*1e110*/  ISETP.GE.U32.AND P0, PT, R4, UR4, PT ;  /* 0x0000000404007c0c */ /* 0x000fe2000bf06070 */
[----:B------:R-:W-:-:S05]  /*1e120*/  IMAD.IADD R6, R5, 0x1, R3 ;  /* 0x0000000105067824 */ /* 0x000fca00078e0203 */
[----:B------:R0:W-:Y:S01]  /*1e130*/  STL [R1+0x220], R6 ;  /* 0x0002200601007387 */ /* 0x0001e20000100800 */
[----:B------:R-:W-:-:S03]  /*1e140*/  ISETP.GE.U32.AND.EX P0, PT, R6, UR5, PT, P0 ;  /* 0x0000000506007c0c */ /* 0x000fc6000bf06100 */
[----:B------:R0:W-:Y:S10]  /*1e150*/  STL [R1+0x224], R7 ;  /* 0x0002240701007387 */ /* 0x0001f40000100800 */
[----:B0-----:R-:W-:Y:S05]  /*1e160*/  @P0 BRA `(.L_x_700) ;  /* 0x0000000400880947 */ /* 0x001fea0003800000 */
[----:B------:R-:W0:Y:S01]  /*1e170*/  S2UR UR6, SR_CTAID.X ;  /* 0x00000000000679c3 */ /* 0x000e220000002500 */
[----:B------:R-:W-:Y:S01]  /*1e180*/  ULDC.64 UR12, c[0x0][0x628] ;  /* 0x00018a00000c7ab9 */ /* 0x000fe20000000a00 */
[----:B------:R-:W-:Y:S01]  /*1e190*/  ULDC UR4, c[0x0][0x150] ;  /* 0x0000540000047ab9 */ /* 0x000fe20000000800 */
[----:B------:R-:W-:Y:S01]  /*1e1a0*/  ISETP.NE.U32.AND P0, PT, RZ, UR12, PT ;  /* 0x0000000cff007c0c */ /* 0x000fe2000bf05070 */
[----:B------:R-:W-:Y:S01]  /*1e1b0*/  ULDC UR15, c[0x0][0x630] ;  /* 0x00018c00000f7ab9 */ /* 0x000fe20000000800 */
[C---:B------:R-:W-:Y:S01]  /*1e1c0*/  R2UR UR16, R7.reuse ;  /* 0x00000000071072ca */ /* 0x040fe200000e0000 */
[----:B------:R-:W-:Y:S01]  /*1e1d0*/  ULDC UR19, c[0x0][0x154] ;  /* 0x0000550000137ab9 */ /* 0x000fe20000000800 */
[----:B------:R-:W-:Y:S01]  /*1e1e0*/  ISETP.NE.AND.EX P0, PT, RZ, UR13, PT, P0 ;  /* 0x0000000dff007c0c */ /* 0x000fe2000bf05300 */
[----:B------:R-:W1:Y:S01]  /*1e1f0*/  S2UR UR18, SR_CTAID.Y ;  /* 0x00000000001279c3 */ /* 0x000e620000002600 */
[----:B------:R-:W-:Y:S02]  /*1e200*/  R2UR UR17, R6 ;  /* 0x00000000061172ca */ /* 0x000fe400000e0000 */
[----:B------:R-:W-:-:S02]  /*1e210*/  R2UR UR10, R7 ;  /* 0x00000000070a72ca */ /* 0x000fc400000e0000 */
[----:B------:R-:W-:Y:S02]  /*1e220*/  R2UR UR11, R6 ;  /* 0x00000000060b72ca */ /* 0x000fe400000e0000 */
[----:B0-----:R-:W-:-:S05]  /*1e230*/  I2FP.F32.U32 R0, UR6 ;  /* 0x0000000600007c45 */ /* 0x001fca0008201000 */
[----:B------:R-:W-:-:S04]  /*1e240*/  FMUL R0, R0, UR4 ;  /* 0x0000000400007c20 */ /* 0x000fc80008400000 */
[----:B------:R0:W2:Y:S01]  /*1e250*/  F2I.U32.TRUNC.NTZ R3, R0 ;  /* 0x0000000000037305 */ /* 0x0000a2000020f000 */
[----:B-1----:R-:W-:Y:S05]  /*1e260*/  @!P0 BRA `(.L_x_701) ;  /* 0x0000000000308947 */ /* 0x002fea0003800000 */
        /* <DEDUP_REMOVED lines=12> */
.L_x_701:
[----:B------:R-:W-:Y:S01]  /*1e330*/  USHF.R.U64 UR40, UR10, UR15, UR11 ;  /* 0x0000000f0a287299 */ /* 0x000fe2000800120b */
[----:B0-----:R-:W-:Y:S01]  /*1e340*/  I2FP.F32.U32 R0, UR18 ;  /* 0x0000001200007c45 */ /* 0x001fe20008201000 */
[----:B------:R-:W-:Y:S02]  /*1e350*/  USHF.R.U32.HI UR4, URZ, UR15, UR11 ;  /* 0x0000000f3f047299 */ /* 0x000fe4000801160b */
[----:B------:R-:W-:Y:S02]  /*1e360*/  UIADD3 UR10, UP0, URZ, -UR40, URZ ;  /* 0x800000283f0a7290 */ /* 0x000fe4000ff1e03f */
[----:B------:R-:W-:Y:S01]  /*1e370*/  FMUL R0, R0, UR19 ;  /* 0x0000001300007c20 */ /* 0x000fe20008400000 */
[----:B------:R-:W-:Y:S01]  /*1e380*/  ULDC.64 UR12, c[0x0][0x620] ;  /* 0x00018800000c7ab9 */ /* 0x000fe20000000a00 */
[----:B------:R-:W-:Y:S01]  /*1e390*/  UIADD3.X UR4, URZ, ~UR4, URZ, UP0, !UPT ;  /* 0x800000043f047290 */ /* 0x000fe200087fe43f */
[----:B------:R-:W-:Y:S01]  /*1e3a0*/  UMOV UR8, UR16 ;  /* 0x0000001000087c82 */ /* 0x000fe20008000000 */
[----:B------:R-:W-:-:S02]  /*1e3b0*/  UMOV UR9, UR17 ;  /* 0x0000001100097c82 */ /* 0x000fc40008000000 */
[----:B------:R-:W-:Y:S01]  /*1e3c0*/  UIMAD UR4, UR4, UR12, URZ ;  /* 0x0000000c040472a4 */ /* 0x000fe2000f8e023f */
[----:B------:R-:W0:Y:S01]  /*1e3d0*/  F2I.U32.TRUNC.NTZ R0, R0 ;  /* 0x0000000000007305 */ /* 0x000e22000020f000 */
[----:B------:R-:W-:Y:S01]  /*1e3e0*/  UIMAD.WIDE.U32 UR8, UR10, UR12, UR8 ;  /* 0x0000000c0a0872a5 */ /* 0x000fe2000f8e0008 */
[----:B--2---:R-:W-:Y:S01]  /*1e3f0*/  R2UR UR12, R3 ;  /* 0x00000000030c72ca */ /* 0x004fe200000e0000 */
[----:B------:R-:W-:Y:S01]  /*1e400*/  UIMAD UR10, UR10, UR13, UR4 ;  /* 0x0000000d0a0a72a4 */ /* 0x000fe2000f8e0204 */
[----:B------:R-:W-:Y:S01]  /*1e410*/  ULDC UR11, c[0x0][0x618] ;  /* 0x00018600000b7ab9 */ /* 0x000fe20000000800 */
[----:B------:R-:W-:Y:S02]  /*1e420*/  ULDC UR21, c[0x0][0x658] ;  /* 0x0001960000157ab9 */ /* 0x000fe40000000800 */
[----:B------:R-:W-:Y:S01]  /*1e430*/  UIADD3 UR9, UR9, UR10, URZ ;  /* 0x0000000a09097290 */ /* 0x000fe2000fffe03f */
[----:B------:R-:W-:Y:S01]  /*1e440*/  UMOV UR15, 0xffffffff ;  /* 0xffffffff000f7882 */ /* 0x000fe20000000000 */
[----:B------:R-:W-:Y:S01]  /*1e450*/  ULDC.64 UR4, c[0x0][0x640] ;  /* 0x0001900000047ab9 */ /* 0x000fe20000000a00 */
[----:B------:R-:W-:Y:S01]  /*1e460*/  USHF.L.U32 UR15, UR15, UR21, URZ ;  /* 0x000000150f0f7299 */ /* 0x000fe2000800063f */
[----:B------:R-:W-:Y:S01]  /*1e470*/  ISETP.NE.U32.AND P0, PT, RZ, UR4, PT ;  /* 0x00000004ff007c0c */ /* 0x000fe2000bf05070 */
[----:B------:R-:W-:-:S02]  /*1e480*/  USHF.R.U64 UR16, UR8, UR11, UR9 ;  /* 0x0000000b08107299 */ /* 0x000fc40008001209 */
[----:B------:R-:W-:Y:S01]  /*1e490*/  USHF.R.U32.HI UR8, URZ, UR11, UR9 ;  /* 0x0000000b3f087299 */ /* 0x000fe20008011609 */
[----:B0-----:R-:W-:Y:S01]  /*1e4a0*/  R2UR UR14, R0 ;  /* 0x00000000000e72ca */ /* 0x001fe200000e0000 */
[----:B------:R-:W-:Y:S01]  /*1e4b0*/  ULDC UR17, c[0x0][0x608] ;  /* 0x0001820000117ab9 */ /* 0x000fe20000000800 */
[----:B------:R-:W-:Y:S01]  /*1e4c0*/  ULOP3.LUT UR44, URZ, UR15, URZ, 0x33, !UPT ;  /* 0x0000000f3f2c7292 */ /* 0x000fe2000f8e333f */
[----:B------:R-:W-:Y:S01]  /*1e4d0*/  ISETP.NE.AND.EX P0, PT, RZ, UR5, PT, P0 ;  /* 0x00000005ff007c0c */ /* 0x000fe2000bf05300 */
[----:B------:R-:W-:Y:S02]  /*1e4e0*/  USHF.R.U64 UR15, UR16, UR17, UR8 ;  /* 0x00000011100f7299 */ /* 0x000fe40008001208 */
[----:B------:R-:W-:Y:S02]  /*1e4f0*/  USHF.R.U32.HI UR8, URZ, UR17, UR8 ;  /* 0x000000113f087299 */ /* 0x000fe40008011608 */
[----:B------:R-:W-:Y:S02]  /*1e500*/  UIADD3 UR12, -UR12, URZ, URZ ;  /* 0x0000003f0c0c7290 */ /* 0x000fe4000fffe13f */
[----:B------:R-:W-:Y:S01]  /*1e510*/  USHF.R.U64 UR17, UR15, UR21, UR8 ;  /* 0x000000150f117299 */ /* 0x000fe20008001208 */
[----:B------:R-:W-:Y:S01]  /*1e520*/  UMOV UR19, 0x1 ;  /* 0x0000000100137882 */ /* 0x000fe20000000000 */
[----:B------:R-:W-:Y:S01]  /*1e530*/  ULDC UR13, c[0x0][0x144] ;  /* 0x00005100000d7ab9 */ /* 0x000fe20000000800 */
[----:B------:R-:W-:Y:S01]  /*1e540*/  ULDC UR7, c[0x0][0x600] ;  /* 0x0001800000077ab9 */ /* 0x000fe20000000800 */
[----:B------:R-:W-:-:S02]  /*1e550*/  USHF.L.U32 UR24, UR19, UR21, URZ ;  /* 0x0000001513187299 */ /* 0x000fc4000800063f */
[----:B------:R-:W-:Y:S02]  /*1e560*/  USHF.R.U32.HI UR8, URZ, UR21, UR8 ;  /* 0x000000153f087299 */ /* 0x000fe40008011608 */
[----:B------:R-:W-:Y:S02]  /*1e570*/  UIMAD UR21, UR13, UR12, UR6 ;  /* 0x0000000c0d1572a4 */ /* 0x000fe4000f8e0206 */
[----:B------:R-:W-:Y:S02]  /*1e580*/  UIADD3 UR20, UR7, -0x1, URZ ;  /* 0xffffffff07147890 */ /* 0x000fe4000fffe03f */
[----:B------:R-:W-:Y:S01]  /*1e590*/  UIADD3 UR19, -UR14, URZ, URZ ;  /* 0x0000003f0e137290 */ /* 0x000fe2000fffe13f */
[----:B------:R-:W-:Y:S01]  /*1e5a0*/  ULDC UR25, c[0x0][0x148] ;  /* 0x0000520000197ab9 */ /* 0x000fe20000000800 */
[----:B------:R-:W-:Y:S01]  /*1e5b0*/  ULDC UR22, c[0x0][0x648] ;  /* 0x0001920000167ab9 */ /* 0x000fe20000000800 */
[----:B------:R-:W-:Y:S01]  /*1e5c0*/  ULDC UR23, c[0x0][0x638] ;  /* 0x00018e0000177ab9 */ /* 0x000fe20000000800 */
        /* <DEDUP_REMOVED lines=14> */
.L_x_702:
[----:B------:R-:W-:Y:S01]  /*1e6b0*/  UISETP.NE.AND UP0, UPT, UR39, URZ, UPT ;  /* 0x0000003f2700728c */ /* 0x000fe2000bf05270 */
[----:B------:R-:W-:Y:S01]  /*1e6c0*/  IMAD.MOV.U32 R0, RZ, RZ, 0x1 ;  /* 0x00000001ff007424 */ /* 0x000fe200078e00ff */
[----:B------:R-:W-:Y:S02]  /*1e6d0*/  USHF.R.U64 UR4, UR6, UR22, UR8 ;  /* 0x0000001606047299 */ /* 0x000fe40008001208 */
[----:B------:R-:W-:Y:S02]  /*1e6e0*/  ULOP3.LUT UR44, UR15, UR44, URZ, 0xc0, !UPT ;  /* 0x0000002c0f2c7292 */ /* 0x000fe4000f8ec03f */
[----:B------:R-:W-:Y:S02]  /*1e6f0*/  UIADD3 UR5, -UR4, URZ, URZ ;  /* 0x0000003f04057290 */ /* 0x000fe4000fffe13f */
[----:B------:R-:W-:Y:S02]  /*1e700*/  UIMAD UR44, UR24, UR4, UR44 ;  /* 0x00000004182c72a4 */ /* 0x000fe4000f8e022c */
[----:B------:R-:W-:-:S02]  /*1e710*/  ULOP3.LUT UR16, UR16, UR20, URZ, 0xc0, !UPT ;  /* 0x0000001410107292 */ /* 0x000fc4000f8ec03f */
[----:B------:R-:W-:Y:S02]  /*1e720*/  @UP0 UIMAD UR21, UR25, UR19, UR18 ;  /* 0x00000013191502a4 */ /* 0x000fe4000f8e0212 */
[----:B------:R-:W-:-:S03]  /*1e730*/  UIMAD UR4, UR5, UR23, UR17 ;  /* 0x00000017050472a4 */ /* 0x000fc6000f8e0211 */
[----:B------:R-:W-:Y:S01]  /*1e740*/  ULDC UR5, c[0x0][0x610] ;  /* 0x0001840000057ab9 */ /* 0x000fe20000000800 */
[----:B------:R-:W-:Y:S02]  /*1e750*/  UIMAD UR4, UR4, UR7, UR16 ;  /* 0x00000007040472a4 */ /* 0x000fe4000f8e0210 */
[----:B------:R-:W-:-:S04]  /*1e760*/  UIMAD UR44, UR44, UR5, UR21 ;  /* 0x000000052c2c72a4 */ /* 0x000fc8000f8e0215 */
[----:B------:R-:W-:Y:S02]  /*1e770*/  USEL UR43, UR4, UR44, !UP0 ;  /* 0x0000002c042b7287 */ /* 0x000fe4000c000000 */
[----:B------:R-:W-:-:S12]  /*1e780*/  USEL UR44, UR44, UR4, !UP0 ;  /* 0x000000042c2c7287 */ /* 0x000fd8000c000000 */
.L_x_700:
[----:B------:R-:W-:-:S13]  /*1e790*/  LOP3.LUT P0, RZ, R0, 0xff, RZ, 0xc0, !PT ;  /* 0x000000ff00ff7812 */ /* 0x000fda000780c0ff */
[----:B------:R-:W-:Y:S05]  /*1e7a0*/  @P0 BRA `(.L_x_703) ;  /* 0xfffffe2c00480947 */ /* 0x000fea000383ffff */
[----:B------:R-:W-:Y:S05]  /*1e7b0*/  EXIT ;  /* 0x000000000000794d */ /* 0x000fea0003800000 */
.L_x_8:
[----:B------:R-:W2:Y:S01]  /*1e7c0*/  LDL R5, [R1+0x224] ;  /* 0x0002240001057983 */ /* 0x000ea20000100800 */
[----:B------:R-:W-:-:S03]  /*1e7d0*/  ULDC.64 UR4, c[0x0][0x650] ;  /* 0x0001940000047ab9 */ /* 0x000fc60000000a00 */
[----:B------:R-:W3:Y:S01]  /*1e7e0*/  LDL R4, [R1+0x220] ;  /* 0x0002200001047983 */ /* 0x000ee20000100800 */
[----:B------:R-:W-:Y:S01]  /*1e7f0*/  PRMT R0, RZ, 0x7610, R0 ;  /* 0x00007610ff007816 */ /* 0x000fe20000000000 */
[----:B------:R-:W-:Y:S02]  /*1e800*/  IMAD.MOV.U32 R3, RZ, RZ, -0x1 ;  /* 0xffffffffff037424 */ /* 0x000fe400078e00ff */
[----:B------:R-:W-:Y:S02]  /*1e810*/  IMAD.MOV.U32 R2, RZ, RZ, -0x1 ;  /* 0xffffffffff027424 */ /* 0x000fe400078e00ff */
[----:B------:R-:W-:Y:S01]  /*1e820*/  IMAD.MOV.U32 R10, RZ, RZ, -0x1 ;  /* 0xffffffffff0a7424 */ /* 0x000fe200078e00ff */
[----:B--2---:R-:W-:-:S04]  /*1e830*/  ISETP.GE.U32.AND P0, PT, R5, UR4, PT ;  /* 0x0000000405007c0c */ /* 0x004fc8000bf06070 */
[----:B---3--:R-:W-:-:S13]  /*1e840*/  ISETP.GE.U32.AND.EX P0, PT, R4, UR5, PT, P0 ;  /* 0x0000000504007c0c */ /* 0x008fda000bf06100 */
        /* <DEDUP_REMOVED lines=21> */
.L_x_705:
[----:B------:R-:W-:Y:S01]  /*1e9a0*/  USHF.R.U64 UR4, UR14, UR19, UR15 ;  /* 0x000000130e047299 */ /* 0x000fe2000800120f */
[----:B------:R-:W-:Y:S01]  /*1e9b0*/  R2UR UR7, R4 ;  /* 0x00000000040772ca */ /* 0x000fe200000e0000 */
[----:B------:R-:W-:Y:S02]  /*1e9c0*/  USHF.R.U32.HI UR5, URZ, UR19, UR15 ;  /* 0x000000133f057299 */ /* 0x000fe4000801160f */
[----:B------:R-:W-:Y:S01]  /*1e9d0*/  UIADD3 UR13, UP0, URZ, -UR4, URZ ;  /* 0x800000043f0d7290 */ /* 0x000fe2000ff1e03f */
[----:B------:R-:W-:Y:S01]  /*1e9e0*/  ULDC.64 UR14, c[0x0][0x620] ;  /* 0x00018800000e7ab9 */ /* 0x000fe20000000a00 */
[----:B------:R-:W-:Y:S02]  /*1e9f0*/  UMOV UR6, UR20 ;  /* 0x0000001400067c82 */ /* 0x000fe40008000000 */
[----:B------:R-:W-:Y:S02]  /*1ea00*/  UIADD3.X UR5, URZ, ~UR5, URZ, UP0, !UPT ;  /* 0x800000053f057290 */ /* 0x000fe400087fe43f */
[----:B------:R-:W-:-:S02]  /*1ea10*/  UISETP.NE.AND UP1, UPT, UR39, URZ, UPT ;  /* 0x0000003f2700728c */ /* 0x000fc4000bf25270 */
[----:B------:R-:W-:Y:S02]  /*1ea20*/  UIMAD UR5, UR5, UR14, URZ ;  /* 0x0000000e050572a4 */ /* 0x000fe4000f8e023f */
[----:B------:R-:W-:Y:S02]  /*1ea30*/  UIMAD.WIDE.U32 UR6, UR13, UR14, UR6 ;  /* 0x0000000e0d0672a5 */ /* 0x000fe4000f8e0006 */
[----:B------:R-:W-:Y:S01]  /*1ea40*/  UIMAD UR5, UR13, UR15, UR5 ;  /* 0x0000000f0d0572a4 */ /* 0x000fe2000f8e0205 */
[----:B------:R-:W-:Y:S02]  /*1ea50*/  ULDC UR14, c[0x0][0x608] ;  /* 0x00018200000e7ab9 */ /* 0x000fe40000000800 */
[----:B------:R-:W-:Y:S01]  /*1ea60*/  ULDC UR13, c[0x0][0x618] ;  /* 0x00018600000d7ab9 */ /* 0x000fe20000000800 */
[----:B------:R-:W-:Y:S01]  /*1ea70*/  UIADD3 UR5, UR7, UR5, URZ ;  /* 0x0000000507057290 */ /* 0x000fe2000fffe03f */
[----:B------:R-:W-:Y:S01]  /*1ea80*/  ULDC UR22, c[0x0][0x658] ;  /* 0x0001960000167ab9 */ /* 0x000fe20000000800 */
[----:B------:R-:W-:-:S02]  /*1ea90*/  @UP1 UIMAD UR8, UR11, UR12, UR10 ;  /* 0x0000000c0b0812a4 */ /* 0x000fc4000f8e020a */
[----:B------:R-:W-:Y:S02]  /*1eaa0*/  USHF.R.U64 UR17, UR6, UR13, UR5 ;  /* 0x0000000d06117299 */ /* 0x000fe40008001205 */
[----:B------:R-:W-:Y:S01]  /*1eab0*/  USHF.R.U32.HI UR5, URZ, UR13, UR5 ;  /* 0x0000000d3f057299 */ /* 0x000fe20008011605 */
[----:B------:R-:W-:Y:S01]  /*1eac0*/  ULDC.64 UR6, c[0x0][0x640] ;  /* 0x0001900000067ab9 */ /* 0x000fe20000000a00 */
[----:B------:R-:W-:Y:S01]  /*1ead0*/  UMOV UR10, 0xffffffff ;  /* 0xffffffff000a7882 */ /* 0x000fe20000000000 */
[----:B------:R-:W-:Y:S01]  /*1eae0*/  ISETP.NE.U32.AND P0, PT, RZ, UR6, PT ;  /* 0x00000006ff007c0c */ /* 0x000fe2000bf05070 */
[----:B------:R-:W-:Y:S02]  /*1eaf0*/  USHF.R.U64 UR18, UR17, UR14, UR5 ;  /* 0x0000000e11127299 */ /* 0x000fe40008001205 */
[----:B------:R-:W-:Y:S01]  /*1eb00*/  USHF.R.U32.HI UR5, URZ, UR14, UR5 ;  /* 0x0000000e3f057299 */ /* 0x000fe20008011605 */
[----:B------:R-:W-:Y:S01]  /*1eb10*/  ISETP.NE.AND.EX P0, PT, RZ, UR7, PT, P0 ;  /* 0x00000007ff007c0c */ /* 0x000fe2000bf05300 */
[----:B------:R-:W-:-:S02]  /*1eb20*/  USHF.L.U32 UR11, UR10, UR22, URZ ;  /* 0x000000160a0b7299 */ /* 0x000fc4000800063f */
[----:B------:R-:W-:Y:S01]  /*1eb30*/  USHF.R.U64 UR19, UR18, UR22, UR5 ;  /* 0x0000001612137299 */ /* 0x000fe20008001205 */
[----:B------:R-:W-:Y:S01]  /*1eb40*/  ULDC UR20, c[0x0][0x600] ;  /* 0x0001800000147ab9 */ /* 0x000fe20000000800 */
[----:B------:R-:W-:Y:S02]  /*1eb50*/  USHF.R.U32.HI UR10, URZ, UR22, UR5 ;  /* 0x000000163f0a7299 */ /* 0x000fe40008011605 */
[----:B------:R-:W-:Y:S02]  /*1eb60*/  UIADD3 UR21, UR20, -0x1, URZ ;  /* 0xffffffff14157890 */ /* 0x000fe4000fffe03f */
[----:B------:R-:W-:Y:S01]  /*1eb70*/  ULOP3.LUT UR26, URZ, UR11, URZ, 0x33, !UPT ;  /* 0x0000000b3f1a7292 */ /* 0x000fe2000f8e333f */
        /* <DEDUP_REMOVED lines=17> */
.L_x_706:
[----:B------:R-:W-:Y:S01]  /*1ec90*/  USHF.R.U64 UR6, UR5, UR23, UR10 ;  /* 0x0000001705067299 */ /* 0x000fe2000800120a */
[----:B------:R-:W-:Y:S01]  /*1eca0*/  IMAD.MOV.U32 R0, RZ, RZ, 0x1 ;  /* 0x00000001ff007424 */ /* 0x000fe200078e00ff */
[----:B------:R-:W-:Y:S01]  /*1ecb0*/  USHF.L.U32 UR25, UR25, UR22, URZ ;  /* 0x0000001619197299 */ /* 0x000fe2000800063f */
[----:B------:R-:W-:Y:S01]  /*1ecc0*/  IMAD.U32 R10, RZ, RZ, UR4 ;  /* 0x00000004ff0a7e24 */ /* 0x000fe2000f8e00ff */
[----:B------:R-:W-:Y:S02]  /*1ecd0*/  ULOP3.LUT UR5, UR18, UR26, URZ, 0xc0, !UPT ;  /* 0x0000001a12057292 */ /* 0x000fe4000f8ec03f */
[----:B------:R-:W-:Y:S02]  /*1ece0*/  UIADD3 UR7, -UR6, URZ, URZ ;  /* 0x0000003f06077290 */ /* 0x000fe4000fffe13f */
[----:B------:R-:W-:Y:S02]  /*1ecf0*/  UIMAD UR6, UR25, UR6, UR5 ;  /* 0x00000006190672a4 */ /* 0x000fe4000f8e0205 */
[----:B------:R-:W-:-:S02]  /*1ed00*/  ULOP3.LUT UR17, UR17, UR21, URZ, 0xc0, !UPT ;  /* 0x0000001511117292 */ /* 0x000fc4000f8ec03f */
[----:B------:R-:W-:Y:S02]  /*1ed10*/  UIMAD UR5, UR7, UR24, UR19 ;  /* 0x00000018070572a4 */ /* 0x000fe4000f8e0213 */
[----:B------:R-:W-:Y:S01]  /*1ed20*/  UISETP.NE.AND UP0, UPT, UR39, URZ, UPT ;  /* 0x0000003f2700728c */ /* 0x000fe2000bf05270 */
[----:B------:R-:W-:Y:S01]  /*1ed30*/  ULDC UR7, c[0x0][0x610] ;  /* 0x0001840000077ab9 */ /* 0x000fe20000000800 */
[----:B------:R-:W-:Y:S02]  /*1ed40*/  UIMAD UR5, UR5, UR20, UR17 ;  /* 0x00000014050572a4 */ /* 0x000fe4000f8e0211 */
[----:B------:R-:W-:-:S04]  /*1ed50*/  UIMAD UR8, UR6, UR7, UR8 ;  /* 0x00000007060872a4 */ /* 0x000fc8000f8e0208 */
[----:B------:R-:W-:Y:S02]  /*1ed60*/  USEL UR6, UR5, UR8, !UP0 ;  /* 0x0000000805067287 */ /* 0x000fe4000c000000 */
[----:B------:R-:W-:-:S04]  /*1ed70*/  USEL UR8, UR8, UR5, !UP0 ;  /* 0x0000000508087287 */ /* 0x000fc8000c000000 */
[----:B------:R-:W-:Y:S02]  /*1ed80*/  IMAD.U32 R2, RZ, RZ, UR6 ;  /* 0x00000006ff027e24 */ /* 0x000fe4000f8e00ff */
[----:B------:R-:W-:-:S07]  /*1ed90*/  IMAD.U32 R3, RZ, RZ, UR8 ;  /* 0x00000008ff037e24 */ /* 0x000fce000f8e00ff */
.L_x_704:
[----:B------:R-:W-:-:S08]  /*1eda0*/  NOP ;  /* 0x0000000000007918 */ /* 0x000fd00000000000 */
[----:B0-----:R-:W0:-:S00]  /*1edb0*/  USETMAXREG.DEALLOC.CTAPOOL 0x18 ;  /* 0x00000018000079c8 */ /* 0x001e0000080e0500 */
[----:B------:R-:W-:-:S13]  /*1edc0*/  ISETP.NE.AND P0, PT, RZ, UR9, PT ;  /* 0x00000009ff007c0c */ /* 0x000fda000bf05270 */
[----:B------:R-:W-:Y:S05]  /*1edd0*/  @P0 EXIT ;  /* 0x000000000000094d */ /* 0x000fea0003800000 */
[----:B0-----:R-:W-:Y:S01]  /*1ede0*/  LOP3.LUT P0, RZ, R0, 0xff, RZ, 0xc0, !PT ;  /* 0x000000ff00ff7812 */ /* 0x001fe2000780c0ff */
[----:B------:R-:W-:Y:S02]  /*1edf0*/  IMAD.MOV.U32 R6, RZ, RZ, 0x1 ;  /* 0x00000001ff067424 */ /* 0x000fe400078e00ff */
[----:B------:R-:W-:-:S10]  /*1ee00*/  IMAD.MOV.U32 R7, RZ, RZ, RZ ;  /* 0x000000ffff077224 */ /* 0x000fd400078e00ff */
[----:B------:R-:W-:Y:S05]  /*1ee10*/  @!P0 BRA `(.L_x_707) ;  /* 0x0000000c006c8947 */ /* 0x000fea0003800000 */
[----:B------:R-:W0:Y:S01]  /*1ee20*/  LDC R0, c[0x0][0x28c] ;  /* 0x0000a300ff007b82 */ /* 0x000e220000000800 */
[----:B------:R-:W1:Y:S01]  /*1ee30*/  S2R R11, SR_CgaCtaId ;  /* 0x00000000000b7919 */ /* 0x000e620000008800 */
[----:B------:R-:W-:Y:S01]  /*1ee40*/  ULDC UR5, c[0x0][0x658] ;  /* 0x0001960000057ab9 */ /* 0x000fe20000000800 */
[----:B------:R-:W-:Y:S01]  /*1ee50*/  UMOV UR7, 0xffffffff ;  /* 0xffffffff00077882 */ /* 0x000fe20000000000 */
[----:B------:R-:W-:Y:S01]  /*1ee60*/  ULDC UR6, c[0x0][0xc] ;  /* 0x0000030000067ab9 */ /* 0x000fe20000000800 */
[----:B------:R-:W-:Y:S01]  /*1ee70*/  USHF.L.U32 UR9, UR7, UR5, URZ ;  /* 0x0000000507097299 */ /* 0x000fe2000800063f */
[----:B------:R-:W-:Y:S01]  /*1ee80*/  BSSY B0, `(.L_x_707) ;  /* 0x00000d4000007945 */ /* 0x000fe20003800000 */
[----:B------:R-:W-:Y:S01]  /*1ee90*/  UMOV UR8, 0x1 ;  /* 0x0000000100087882 */ /* 0x000fe20000000000 */
[----:B------:R-:W-:Y:S01]  /*1eea0*/  ULDC UR7, c[0x0][0x10] ;  /* 0x0000040000077ab9 */ /* 0x000fe20000000800 */
[----:B------:R-:W-:Y:S01]  /*1eeb0*/  USHF.L.U32 UR5, UR8, UR5, URZ ;  /* 0x0000000508057299 */ /* 0x000fe2000800063f */
[----:B------:R-:W-:Y:S01]  /*1eec0*/  IMAD.MOV.U32 R8, RZ, RZ, 0x1 ;  /* 0x00000001ff087424 */ /* 0x000fe200078e00ff */
[----:B------:R-:W-:Y:S01]  /*1eed0*/  UIMAD.WIDE.U32 UR6, UR6, UR7, URZ ;  /* 0x00000007060672a5 */ /* 0x000fe2000f8e003f */
[----:B------:R-:W-:Y:S01]  /*1eee0*/  IMAD.MOV.U32 R6, RZ, RZ, 0x1 ;  /* 0x00000001ff067424 */ /* 0x000fe200078e00ff */
[----:B------:R-:W-:Y:S01]  /*1eef0*/  ULDC UR8, c[0x0][0x14] ;  /* 0x0000050000087ab9 */ /* 0x000fe20000000800 */
[----:B------:R-:W-:Y:S01]  /*1ef00*/  IMAD.MOV.U32 R7, RZ, RZ, RZ ;  /* 0x000000ffff077224 */ /* 0x000fe200078e00ff */
[----:B------:R-:W-:-:S02]  /*1ef10*/  UIMAD.WIDE.U32 UR20, UR6, UR8, URZ ;  /* 0x00000008061472a5 */ /* 0x000fc4000f8e003f */
[----:B------:R-:W-:Y:S01]  /*1ef20*/  UIMAD UR7, UR7, UR8, URZ ;  /* 0x00000008070772a4 */ /* 0x000fe2000f8e023f */
[----:B------:R-:W-:Y:S01]  /*1ef30*/  ULDC UR4, c[0x0][0x600] ;  /* 0x0001800000047ab9 */ /* 0x000fe20000000800 */
[----:B------:R-:W-:Y:S02]  /*1ef40*/  ULOP3.LUT UR24, UR38, 0x2, URZ, 0xfc, !UPT ;  /* 0x0000000226187892 */ /* 0x000fe4000f8efc3f */
[----:B------:R-:W-:Y:S01]  /*1ef50*/  UIADD3 UR4, UR4, -0x1, URZ ;  /* 0xffffffff04047890 */ /* 0x000fe2000fffe03f */
[----:B0-----:R-:W-:Y:S01]  /*1ef60*/  VIADD R0, R0, 0xf ;  /* 0x0000000f00007836 */ /* 0x001fe20000000000 */
[----:B------:R-:W-:Y:S02]  /*1ef70*/  ULOP3.LUT UR6, URZ, UR9, URZ, 0x33, !UPT ;  /* 0x000000093f067292 */ /* 0x000fe4000f8e333f */
[----:B------:R-:W-:Y:S02]  /*1ef80*/  UIADD3 UR7, UR21, UR7, URZ ;  /* 0x0000000715077290 */ /* 0x000fe4000fffe03f */
[----:B------:R-:W-:Y:S01]  /*1ef90*/  SHF.R.S32.HI R5, RZ, 0x1f, R0 ;  /* 0x0000001fff057819 */ /* 0x000fe20000011400 */
[----:B------:R-:W-:-:S03]  /*1efa0*/  ULDC.64 UR22, c[0x0][0x198] ;  /* 0x0000660000167ab9 */ /* 0x000fc60000000a00 */
[----:B------:R-:W-:Y:S02]  /*1efb0*/  LEA.HI R0, R5, R0, RZ, 0x4 ;  /* 0x0000000005007211 */ /* 0x000fe400078f20ff */
[----:B-1----:R-:W-:Y:S02]  /*1efc0*/  LOP3.LUT R11, R11, 0x1, RZ, 0xc0, !PT ;  /* 0x000000010b0b7812 */ /* 0x002fe400078ec0ff */
[----:B------:R-:W-:-:S05]  /*1efd0*/  SHF.R.S32.HI R0, RZ, 0x4, R0 ;  /* 0x00000004ff007819 */ /* 0x000fca0000011400 */
[----:B------:R-:W-:-:S07]  /*1efe0*/  VIADD R16, R0, 0x1 ;  /* 0x0000000100107836 */ /* 0x000fce0000000000 */
.L_x_718:
[----:B------:R-:W-:-:S03]  /*1eff0*/  UMOV UR8, 0xffffffff ;  /* 0xffffffff00087882 */ /* 0x000fc60000000000 */
[----:B------:R-:W-:Y:S05]  /*1f000*/  BRA.DIV UR8, `(.L_x_708) ;  /* 0x0000001208dc7947 */ /* 0x000fea000b800000 */
[----:B------:R-:W-:-:S13]  /*1f010*/  ELECT P6, URZ, PT ;  /* 0x00000000003f782f */ /* 0x000fda00038c0000 */
.L_x_736:
[----:B------:R-:W0:Y:S01]  /*1f020*/  LDC R4, c[0x0][0x28c] ;  /* 0x0000a300ff047b82 */ /* 0x000e220000000800 */
[----:B------:R-:W-:Y:S01]  /*1f030*/  BSSY B1, `(.L_x_709) ;  /* 0x000003c000017945 */ /* 0x000fe20003800000 */
[----:B0-----:R-:W-:-:S13]  /*1f040*/  ISETP.LT.OR P6, PT, R4, 0x1, !P6 ;  /* 0x000000010400780c */ /* 0x001fda00077c1670 */
[----:B------:R-:W-:Y:S05]  /*1f050*/  @P6 BRA `(.L_x_710) ;  /* 0x0000000000e46947 */ /* 0x000fea0003800000 */
[----:B------:R-:W-:Y:S02]  /*1f060*/  IMAD R5, R2, 0x2, R11 ;  /* 0x0000000202057824 */ /* 0x000fe400078e020b */
[----:B------:R-:W-:Y:S02]  /*1f070*/  IMAD R2, R3, 0x180, RZ ;  /* 0x0000018003027824 */ /* 0x000fe400078e02ff */
[----:B------:R-:W-:Y:S02]  /*1f080*/  IMAD R5, R5, 0x70, RZ ;  /* 0x0000007005057824 */ /* 0x000fe400078e02ff */
[----:B------:R-:W-:Y:S02]  /*1f090*/  IMAD.MOV.U32 R13, RZ, RZ, RZ ;  /* 0x000000ffff0d7224 */ /* 0x000fe400078e00ff */
[----:B------:R-:W-:Y:S02]  /*1f0a0*/  IMAD.MOV.U32 R4, RZ, RZ, R16 ;  /* 0x000000ffff047224 */ /* 0x000fe400078e0010 */
[----:B------:R-:W-:-:S02]  /*1f0b0*/  IMAD.MOV.U32 R3, RZ, RZ, R6 ;  /* 0x000000ffff037224 */ /* 0x000fc400078e0006 */
[----:B------:R-:W-:-:S07]  /*1f0c0*/  IMAD.MOV.U32 R12, RZ, RZ, R7 ;  /* 0x000000ffff0c7224 */ /* 0x000fce00078e0007 */
.L_x_713:
[----:B------:R-:W0:Y:S01]  /*1f0d0*/  S2R R14, SR_CgaCtaId ;  /* 0x00000000000e7919 */ /* 0x000e220000008800 */
[----:B------:R-:W-:-:S04]  /*1f0e0*/  MOV R9, 0x400 ;  /* 0x0000040000097802 */ /* 0x000fc80000000f00 */
[----:B0-----:R-:W-:Y:S02]  /*1f0f0*/  LEA R9, R14, R9, 0x18 ;  /* 0x000000090e097211 */ /* 0x001fe400078ec0ff */
[----:B------:R-:W-:-:S03]  /*1f100*/  SHF.L.U32 R14, R3, 0x1f, RZ ;  /* 0x0000001f030e7819 */ /* 0x000fc600000006ff */
[----:B------:R-:W-:-:S04]  /*1f110*/  IMAD R15, R12, 0x8, R9 ;  /* 0x000000080c0f7824 */ /* 0x000fc800078e0209 */
[----:B------:R-:W0:Y:S02]  /*1f120*/  SYNCS.PHASECHK.TRANS64.TRYWAIT P0, [R15+URZ+0x58], R14 ;  /* 0x0000580e0f0075a7 */ /* 0x000e24000800017f */
[----:B0-----:R-:W-:Y:S05]  /*1f130*/  @!P0 BRA `(.L_x_711) ;  /* 0x0000001000b08947 */ /* 0x001fea0003800000 */
.L_x_737:
[----:B------:R-:W1:Y:S01]  /*1f140*/  S2R R17, SR_TID.X ;  /* 0x0000000000117919 */ /* 0x000e620000002100 */
[----:B------:R-:W-:-:S04]  /*1f150*/  UPRMT UR8, UR24, 0x9910, URZ ;  /* 0x0000991018087896 */ /* 0x000fc8000800003f */
[----:B------:R-:W-:Y:S01]  /*1f160*/  UISETP.NE.AND UP0, UPT, UR8, 0x2, UPT ;  /* 0x000000020800788c */ /* 0x000fe2000bf05270 */
[----:B-1----:R-:W-:-:S13]  /*1f170*/  LOP3.LUT P0, RZ, R17, 0x7f, RZ, 0xc0, !PT ;  /* 0x0000007f11ff7812 */ /* 0x002fda000780c0ff */
[----:B0-----:R-:W0:Y:S02]  /*1f180*/  @!P0 LDC R14, c[0x0][0x500] ;  /* 0x00014000ff0e8b82 */ /* 0x001e240000000800 */
[----:B0-----:R0:W-:Y:S01]  /*1f190*/  @!P0 SYNCS.ARRIVE.TRANS64 RZ, [R15+URZ], R14 ;  /* 0x0000000e0fff89a7 */ /* 0x0011e2000800003f */
[----:B------:R-:W-:-:S13]  /*1f1a0*/  PLOP3.LUT P0, PT, PT, PT, UP0, 0x80, 0x0 ;  /* 0x000000000000781c */ /* 0x000fda0003f0f008 */
[----:B0-----:R-:W-:Y:S05]  /*1f1b0*/  @P0 BRA `(.L_x_712) ;  /* 0x0000000000040947 */ /* 0x001fea0003800000 */
[----:B------:R-:W-:Y:S01]  /*1f1c0*/  BPT.TRAP 0x1 ;  /* 0x000000040000795c */ /* 0x000fe20000300000 */
.L_x_712:
[----:B------:R-:W-:Y:S01]  /*1f1d0*/  IMAD R14, R12, 0x3000, R9 ;  /* 0x000030000c0e7824 */ /* 0x000fe200078e0209 */
[----:B------:R-:W-:Y:S01]  /*1f1e0*/  R2UR UR18, R2 ;  /* 0x00000000021272ca */ /* 0x000fe200000e0000 */
[----:B------:R-:W-:Y:S01]  /*1f1f0*/  VIADD R4, R4, 0xffffffff ;  /* 0xffffffff04047836 */ /* 0x000fe20000000000 */
[----:B------:R-:W-:Y:S01]  /*1f200*/  R2UR UR9, R15 ;  /* 0x000000000f0972ca */ /* 0x000fe200000e0000 */
[----:B------:R-:W-:Y:S01]  /*1f210*/  UIADD3 UR14, UP0, UR22, 0xf0, URZ ;  /* 0x000000f0160e7890 */ /* 0x000fe2000ff1e03f */
[----:B------:R-:W-:Y:S01]  /*1f220*/  R2UR UR8, R14 ;  /* 0x000000000e0872ca */ /* 0x000fe200000e0000 */
[----:B------:R-:W-:Y:S01]  /*1f230*/  IMAD R14, R12, 0x2, R11 ;  /* 0x000000020c0e7824 */ /* 0x000fe200078e020b */
[----:B------:R-:W-:Y:S01]  /*1f240*/  R2UR UR10, R13 ;  /* 0x000000000d0a72ca */ /* 0x000fe200000e0000 */
[----:B------:R-:W-:Y:S01]  /*1f250*/  UIADD3 UR26, UP1, UR22, 0x1f0, URZ ;  /* 0x000001f0161a7890 */ /* 0x000fe2000ff3e03f */
[----:B------:R-:W-:Y:S01]  /*1f260*/  R2UR UR12, R10 ;  /* 0x000000000a0c72ca */ /* 0x000fe200000e0000 */
[----:B------:R-:W-:Y:S01]  /*1f270*/  IMAD R14, R14, 0x700, RZ ;  /* 0x000007000e0e7824 */ /* 0x000fe200078e02ff */
[----:B------:R-:W-:Y:S01]  /*1f280*/  R2UR UR19, R5 ;  /* 0x00000000051372ca */ /* 0x000fe200000e0000 */
[----:B------:R-:W-:Y:S01]  /*1f290*/  UIADD3.X UR15, URZ, UR23, URZ, UP0, !UPT ;  /* 0x000000173f0f7290 */ /* 0x000fe200087fe43f */
[----:B------:R-:W-:Y:S01]  /*1f2a0*/  ISETP.GT.AND P1, PT, R4, 0x1, PT ;  /* 0x000000010400780c */ /* 0x000fe20003f24270 */
[----:B------:R-:W-:Y:S01]  /*1f2b0*/  IMAD R14, R14, 0x2, R9 ;  /* 0x000000020e0e7824 */ /* 0x000fe200078e0209 */
[----:B------:R-:W-:Y:S01]  /*1f2c0*/  UIADD3.X UR27, URZ, UR23, URZ, UP1, !UPT ;  /* 0x000000173f1b7290 */ /* 0x000fe20008ffe43f */
[----:B------:R-:W-:Y:S01]  /*1f2d0*/  VIADD R12, R12, 0x1 ;  /* 0x000000010c0c7836 */ /* 0x000fe20000000000 */
[----:B------:R-:W-:Y:S01]  /*1f2e0*/  UMOV UR16, 0x0 ;  /* 0x0000000000107882 */ /* 0x000fe20000000000 */
[----:B------:R-:W-:Y:S01]  /*1f2f0*/  UIADD3 UR8, UR8, 0x180, URZ ;  /* 0x0000018008087890 */ /* 0x000fe2000fffe03f */
[----:B------:R-:W-:Y:S01]  /*1f300*/  R2UR UR11, R14 ;  /* 0x000000000e0b72ca */ /* 0x000fe200000e0000 */
[----:B------:R-:W-:Y:S01]  /*1f310*/  UMOV UR17, 0x10000000 ;  /* 0x1000000000117882 */ /* 0x000fe20000000000 */
[----:B------:R-:W-:Y:S01]  /*1f320*/  ISETP.NE.AND P0, PT, R12, 0xb, PT ;  /* 0x0000000b0c00780c */ /* 0x000fe20003f05270 */
[----:B------:R-:W-:Y:S01]  /*1f330*/  UMOV UR25, 0x30000 ;  /* 0x0003000000197882 */ /* 0x000fe20000000000 */
[----:B------:R-:W-:-:S02]  /*1f340*/  VIADD R13, R13, 0x10 ;  /* 0x000000100d0d7836 */ /* 0x000fc40000000000 */
[----:B------:R-:W-:Y:S02]  /*1f350*/  SEL R14, RZ, 0x1, P0 ;  /* 0x00000001ff0e7807 */ /* 0x000fe40000000000 */
[----:B------:R-:W-:Y:S02]  /*1f360*/  SEL R12, R12, RZ, P0 ;  /* 0x000000ff0c0c7207 */ /* 0x000fe40000000000 */
[----:B------:R-:W-:-:S03]  /*1f370*/  LOP3.LUT R3, R3, R14, RZ, 0x3c, !PT ;  /* 0x0000000e03037212 */ /* 0x000fc600078e3cff */
[----:B------:R-:W-:-:S03]  /*1f380*/  UIADD3 UR13, UR11, 0x21180, URZ ;  /* 0x000211800b0d7890 */ /* 0x000fc6000fffe03f */
[----:B------:R-:W-:Y:S02]  /*1f390*/  UMOV UR11, UR18 ;  /* 0x00000012000b7c82 */ /* 0x000fe40008000000 */
[----:B------:R0:W-:Y:S02]  /*1f3a0*/  UTMALDG.3D [UR8], [UR14], desc[UR16] ;  /* 0x000010080e0075b4 */ /* 0x0001e40008011000 */
[----:B0-----:R-:W-:Y:S01]  /*1f3b0*/  UMOV UR8, UR13 ;  /* 0x0000000d00087c82 */ /* 0x001fe20008000000 */
[----:B------:R-:W-:Y:S02]  /*1f3c0*/  UMOV UR11, UR19 ;  /* 0x00000013000b7c82 */ /* 0x000fe40008000000 */
[----:B------:R0:W-:Y:S02]  /*1f3d0*/  UTMALDG.3D.MULTICAST [UR8], [UR26], UR25, desc[UR16] ;  /* 0x000010081a0073b4 */ /* 0x0001e40008011819 */
[----:B0-----:R-:W-:Y:S05]  /*1f3e0*/  @P1 BRA `(.L_x_713) ;  /* 0xfffffffc00381947 */ /* 0x001fea000383ffff */
.L_x_710:
[----:B------:R-:W-:Y:S05]  /*1f3f0*/  BSYNC B1 ;  /* 0x0000000000017941 */ /* 0x000fea0003800000 */
.L_x_709:
[----:B------:R-:W2:Y:S01]  /*1f400*/  LDL.LU R15, [R1+0x220] ;  /* 0x00022000010f7983 */ /* 0x000ea20000300800 */
[----:B------:R-:W-:Y:S01]  /*1f410*/  LOP3.LUT P0, RZ, R8, 0xff, RZ, 0xc0, !PT ;  /* 0x000000ff08ff7812 */ /* 0x000fe2000780c0ff */
[C---:B------:R-:W-:Y:S01]  /*1f420*/  IMAD.IADD R4, R0.reuse, 0x1, R7 ;  /* 0x0000000100047824 */ /* 0x040fe200078e0207 */
[----:B------:R-:W-:Y:S01]  /*1f430*/  ULDC.64 UR8, c[0x0][0x650] ;  /* 0x0001940000087ab9 */ /* 0x000fe20000000a00 */
[----:B------:R-:W3:Y:S01]  /*1f440*/  LDL.LU R14, [R1+0x224] ;  /* 0x00022400010e7983 */ /* 0x000ee20000300800 */
[----:B------:R-:W-:Y:S01]  /*1f450*/  ISETP.GE.U32.AND P1, PT, R0, 0xb, PT ;  /* 0x0000000b0000780c */ /* 0x000fe20003f26070 */
[----:B------:R-:W-:Y:S01]  /*1f460*/  BSSY B1, `(.L_x_714) ;  /* 0x0000073000017945 */ /* 0x000fe20003800000 */
[----:B------:R-:W-:Y:S01]  /*1f470*/  IMAD.MOV.U32 R10, RZ, RZ, -0x1 ;  /* 0xffffffffff0a7424 */ /* 0x000fe200078e00ff */
[----:B------:R-:W-:-:S06]  /*1f480*/  PRMT R8, RZ, 0x7610, R8 ;  /* 0x00007610ff087816 */ /* 0x000fcc0000000008 */
[----:B------:R-:W0:Y:S01]  /*1f490*/  @P0 S2R R3, SR_CgaCtaId ;  /* 0x0000000000030919 */ /* 0x000e220000008800 */
[----:B------:R-:W-:-:S04]  /*1f4a0*/  @P0 MOV R2, 0x400 ;  /* 0x0000040000020802 */ /* 0x000fc80000000f00 */
[----:B0-----:R-:W-:-:S04]  /*1f4b0*/  @P0 LEA R2, R3, R2, 0x18 ;  /* 0x0000000203020211 */ /* 0x001fc800078ec0ff */
[----:B------:R0:W-:Y:S01]  /*1f4c0*/  @P0 SYNCS.ARRIVE.TRANS64.A1T0 RZ, [R2+URZ+0xc8], RZ ;  /* 0x0000c8ff02ff09a7 */ /* 0x0001e2000810003f */
[----:B------:R-:W-:-:S04]  /*1f4d0*/  ISETP.GT.U32.AND P0, PT, R4, 0xa, PT ;  /* 0x0000000a0400780c */ /* 0x000fc80003f04070 */
[----:B------:R-:W-:Y:S01]  /*1f4e0*/  ISETP.LT.U32.AND P0, PT, R0, 0xb, P0 ;  /* 0x0000000b0000780c */ /* 0x000fe20000701070 */
[----:B0-----:R-:W-:-:S04]  /*1f4f0*/  IMAD.WIDE.U32 R2, R4, -0x45d1745d, RZ ;  /* 0xba2e8ba304027825 */ /* 0x001fc800078e00ff */
[----:B------:R-:W-:Y:S01]  /*1f500*/  IMAD.MOV.U32 R2, RZ, RZ, -0x1 ;  /* 0xffffffffff027424 */ /* 0x000fe200078e00ff */
[----:B------:R-:W-:Y:S02]  /*1f510*/  SHF.R.U32.HI R5, RZ, 0x3, R3 ;  /* 0x00000003ff057819 */ /* 0x000fe40000011603 */
[----:B------:R-:W-:-:S03]  /*1f520*/  SEL R3, RZ, 0x1, !P0 ;  /* 0x00000001ff037807 */ /* 0x000fc60004000000 */
[--C-:B------:R-:W-:Y:S01]  /*1f530*/  IMAD R7, R5, -0xb, R4.reuse ;  /* 0xfffffff505077824 */ /* 0x100fe200078e0204 */
[----:B------:R-:W-:Y:S01]  /*1f540*/  LOP3.LUT R6, R6, R3, RZ, 0x3c, !PT ;  /* 0x0000000306067212 */ /* 0x000fe200078e3cff */
[----:B------:R-:W-:Y:S01]  /*1f550*/  IMAD.MOV.U32 R3, RZ, RZ, -0x1 ;  /* 0xffffffffff037424 */ /* 0x000fe200078e00ff */
[----:B------:R-:W-:Y:S02]  /*1f560*/  PRMT R4, RZ, 0x7610, R4 ;  /* 0x00007610ff047816 */ /* 0x000fe40000000004 */
[----:B------:R-:W-:Y:S02]  /*1f570*/  @P1 LOP3.LUT R6, R6, 0x1, R5, 0x78, !PT ;  /* 0x0000000106061812 */ /* 0x000fe400078e7805 */
[----:B---3--:R-:W-:-:S04]  /*1f580*/  IADD3 R14, P0, R14, UR20, RZ ;  /* 0x000000140e0e7c10 */ /* 0x008fc8000ff1e0ff */
[----:B--2---:R-:W-:Y:S01]  /*1f590*/  IADD3.X R15, R15, UR7, RZ, P0, !PT ;  /* 0x000000070f0f7c10 */ /* 0x004fe200087fe4ff */
[----:B------:R0:W-:Y:S01]  /*1f5a0*/  STL [R1+0x224], R14 ;  /* 0x0002240e01007387 */ /* 0x0001e20000100800 */
[----:B------:R-:W-:-:S03]  /*1f5b0*/  ISETP.GE.U32.AND P0, PT, R14, UR8, PT ;  /* 0x000000080e007c0c */ /* 0x000fc6000bf06070 */
[----:B------:R0:W-:Y:S01]  /*1f5c0*/  STL [R1+0x220], R15 ;  /* 0x0002200f01007387 */ /* 0x0001e20000100800 */
[----:B------:R-:W-:-:S13]  /*1f5d0*/  ISETP.GE.U32.AND.EX P0, PT, R15, UR9, PT, P0 ;  /* 0x000000090f007c0c */ /* 0x000fda000bf06100 */
[----:B0-----:R-:W-:Y:S05]  /*1f5e0*/  @P0 BRA `(.L_x_715) ;  /* 0x0000000400680947 */ /* 0x001fea0003800000 */
[----:B------:R-:W0:Y:S01]  /*1f5f0*/  S2UR UR8, SR_CTAID.X ;  /* 0x00000000000879c3 */ /* 0x000e220000002500 */
[----:B------:R-:W-:Y:S01]  /*1f600*/  ULDC.64 UR10, c[0x0][0x628] ;  /* 0x00018a00000a7ab9 */ /* 0x000fe20000000a00 */
[----:B------:R-:W-:Y:S01]  /*1f610*/  ULDC UR9, c[0x0][0x150] ;  /* 0x0000540000097ab9 */ /* 0x000fe20000000800 */
[----:B------:R-:W-:Y:S01]  /*1f620*/  ISETP.NE.U32.AND P0, PT, RZ, UR10, PT ;  /* 0x0000000aff007c0c */ /* 0x000fe2000bf05070 */
[----:B------:R-:W-:Y:S01]  /*1f630*/  ULDC UR12, c[0x0][0x630] ;  /* 0x00018c00000c7ab9 */ /* 0x000fe20000000800 */
[----:B------:R-:W-:Y:S01]  /*1f640*/  ULDC UR14, c[0x0][0x154] ;  /* 0x00005500000e7ab9 */ /* 0x000fe20000000800 */
[----:B------:R-:W-:Y:S01]  /*1f650*/  IMAD.MOV.U32 R3, RZ, RZ, R15 ;  /* 0x000000ffff037224 */ /* 0x000fe200078e000f */
[----:B------:R-:W-:Y:S01]  /*1f660*/  ISETP.NE.AND.EX P0, PT, RZ, UR11, PT, P0 ;  /* 0x0000000bff007c0c */ /* 0x000fe2000bf05300 */
[----:B------:R-:W1:Y:S01]  /*1f670*/  S2UR UR13, SR_CTAID.Y ;  /* 0x00000000000d79c3 */ /* 0x000e620000002600 */
[----:B0-----:R-:W-:-:S05]  /*1f680*/  I2FP.F32.U32 R2, UR8 ;  /* 0x0000000800027c45 */ /* 0x001fca0008201000 */
[----:B------:R-:W-:Y:S01]  /*1f690*/  FMUL R9, R2, UR9 ;  /* 0x0000000902097c20 */ /* 0x000fe20008400000 */
[----:B------:R-:W-:Y:S01]  /*1f6a0*/  IMAD.MOV.U32 R2, RZ, RZ, R14 ;  /* 0x000000ffff027224 */ /* 0x000fe200078e000e */
[----:B-1----:R-:W-:-:S04]  /*1f6b0*/  I2FP.F32.U32 R12, UR13 ;  /* 0x0000000d000c7c45 */ /* 0x002fc80008201000 */
[----:B------:R-:W0:Y:S01]  /*1f6c0*/  F2I.U32.TRUNC.NTZ R9, R9 ;  /* 0x0000000900097305 */ /* 0x000e22000020f000 */
[----:B------:R-:W-:Y:S05]  /*1f6d0*/  @!P0 BRA `(.L_x_716) ;  /* 0x0000000000288947 */ /* 0x000fea0003800000 */
[----:B------:R-:W-:Y:S02]  /*1f6e0*/  ULDC UR9, c[0x0][0x634] ;  /* 0x00018d0000097ab9 */ /* 0x000fe40000000800 */
[----:B------:R-:W-:-:S05]  /*1f6f0*/  IADD3 R3, P0, R14, UR9, RZ ;  /* 0x000000090e037c10 */ /* 0x000fca000ff1e0ff */
[----:B------:R-:W-:-:S04]  /*1f700*/  IMAD.X R13, RZ, RZ, R15, P0 ;  /* 0x000000ffff0d7224 */ /* 0x000fc800000e060f */
[----:B------:R-:W-:-:S04]  /*1f710*/  IMAD.WIDE.U32 R4, R13, UR10, RZ ;  /* 0x0000000a0d047c25 */ /* 0x000fc8000f8e00ff */
[----:B------:R-:W-:-:S04]  /*1f720*/  IMAD.WIDE.U32 R4, P0, R3, UR11, R4 ;  /* 0x0000000b03047c25 */ /* 0x000fc8000f800004 */
[----:B------:R-:W-:-:S04]  /*1f730*/  IMAD.WIDE.U32 R2, R3, UR10, RZ ;  /* 0x0000000a03027c25 */ /* 0x000fc8000f8e00ff */
[----:B------:R-:W-:Y:S01]  /*1f740*/  IMAD.MOV.U32 R2, RZ, RZ, R5 ;  /* 0x000000ffff027224 */ /* 0x000fe200078e0005 */
[----:B------:R-:W-:Y:S01]  /*1f750*/  IADD3 RZ, P1, R3, R4, RZ ;  /* 0x0000000403ff7210 */ /* 0x000fe20007f3e0ff */
[----:B------:R-:W-:-:S04]  /*1f760*/  IMAD.X R3, RZ, RZ, RZ, P0 ;  /* 0x000000ffff037224 */ /* 0x000fc800000e06ff */
[----:B------:R-:W-:-:S08]  /*1f770*/  IMAD.WIDE.U32.X R2, R13, UR11, R2, P1 ;  /* 0x0000000b0d027c25 */ /* 0x000fd000088e0402 */
.L_x_716:
[--C-:B------:R-:W-:Y:S01]  /*1f780*/  SHF.R.U64 R10, R2, UR12, R3.reuse ;  /* 0x0000000c020a7c19 */ /* 0x100fe20008001203 */
[----:B------:R-:W-:Y:S01]  /*1f790*/  ULDC.64 UR10, c[0x0][0x620] ;  /* 0x00018800000a7ab9 */ /* 0x000fe20000000a00 */
[----:B------:R-:W-:Y:S01]  /*1f7a0*/  SHF.R.U32.HI R2, RZ, UR12, R3 ;  /* 0x0000000cff027c19 */ /* 0x000fe20008011603 */
[----:B------:R-:W-:Y:S01]  /*1f7b0*/  FMUL R12, R12, UR14 ;  /* 0x0000000e0c0c7c20 */ /* 0x000fe20008400000 */
[----:B------:R-:W-:Y:S01]  /*1f7c0*/  IADD3 R13, P0, RZ, -R10, RZ ;  /* 0x8000000aff0d7210 */ /* 0x000fe20007f1e0ff */
[----:B------:R-:W-:Y:S01]  /*1f7d0*/  IMAD.MOV.U32 R3, RZ, RZ, R15 ;  /* 0x000000ffff037224 */ /* 0x000fe200078e000f */
[----:B------:R-:W-:Y:S01]  /*1f7e0*/  ULDC.64 UR14, c[0x0][0x640] ;  /* 0x00019000000e7ab9 */ /* 0x000fe20000000a00 */
[----:B0-----:R-:W-:Y:S02]  /*1f7f0*/  R2UR UR9, R9 ;  /* 0x00000000090972ca */ /* 0x001fe400000e0000 */
[----:B------:R-:W-:Y:S01]  /*1f800*/  IMAD.X R2, RZ, RZ, ~R2, P0 ;  /* 0x000000ffff027224 */ /* 0x000fe200000e0e02 */
[----:B------:R-:W0:Y:S01]  /*1f810*/  F2I.U32.TRUNC.NTZ R12, R12 ;  /* 0x0000000c000c7305 */ /* 0x000e22000020f000 */
[----:B------:R-:W-:-:S02]  /*1f820*/  ISETP.NE.U32.AND P0, PT, RZ, UR14, PT ;  /* 0x0000000eff007c0c */ /* 0x000fc4000bf05070 */
[----:B------:R-:W-:Y:S02]  /*1f830*/  IMAD R2, R2, UR10, RZ ;  /* 0x0000000a02027c24 */ /* 0x000fe4000f8e02ff */
[----:B------:R-:W-:Y:S02]  /*1f840*/  ISETP.NE.AND.EX P0, PT, RZ, UR15, PT, P0 ;  /* 0x0000000fff007c0c */ /* 0x000fe4000bf05300 */
[----:B------:R-:W-:Y:S02]  /*1f850*/  IMAD R5, R13, UR11, R2 ;  /* 0x0000000b0d057c24 */ /* 0x000fe4000f8e0202 */
[----:B------:R-:W-:-:S04]  /*1f860*/  IMAD.MOV.U32 R2, RZ, RZ, R14 ;  /* 0x000000ffff027224 */ /* 0x000fc800078e000e */
[----:B------:R-:W-:Y:S01]  /*1f870*/  IMAD.WIDE.U32 R2, R13, UR10, R2 ;  /* 0x0000000a0d027c25 */ /* 0x000fe2000f8e0002 */
[----:B------:R-:W-:Y:S01]  /*1f880*/  ULDC UR10, c[0x0][0x618] ;  /* 0x00018600000a7ab9 */ /* 0x000fe20000000800 */
[----:B0-----:R-:W-:Y:S02]  /*1f890*/  R2UR UR11, R12 ;  /* 0x000000000c0b72ca */ /* 0x001fe400000e0000 */
[----:B------:R-:W-:-:S05]  /*1f8a0*/  IMAD.IADD R3, R3, 0x1, R5 ;  /* 0x0000000103037824 */ /* 0x000fca00078e0205 */
[--C-:B------:R-:W-:Y:S02]  /*1f8b0*/  SHF.R.U64 R9, R2, UR10, R3.reuse ;  /* 0x0000000a02097c19 */ /* 0x100fe40008001203 */
[----:B------:R-:W-:Y:S01]  /*1f8c0*/  SHF.R.U32.HI R2, RZ, UR10, R3 ;  /* 0x0000000aff027c19 */ /* 0x000fe20008011603 */
[----:B------:R-:W-:-:S03]  /*1f8d0*/  ULDC UR10, c[0x0][0x608] ;  /* 0x00018200000a7ab9 */ /* 0x000fc60000000800 */
[--C-:B------:R-:W-:Y:S02]  /*1f8e0*/  SHF.R.U64 R12, R9, UR10, R2.reuse ;  /* 0x0000000a090c7c19 */ /* 0x100fe40008001202 */
[----:B------:R-:W-:Y:S01]  /*1f8f0*/  SHF.R.U32.HI R3, RZ, UR10, R2 ;  /* 0x0000000aff037c19 */ /* 0x000fe20008011602 */
[----:B------:R-:W-:-:S03]  /*1f900*/  ULDC UR10, c[0x0][0x658] ;  /* 0x00019600000a7ab9 */ /* 0x000fc60000000800 */
[--C-:B------:R-:W-:Y:S02]  /*1f910*/  SHF.R.U64 R13, R12, UR10, R3.reuse ;  /* 0x0000000a0c0d7c19 */ /* 0x100fe40008001203 */
[----:B------:R-:W-:-:S03]  /*1f920*/  SHF.R.U32.HI R14, RZ, UR10, R3 ;  /* 0x0000000aff0e7c19 */ /* 0x000fc60008011603 */
[----:B------:R-:W-:Y:S02]  /*1f930*/  IMAD.MOV.U32 R2, RZ, RZ, R13 ;  /* 0x000000ffff027224 */ /* 0x000fe400078e000d */
[----:B------:R-:W-:Y:S01]  /*1f940*/  IMAD.MOV.U32 R3, RZ, RZ, R14 ;  /* 0x000000ffff037224 */ /* 0x000fe200078e000e */
[----:B------:R-:W-:Y:S06]  /*1f950*/  @!P0 BRA `(.L_x_717) ;  /* 0x0000000000288947 */ /* 0x000fec0003800000 */
        /* <DEDUP_REMOVED lines=10> */
.L_x_717:
[----:B------:R-:W-:Y:S01]  /*1fa00*/  ULDC UR10, c[0x0][0x648] ;  /* 0x00019200000a7ab9 */ /* 0x000fe20000000800 */
[----:B------:R-:W-:Y:S01]  /*1fa10*/  UISETP.NE.AND UP0, UPT, UR39, URZ, UPT ;  /* 0x0000003f2700728c */ /* 0x000fe2000bf05270 */
[----:B------:R-:W-:Y:S01]  /*1fa20*/  SHF.R.U64 R3, R2, UR10, R3 ;  /* 0x0000000a02037c19 */ /* 0x000fe20008001203 */
[----:B------:R-:W-:Y:S01]  /*1fa30*/  ULDC UR10, c[0x0][0x638] ;  /* 0x00018e00000a7ab9 */ /* 0x000fe20000000800 */
[----:B------:R-:W-:Y:S01]  /*1fa40*/  UIADD3 UR11, -UR11, URZ, URZ ;  /* 0x0000003f0b0b7290 */ /* 0x000fe2000fffe13f */
[----:B------:R-:W-:Y:S02]  /*1fa50*/  LOP3.LUT R12, R12, UR6, RZ, 0xc0, !PT ;  /* 0x000000060c0c7c12 */ /* 0x000fe4000f8ec0ff */
[----:B------:R-:W-:Y:S01]  /*1fa60*/  IMAD.MOV R2, RZ, RZ, -R3 ;  /* 0x000000ffff027224 */ /* 0x000fe200078e0a03 */
[----:B------:R-:W-:Y:S02]  /*1fa70*/  LOP3.LUT R4, R9, UR4, RZ, 0xc0, !PT ;  /* 0x0000000409047c12 */ /* 0x000fe4000f8ec0ff */
[----:B------:R-:W-:Y:S01]  /*1fa80*/  IMAD R12, R3, UR5, R12 ;  /* 0x00000005030c7c24 */ /* 0x000fe2000f8e020c */
[----:B------:R-:W-:Y:S01]  /*1fa90*/  PLOP3.LUT P0, PT, PT, PT, UP0, 0x40, 0x0 ;  /* 0x000000000000781c */ /* 0x000fe20003f0e808 */
[----:B------:R-:W-:Y:S01]  /*1faa0*/  IMAD R13, R2, UR10, R13 ;  /* 0x0000000a020d7c24 */ /* 0x000fe2000f8e020d */
[----:B------:R-:W-:Y:S01]  /*1fab0*/  UIADD3 UR10, -UR9, URZ, URZ ;  /* 0x0000003f090a7290 */ /* 0x000fe2000fffe13f */
[----:B------:R-:W-:-:S02]  /*1fac0*/  PLOP3.LUT P1, PT, PT, PT, UP0, 0x40, 0x0 ;  /* 0x000000000000781c */ /* 0x000fc40003f2e808 */
[----:B------:R-:W-:Y:S02]  /*1fad0*/  ULDC UR9, c[0x0][0x144] ;  /* 0x0000510000097ab9 */ /* 0x000fe40000000800 */
[----:B------:R-:W-:-:S03]  /*1fae0*/  UIMAD UR8, UR9, UR10, UR8 ;  /* 0x0000000a090872a4 */ /* 0x000fc6000f8e0208 */
[----:B------:R-:W-:Y:S02]  /*1faf0*/  ULDC UR9, c[0x0][0x148] ;  /* 0x0000520000097ab9 */ /* 0x000fe40000000800 */
[----:B------:R-:W-:-:S03]  /*1fb00*/  @UP0 UIMAD UR8, UR9, UR11, UR13 ;  /* 0x0000000b090802a4 */ /* 0x000fc6000f8e020d */
[----:B------:R-:W-:Y:S02]  /*1fb10*/  ULDC UR9, c[0x0][0x600] ;  /* 0x0001800000097ab9 */ /* 0x000fe40000000800 */
[----:B------:R-:W-:Y:S02]  /*1fb20*/  IMAD R4, R13, UR9, R4 ;  /* 0x000000090d047c24 */ /* 0x000fe4000f8e0204 */
[----:B------:R-:W-:Y:S01]  /*1fb30*/  IMAD.U32 R3, RZ, RZ, UR8 ;  /* 0x00000008ff037e24 */ /* 0x000fe2000f8e00ff */
[----:B------:R-:W-:-:S03]  /*1fb40*/  ULDC UR8, c[0x0][0x610] ;  /* 0x0001840000087ab9 */ /* 0x000fc60000000800 */
[----:B------:R-:W-:-:S05]  /*1fb50*/  IMAD R3, R12, UR8, R3 ;  /* 0x000000080c037c24 */ /* 0x000fca000f8e0203 */
[----:B------:R-:W-:Y:S02]  /*1fb60*/  SEL R2, R4, R3, P0 ;  /* 0x0000000304027207 */ /* 0x000fe40000000000 */
[----:B------:R-:W-:Y:S01]  /*1fb70*/  SEL R3, R3, R4, P1 ;  /* 0x0000000403037207 */ /* 0x000fe20000800000 */
[----:B------:R-:W-:-:S07]  /*1fb80*/  IMAD.MOV.U32 R4, RZ, RZ, 0x1 ;  /* 0x00000001ff047424 */ /* 0x000fce00078e00ff */
.L_x_715:
[----:B------:R-:W-:Y:S05]  /*1fb90*/  BSYNC B1 ;  /* 0x0000000000017941 */ /* 0x000fea0003800000 */
.L_x_714:
[----:B------:R-:W-:-:S13]  /*1fba0*/  LOP3.LUT P0, RZ, R4, 0xff, RZ, 0xc0, !PT ;  /* 0x000000ff04ff7812 */ /* 0x000fda000780c0ff */
[----:B------:R-:W-:Y:S05]  /*1fbb0*/  @P0 BRA `(.L_x_718) ;  /* 0xfffffff4000c0947 */ /* 0x000fea000383ffff */
[----:B------:R-:W-:Y:S05]  /*1fbc0*/  BSYNC B0 ;  /* 0x0000000000007941 */ /* 0x000fea0003800000 */
.L_x_707:
[----:B------:R-:W-:-:S03]  /*1fbd0*/  UMOV UR8, 0xffffffff ;  /* 0xffffffff00087882 */ /* 0x000fc60000000000 */
[----:B------:R-:W-:Y:S05]  /*1fbe0*/  BRA.DIV UR8, `(.L_x_719) ;  /* 0x0000000a08187947 */ /* 0x000fea000b800000 */
[----:B------:R-:W-:-:S13]  /*1fbf0*/  ELECT P6, URZ, PT ;  /* 0x00000000003f782f */ /* 0x000fda00038c0000 */
.L_x_740:
[----:B------:R-:W-:Y:S04]  /*1fc00*/  BSSY B0, `(.L_x_720) ;  /* 0x000006b000007945 */ /* 0x000fe80003800000 */
[----:B------:R-:W-:Y:S05]  /*1fc10*/  @!P6 BRA `(.L_x_721) ;  /* 0x0000000400a4e947 */ /* 0x000fea0003800000 */
[----:B------:R-:W-:-:S04]  /*1fc20*/  ULOP3.LUT UR8, UR38, 0x2, URZ, 0xfc, !UPT ;  /* 0x0000000226087892 */ /* 0x000fc8000f8efc3f */
[----:B------:R-:W-:-:S06]  /*1fc30*/  UISETP.NE.AND UP0, UPT, UR8, 0x3, UPT ;  /* 0x000000030800788c */ /* 0x000fcc000bf05270 */
[----:B------:R-:W-:-:S13]  /*1fc40*/  PLOP3.LUT P0, PT, PT, PT, UP0, 0x80, 0x0 ;  /* 0x000000000000781c */ /* 0x000fda0003f0f008 */
[----:B------:R-:W-:Y:S05]  /*1fc50*/  @!P0 BRA `(.L_x_722) ;  /* 0x0000000000048947 */ /* 0x000fea0003800000 */
[----:B------:R-:W-:Y:S01]  /*1fc60*/  BPT.TRAP 0x1 ;  /* 0x000000040000795c */ /* 0x000fe20000300000 */
.L_x_722:
[----:B------:R-:W0:Y:S01]  /*1fc70*/  S2R R3, SR_CgaCtaId ;  /* 0x0000000000037919 */ /* 0x000e220000008800 */
[----:B------:R-:W-:Y:S02]  /*1fc80*/  MOV R0, 0x400 ;  /* 0x0000040000007802 */ /* 0x000fe40000000f00 */
[----:B------:R-:W-:Y:S02]  /*1fc90*/  SHF.L.U32 R2, R6, 0x1f, RZ ;  /* 0x0000001f06027819 */ /* 0x000fe400000006ff */
[----:B0-----:R-:W-:-:S05]  /*1fca0*/  LEA R0, R3, R0, 0x18 ;  /* 0x0000000003007211 */ /* 0x001fca00078ec0ff */
[----:B------:R-:W-:-:S04]  /*1fcb0*/  VIADD R0, R0, 0x58 ;  /* 0x0000005800007836 */ /* 0x000fc80000000000 */
[----:B------:R-:W-:-:S04]  /*1fcc0*/  IMAD R3, R7, 0x8, R0 ;  /* 0x0000000807037824 */ /* 0x000fc800078e0200 */
[----:B------:R-:W0:Y:S02]  /*1fcd0*/  SYNCS.PHASECHK.TRANS64.TRYWAIT P0, [R3+URZ], R2 ;  /* 0x00000002030075a7 */ /* 0x000e24000800017f */
[----:B0-----:R-:W-:Y:S05]  /*1fce0*/  @!P0 BRA `(.L_x_723) ;  /* 0x0000000400f88947 */ /* 0x001fea0003800000 */
.L_x_741:
[----:B------:R-:W-:-:S05]  /*1fcf0*/  VIADD R7, R7, 0x1 ;  /* 0x0000000107077836 */ /* 0x000fca0000000000 */
[----:B------:R-:W-:-:S04]  /*1fd00*/  ISETP.NE.AND P0, PT, R7, 0xb, PT ;  /* 0x0000000b0700780c */ /* 0x000fc80003f05270 */
[----:B0-----:R-:W-:Y:S02]  /*1fd10*/  SEL R3, RZ, 0x1, P0 ;  /* 0x00000001ff037807 */ /* 0x001fe40000000000 */
[----:B------:R-:W-:Y:S02]  /*1fd20*/  SEL R7, R7, RZ, P0 ;  /* 0x000000ff07077207 */ /* 0x000fe40000000000 */
[----:B------:R-:W-:-:S03]  /*1fd30*/  LOP3.LUT R6, R6, R3, RZ, 0x3c, !PT ;  /* 0x0000000306067212 */ /* 0x000fc600078e3cff */
[----:B------:R-:W-:Y:S01]  /*1fd40*/  IMAD R3, R7, 0x8, R0 ;  /* 0x0000000807037824 */ /* 0x000fe200078e0200 */
[----:B------:R-:W-:-:S04]  /*1fd50*/  SHF.L.U32 R2, R6, 0x1f, RZ ;  /* 0x0000001f06027819 */ /* 0x000fc800000006ff */
[----:B------:R-:W0:Y:S02]  /*1fd60*/  SYNCS.PHASECHK.TRANS64.TRYWAIT P0, [R3+URZ], R2 ;  /* 0x00000002030075a7 */ /* 0x000e24000800017f */
[----:B0-----:R-:W-:Y:S05]  /*1fd70*/  @!P0 BRA `(.L_x_724) ;  /* 0x0000000400e88947 */ /* 0x001fea0003800000 */
.L_x_742:
[----:B0-----:R-:W-:-:S05]  /*1fd80*/  VIADD R2, R7, 0x1 ;  /* 0x0000000107027836 */ /* 0x001fca0000000000 */
[----:B------:R-:W-:-:S04]  /*1fd90*/  ISETP.NE.AND P0, PT, R2, 0xb, PT ;  /* 0x0000000b0200780c */ /* 0x000fc80003f05270 */
[----:B------:R-:W-:Y:S02]  /*1fda0*/  SEL R3, RZ, 0x1, P0 ;  /* 0x00000001ff037807 */ /* 0x000fe40000000000 */
[----:B------:R-:W-:Y:S02]  /*1fdb0*/  SEL R5, R2, RZ, P0 ;  /* 0x000000ff02057207 */ /* 0x000fe40000000000 */
[----:B------:R-:W-:-:S03]  /*1fdc0*/  LOP3.LUT R6, R6, R3, RZ, 0x3c, !PT ;  /* 0x0000000306067212 */ /* 0x000fc600078e3cff */
[----:B------:R-:W-:Y:S01]  /*1fdd0*/  IMAD R3, R5, 0x8, R0 ;  /* 0x0000000805037824 */ /* 0x000fe200078e0200 */
[----:B------:R-:W-:-:S04]  /*1fde0*/  SHF.L.U32 R2, R6, 0x1f, RZ ;  /* 0x0000001f06027819 */ /* 0x000fc800000006ff */
[----:B------:R-:W0:Y:S02]  /*1fdf0*/  SYNCS.PHASECHK.TRANS64.TRYWAIT P0, [R3+URZ], R2 ;  /* 0x00000002030075a7 */ /* 0x000e24000800017f */
[----:B0-----:R-:W-:Y:S05]  /*1fe00*/  @!P0 BRA `(.L_x_725) ;  /* 0x0000000400d88947 */ /* 0x001fea0003800000 */
.L_x_743:
        /* <DEDUP_REMOVED lines=9> */
.L_x_744:
        /* <DEDUP_REMOVED lines=9> */
.L_x_745:
        /* <DEDUP_REMOVED lines=9> */
.L_x_746:
        /* <DEDUP_REMOVED lines=9> */
.L_x_747:
        /* <DEDUP_REMOVED lines=9> */
.L_x_748:
        /* <DEDUP_REMOVED lines=9> */
.L_x_749:
        /* <DEDUP_REMOVED lines=9> */
.L_x_750:
[----:B0-----:R-:W-:-:S05]  /*20200*/  VIADD R2, R5, 0x1 ;  /* 0x0000000105027836 */ /* 0x001fca0000000000 */
[----:B------:R-:W-:-:S04]  /*20210*/  ISETP.NE.AND P0, PT, R2, 0xb, PT ;  /* 0x0000000b0200780c */ /* 0x000fc80003f05270 */
[----:B------:R-:W-:Y:S02]  /*20220*/  SEL R4, RZ, 0x1, P0 ;  /* 0x00000001ff047807 */ /* 0x000fe40000000000 */
[----:B------:R-:W-:Y:S02]  /*20230*/  SEL R3, R2, RZ, P0 ;  /* 0x000000ff02037207 */ /* 0x000fe40000000000 */
[----:B------:R-:W-:-:S03]  /*20240*/  LOP3.LUT R4, R7, R4, RZ, 0x3c, !PT ;  /* 0x0000000407047212 */ /* 0x000fc600078e3cff */
[----:B------:R-:W-:Y:S01]  /*20250*/  IMAD R3, R3, 0x8, R0 ;  /* 0x0000000803037824 */ /* 0x000fe200078e0200 */
[----:B------:R-:W-:-:S07]  /*20260*/  SHF.L.U32 R0, R4, 0x1f, RZ ;  /* 0x0000001f04007819 */ /* 0x000fce00000006ff */
.L_x_733:
[----:B0-----:R0:W1:Y:S02]  /*20270*/  SYNCS.PHASECHK.TRANS64.TRYWAIT P0, [R3+URZ], R0 ;  /* 0x00000000030075a7 */ /* 0x001064000800017f */
[----:B-1----:R-:W-:Y:S05]  /*20280*/  @!P0 NANOSLEEP.SYNCS 0x989680 ;  /* 0x009896800000895d */ /* 0x002fea0003900000 */
[----:B------:R-:W1:Y:S02]  /*20290*/  @!P0 SYNCS.PHASECHK.TRANS64 P0, [R3+URZ], R0 ;  /* 0x00000000030085a7 */ /* 0x000e64000800007f */
[----:B-1----:R-:W-:Y:S05]  /*202a0*/  @!P0 BRA `(.L_x_733) ;  /* 0xfffffffc00f08947 */ /* 0x002fea000383ffff */
.L_x_721:
[----:B------:R-:W-:Y:S05]  /*202b0*/  BSYNC B0 ;  /* 0x0000000000007941 */ /* 0x000fea0003800000 */
.L_x_720:
[----:B------:R-:W-:Y:S05]  /*202c0*/  EXIT ;  /* 0x000000000000794d */ /* 0x000fea0003800000 */
.L_x_22:
[----:B-1----:R1:W2:Y:S02]  /*202d0*/  SYNCS.PHASECHK.TRANS64.TRYWAIT P1, [R3+URZ], R0 ;  /* 0x00000000030075a7 */ /* 0x0022a4000802017f */
[----:B--2---:R-:W-:Y:S05]  /*202e0*/  @!P1 NANOSLEEP.SYNCS 0x989680 ;  /* 0x009896800000995d */ /* 0x004fea0003900000 */
[----:B------:R-:W2:Y:S02]  /*202f0*/  @!P1 SYNCS.PHASECHK.TRANS64 P1, [R3+URZ], R0 ;  /* 0x00000000030095a7 */ /* 0x000ea4000802007f */
[----:B--2---:R-:W-:Y:S05]  /*20300*/  @!P1 BRA `(.L_x_22) ;  /* 0xfffffffc00f09947 */ /* 0x004fea000383ffff */
[----:B------:R-:W-:Y:S05]  /*20310*/  BRA `(.L_x_21) ;  /* 0xfffffe1400307947 */ /* 0x000fea000383ffff */
.L_x_27:
[----:B-1----:R-:W-:-:S04]  /*20320*/  IMAD.U32 R7, RZ, RZ, UR4 ;  /* 0x00000004ff077e24 */ /* 0x002fc8000f8e00ff */
[----:B------:R1:W2:Y:S03]  /*20330*/  SYNCS.PHASECHK.TRANS64.TRYWAIT P1, [R7+URZ], R5 ;  /* 0x00000005070075a7 */ /* 0x0002a6000802017f */
[----:B--2---:R-:W-:Y:S05]  /*20340*/  @!P1 NANOSLEEP.SYNCS 0x989680 ;  /* 0x009896800000995d */ /* 0x004fea0003900000 */
[----:B------:R-:W2:Y:S02]  /*20350*/  @!P1 SYNCS.PHASECHK.TRANS64 P1, [R7+URZ], R5 ;  /* 0x00000005070095a7 */ /* 0x000ea4000802007f */
[----:B--2---:R-:W-:Y:S05]  /*20360*/  @!P1 BRA `(.L_x_27) ;  /* 0xfffffffc00ec9947 */ /* 0x004fea000383ffff */
[----:B------:R-:W-:Y:S05]  /*20370*/  BRA `(.L_x_26) ;  /* 0xfffffe2000747947 */ /* 0x000fea000383ffff */
.L_x_708:
[----:B------:R-:W-:Y:S01]  /*20380*/  BSSY B1, `(.L_x_734) ;  /* 0x0000006000017945 */ /* 0x000fe20003800000 */
[----:B------:R-:W-:-:S07]  /*20390*/  IMAD.MOV.U32 R15, RZ, RZ, -0x1 ;  /* 0xffffffffff0f7424 */ /* 0x000fce00078e00ff */
[----:B------:R-:W-:Y:S05]  /*203a0*/  WARPSYNC.COLLECTIVE R15, `(.L_x_735) ;  /* 0x000000000f0c7348 */ /* 0x000fea0003c00000 */
[----:B------:R-:W-:Y:S02]  /*203b0*/  ELECT P6, UR62, PT ;  /* 0x00000000003e782f */ /* 0x000fe400038c0000 */
[----:B------:R-:W-:Y:S01]  /*203c0*/  MOV R14, UR62 ;  /* 0x0000003e000e7c02 */ /* 0x000fe20008000f00 */
[----:B------:R-:W-:Y:S10]  /*203d0*/  ENDCOLLECTIVE ;  /* 0x000000000000791b */ /* 0x000ff40003800000 */
.L_x_735:
[----:B------:R-:W-:Y:S05]  /*203e0*/  BSYNC B1 ;  /* 0x0000000000017941 */ /* 0x000fea0003800000 */
.L_x_734:
[----:B------:R-:W-:Y:S05]  /*203f0*/  BRA `(.L_x_736) ;  /* 0xffffffec00087947 */ /* 0x000fea000383ffff */
.L_x_711:
[----:B0-----:R0:W1:Y:S02]  /*20400*/  SYNCS.PHASECHK.TRANS64.TRYWAIT P0, [R15+URZ+0x58], R14 ;  /* 0x0000580e0f0075a7 */ /* 0x001064000800017f */
[----:B-1----:R-:W-:Y:S05]  /*20410*/  @!P0 NANOSLEEP.SYNCS 0x989680 ;  /* 0x009896800000895d */ /* 0x002fea0003900000 */
[----:B------:R-:W1:Y:S02]  /*20420*/  @!P0 SYNCS.PHASECHK.TRANS64 P0, [R15+URZ+0x58], R14 ;  /* 0x0000580e0f0085a7 */ /* 0x000e64000800007f */
[----:B-1----:R-:W-:Y:S05]  /*20430*/  @!P0 BRA `(.L_x_711) ;  /* 0xfffffffc00f08947 */ /* 0x002fea000383ffff */
[----:B------:R-:W-:Y:S05]  /*20440*/  BRA `(.L_x_737) ;  /* 0xffffffec003c7947 */ /* 0x000fea000383ffff */
.L_x_719:
[----:B------:R-:W-:Y:S01]  /*20450*/  BSSY B0, `(.L_x_738) ;  /* 0x0000006000007945 */ /* 0x000fe20003800000 */
[----:B------:R-:W-:-:S07]  /*20460*/  IMAD.MOV.U32 R15, RZ, RZ, -0x1 ;  /* 0xffffffffff0f7424 */ /* 0x000fce00078e00ff */
[----:B------:R-:W-:Y:S05]  /*20470*/  WARPSYNC.COLLECTIVE R15, `(.L_x_739) ;  /* 0x000000000f0c7348 */ /* 0x000fea0003c00000 */
[----:B------:R-:W-:Y:S02]  /*20480*/  ELECT P6, UR62, PT ;  /* 0x00000000003e782f */ /* 0x000fe400038c0000 */
[----:B------:R-:W-:Y:S01]  /*20490*/  MOV R14, UR62 ;  /* 0x0000003e000e7c02 */ /* 0x000fe20008000f00 */
[----:B------:R-:W-:Y:S10]  /*204a0*/  ENDCOLLECTIVE ;  /* 0x000000000000791b */ /* 0x000ff40003800000 */
.L_x_739:
[----:B------:R-:W-:Y:S05]  /*204b0*/  BSYNC B0 ;  /* 0x0000000000007941 */ /* 0x000fea0003800000 */
.L_x_738:
[----:B------:R-:W-:Y:S05]  /*204c0*/  BRA `(.L_x_740) ;  /* 0xfffffff400cc7947 */ /* 0x000fea000383ffff */
.L_x_723:
[----:B0-----:R0:W1:Y:S02]  /*204d0*/  SYNCS.PHASECHK.TRANS64.TRYWAIT P0, [R3+URZ], R2 ;  /* 0x00000002030075a7 */ /* 0x001064000800017f */
[----:B-1----:R-:W-:Y:S05]  /*204e0*/  @!P0 NANOSLEEP.SYNCS 0x989680 ;  /* 0x009896800000895d */ /* 0x002fea0003900000 */
[----:B------:R-:W1:Y:S02]  /*204f0*/  @!P0 SYNCS.PHASECHK.TRANS64 P0, [R3+URZ], R2 ;  /* 0x00000002030085a7 */ /* 0x000e64000800007f */
[----:B-1----:R-:W-:Y:S05]  /*20500*/  @!P0 BRA `(.L_x_723) ;  /* 0xfffffffc00f08947 */ /* 0x002fea000383ffff */
[----:B------:R-:W-:Y:S05]  /*20510*/  BRA `(.L_x_741) ;  /* 0xfffffff400f47947 */ /* 0x000fea000383ffff */
.L_x_724:
[----:B0-----:R0:W1:Y:S02]  /*20520*/  SYNCS.PHASECHK.TRANS64.TRYWAIT P0, [R3+URZ], R2 ;  /* 0x00000002030075a7 */ /* 0x001064000800017f */
[----:B-1----:R-:W-:Y:S05]  /*20530*/  @!P0 NANOSLEEP.SYNCS 0x989680 ;  /* 0x009896800000895d */ /* 0x002fea0003900000 */
[----:B------:R-:W1:Y:S02]  /*20540*/  @!P0 SYNCS.PHASECHK.TRANS64 P0, [R3+URZ], R2 ;  /* 0x00000002030085a7 */ /* 0x000e64000800007f */
[----:B-1----:R-:W-:Y:S05]  /*20550*/  @!P0 BRA `(.L_x_724) ;  /* 0xfffffffc00f08947 */ /* 0x002fea000383ffff */
[----:B------:R-:W-:Y:S05]  /*20560*/  BRA `(.L_x_742) ;  /* 0xfffffff800047947 */ /* 0x000fea000383ffff */
.L_x_725:
[----:B0-----:R0:W1:Y:S02]  /*20570*/  SYNCS.PHASECHK.TRANS64.TRYWAIT P0, [R3+URZ], R2 ;  /* 0x00000002030075a7 */ /* 0x001064000800017f */
[----:B-1----:R-:W-:Y:S05]  /*20580*/  @!P0 NANOSLEEP.SYNCS 0x989680 ;  /* 0x009896800000895d */ /* 0x002fea0003900000 */
[----:B------:R-:W1:Y:S02]  /*20590*/  @!P0 SYNCS.PHASECHK.TRANS64 P0, [R3+URZ], R2 ;  /* 0x00000002030085a7 */ /* 0x000e64000800007f */
[----:B-1----:R-:W-:Y:S05]  /*205a0*/  @!P0 BRA `(.L_x_725) ;  /* 0xfffffffc00f08947 */ /* 0x002fea000383ffff */
[----:B------:R-:W-:Y:S05]  /*205b0*/  BRA `(.L_x_743) ;  /* 0xfffffff800147947 */ /* 0x000fea000383ffff */
.L_x_726:
[----:B0-----:R0:W1:Y:S02]  /*205c0*/  SYNCS.PHASECHK.TRANS64.TRYWAIT P0, [R3+URZ], R2 ;  /* 0x00000002030075a7 */ /* 0x001064000800017f */
[----:B-1----:R-:W-:Y:S05]  /*205d0*/  @!P0 NANOSLEEP.SYNCS 0x989680 ;  /* 0x009896800000895d */ /* 0x002fea0003900000 */
[----:B------:R-:W1:Y:S02]  /*205e0*/  @!P0 SYNCS.PHASECHK.TRANS64 P0, [R3+URZ], R2 ;  /* 0x00000002030085a7 */ /* 0x000e64000800007f */
[----:B-1----:R-:W-:Y:S05]  /*205f0*/  @!P0 BRA `(.L_x_726) ;  /* 0xfffffffc00f08947 */ /* 0x002fea000383ffff */
[----:B------:R-:W-:Y:S05]  /*20600*/  BRA `(.L_x_744) ;  /* 0xfffffff800247947 */ /* 0x000fea000383ffff */
.L_x_727:
[----:B0-----:R0:W1:Y:S02]  /*20610*/  SYNCS.PHASECHK.TRANS64.TRYWAIT P0, [R3+URZ], R2 ;  /* 0x00000002030075a7 */ /* 0x001064000800017f */
[----:B-1----:R-:W-:Y:S05]  /*20620*/  @!P0 NANOSLEEP.SYNCS 0x989680 ;  /* 0x009896800000895d */ /* 0x002fea0003900000 */
[----:B------:R-:W1:Y:S02]  /*20630*/  @!P0 SYNCS.PHASECHK.TRANS64 P0, [R3+URZ], R2 ;  /* 0x00000002030085a7 */ /* 0x000e64000800007f */
[----:B-1----:R-:W-:Y:S05]  /*20640*/  @!P0 BRA `(.L_x_727) ;  /* 0xfffffffc00f08947 */ /* 0x002fea000383ffff */
[----:B------:R-:W-:Y:S05]  /*20650*/  BRA `(.L_x_745) ;  /* 0xfffffff800347947 */ /* 0x000fea000383ffff */
.L_x_728:
[----:B0-----:R0:W1:Y:S02]  /*20660*/  SYNCS.PHASECHK.TRANS64.TRYWAIT P0, [R3+URZ], R2 ;  /* 0x00000002030075a7 */ /* 0x001064000800017f */
[----:B-1----:R-:W-:Y:S05]  /*20670*/  @!P0 NANOSLEEP.SYNCS 0x989680 ;  /* 0x009896800000895d */ /* 0x002fea0003900000 */
[----:B------:R-:W1:Y:S02]  /*20680*/  @!P0 SYNCS.PHASECHK.TRANS64 P0, [R3+URZ], R2 ;  /* 0x00000002030085a7 */ /* 0x000e64000800007f */
[----:B-1----:R-:W-:Y:S05]  /*20690*/  @!P0 BRA `(.L_x_728) ;  /* 0xfffffffc00f08947 */ /* 0x002fea000383ffff */
[----:B------:R-:W-:Y:S05]  /*206a0*/  BRA `(.L_x_746) ;  /* 0xfffffff800447947 */ /* 0x000fea000383ffff */
.L_x_729:
[----:B0-----:R0:W1:Y:S02]  /*206b0*/  SYNCS.PHASECHK.TRANS64.TRYWAIT P0, [R3+URZ], R2 ;  /* 0x00000002030075a7 */ /* 0x001064000800017f */
[----:B-1----:R-:W-:Y:S05]  /*206c0*/  @!P0 NANOSLEEP.SYNCS 0x989680 ;  /* 0x009896800000895d */ /* 0x002fea0003900000 */
[----:B------:R-:W1:Y:S02]  /*206d0*/  @!P0 SYNCS.PHASECHK.TRANS64 P0, [R3+URZ], R2 ;  /* 0x00000002030085a7 */ /* 0x000e64000800007f */
[----:B-1----:R-:W-:Y:S05]  /*206e0*/  @!P0 BRA `(.L_x_729) ;  /* 0xfffffffc00f08947 */ /* 0x002fea000383ffff */
[----:B------:R-:W-:Y:S05]  /*206f0*/  BRA `(.L_x_747) ;  /* 0xfffffff800547947 */ /* 0x000fea000383ffff */
.L_x_730:
[----:B0-----:R0:W1:Y:S02]  /*20700*/  SYNCS.PHASECHK.TRANS64.TRYWAIT P0, [R3+URZ], R2 ;  /* 0x00000002030075a7 */ /* 0x001064000800017f */
[----:B-1----:R-:W-:Y:S05]  /*20710*/  @!P0 NANOSLEEP.SYNCS 0x989680 ;  /* 0x009896800000895d */ /* 0x002fea0003900000 */
[----:B------:R-:W1:Y:S02]  /*20720*/  @!P0 SYNCS.PHASECHK.TRANS64 P0, [R3+URZ], R2 ;  /* 0x00000002030085a7 */ /* 0x000e64000800007f */
[----:B-1----:R-:W-:Y:S05]  /*20730*/  @!P0 BRA `(.L_x_730) ;  /* 0xfffffffc00f08947 */ /* 0x002fea000383ffff */
[----:B------:R-:W-:Y:S05]  /*20740*/  BRA `(.L_x_748) ;  /* 0xfffffff800647947 */ /* 0x000fea000383ffff */
.L_x_731:
[----:B0-----:R0:W1:Y:S02]  /*20750*/  SYNCS.PHASECHK.TRANS64.TRYWAIT P0, [R3+URZ], R2 ;  /* 0x00000002030075a7 */ /* 0x001064000800017f */
[----:B-1----:R-:W-:Y:S05]  /*20760*/  @!P0 NANOSLEEP.SYNCS 0x989680 ;  /* 0x009896800000895d */ /* 0x002fea0003900000 */
[----:B------:R-:W1:Y:S02]  /*20770*/  @!P0 SYNCS.PHASECHK.TRANS64 P0, [R3+URZ], R2 ;  /* 0x00000002030085a7 */ /* 0x000e64000800007f */
[----:B-1----:R-:W-:Y:S05]  /*20780*/  @!P0 BRA `(.L_x_731) ;  /* 0xfffffffc00f08947 */ /* 0x002fea000383ffff */
[----:B------:R-:W-:Y:S05]  /*20790*/  BRA `(.L_x_749) ;  /* 0xfffffff800747947 */ /* 0x000fea000383ffff */
.L_x_732:
[----:B0-----:R0:W1:Y:S02]  /*207a0*/  SYNCS.PHASECHK.TRANS64.TRYWAIT P0, [R3+URZ], R2 ;  /* 0x00000002030075a7 */ /* 0x001064000800017f */
[----:B-1----:R-:W-:Y:S05]  /*207b0*/  @!P0 NANOSLEEP.SYNCS 0x989680 ;  /* 0x009896800000895d */ /* 0x002fea0003900000 */
[----:B------:R-:W1:Y:S02]  /*207c0*/  @!P0 SYNCS.PHASECHK.TRANS64 P0, [R3+URZ], R2 ;  /* 0x00000002030085a7 */ /* 0x000e64000800007f */
[----:B-1----:R-:W-:Y:S05]  /*207d0*/  @!P0 BRA `(.L_x_732) ;  /* 0xfffffffc00f08947 */ /* 0x002fea000383ffff */
[----:B------:R-:W-:Y:S05]  /*207e0*/  BRA `(.L_x_750) ;  /* 0xfffffff800847947 */ /* 0x000fea000383ffff */
.L_x_751:
[----:B------:R-:W-:-:S00]  /*207f0*/  BRA `(.L_x_751) ;  /* 0xfffffffc00fc7947 */ /* 0x000fc0000383ffff */
[----:B------:R-:W-:-:S00]  /*20800*/  NOP ;  /* 0x0000000000007918 */ /* 0x000fc00000000000 */
[----:B------:R-:W-:-:S00]  /*20810*/  NOP ;  /* 0x0000000000007918 */ /* 0x000fc00000000000 */
[----:B------:R-:W-:-:S00]  /*20820*/  NOP ;  /* 0x0000000000007918 */ /* 0x000fc00000000000 */
[----:B------:R-:W-:-:S00]  /*20830*/  NOP ;  /* 0x0000000000007918 */ /* 0x000fc00000000000 */
[----:B------:R-:W-:-:S00]  /*20840*/  NOP ;  /* 0x0000000000007918 */ /* 0x000fc00000000000 */
[----:B------:R-:W-:-:S00]  /*20850*/  NOP ;  /* 0x0000000000007918 */ /* 0x000fc00000000000 */
[----:B------:R-:W-:-:S00]  /*20860*/  NOP ;  /* 0x0000000000007918 */ /* 0x000fc00000000000 */
[----:B------:R-:W-:-:S00]  /*20870*/  NOP ;  /* 0x0000000000007918 */ /* 0x000fc00000000000 */
.L_x_752:


//--------------------- .nv.global.init           --------------------------
	.section	.nv.global.init,"aw",@progbits
.nv.global.init:
	.type		$str$22,@object
	.size		$str$22,($str$23 - $str$22)
$str$22:
        /*0000*/ 	.byte	0x6b, 0x5f, 0x74, 0x69, 0x6c, 0x65, 0x5f, 0x63, 0x6f, 0x75, 0x6e, 0x74, 0x20, 0x3e, 0x3d, 0x20
        /*0010*/ 	.byte	0x31, 0x00
	.type		$str$23,@object
	.size		$str$23,(__unnamed_1 - $str$23)
$str$23:
        /*0012*/ 	.byte	0x2f, 0x74, 0x6d, 0x70, 0x2f, 0x63, 0x75, 0x74, 0x6c, 0x61, 0x73, 0x73, 0x5f, 0x73, 0x77, 0x65
        /*0022*/ 	.byte	0x65, 0x70, 0x5f, 0x73, 0x72, 0x63, 0x2f, 0x69, 0x6e, 0x63, 0x6c, 0x75, 0x64, 0x65, 0x2f, 0x63
        /*0032*/ 	.byte	0x75, 0x74, 0x6c, 0x61, 0x73, 0x73, 0x2f, 0x67, 0x65, 0x6d, 0x6d, 0x2f, 0x63, 0x6f, 0x6c, 0x6c
        /*0042*/ 	.byte	0x65, 0x63, 0x74, 0x69, 0x76, 0x65, 0x2f, 0x73, 0x6d, 0x39, 0x30, 0x5f, 0x6d, 0x6d, 0x61, 0x5f
        /*0052*/ 	.byte	0x74, 0x6d, 0x61, 0x5f, 0x67, 0x6d, 0x6d, 0x61, 0x5f, 0x73, 0x73, 0x5f, 0x77, 0x61, 0x72, 0x70
        /*0062*/ 	.byte	0x73, 0x70, 0x65, 0x63, 0x69, 0x61, 0x6c, 0x69, 0x7a, 0x65, 0x64, 0x2e, 0x68, 0x70, 0x70, 0x00
	.type		__unnamed_1,@object
	.size		__unnamed_1,(.L_0 - __unnamed_1)
__unnamed_1:
        /* <DEDUP_REMOVED lines=182> */
        /*0bd2*/ 	.byte	0x00
.L_0:


//--------------------- .nv.shared._ZN7cutlass13device_kernelINS_4gemm6kernel13GemmUniversalIN4cute5tupleIJiiiiEEENS1_10collective13CollectiveMmaINS1_34MainloopSm90TmaGmmaWarpSpecializedILi11ENS5_IJNS4_1CILi2EEENSA_ILi1EEESC_EEENS1_35KernelTmaWarpSpecializedCooperativeEEENS5_IJNSA_ILi384EEENSA_ILi224EEENSA_ILi16EEEEEENS_10bfloat16_tENS5_IJlSC_lEEESK_SL_NS4_8TiledMMAINS4_8MMA_AtomIJNS4_4SM904GMMA27MMA_64x32x16_F32BF16BF16_SSILNSP_5MajorE0ELSR_0ELNSP_7ScaleInE1ELSS_1EEEEEENS4_6LayoutISD_NS5_IJSC_NSA_ILi0EEESW_EEEEENS5_IJNS4_10UnderscoreESZ_SZ_EEEEENS4_13SM90_TMA_LOADENS4_14ComposedLayoutINS4_7SwizzleILi1ELi4ELi3EEENS4_18smem_ptr_flag_bitsILi16EEENSV_INS5_IJNSA_ILi8EEESI_EEENS5_IJSI_SC_EEEEEEEvNS4_8identityENS4_23SM90_TMA_LOAD_MULTICASTES1C_vS1D_EENS_8epilogue10collective6detail29Sm90TmaWarpSpecializedAdapterINS1H_15DefaultEpilogueISK_SL_SL_NS1G_6thread17LinearCombinationISK_Li1EffLNS1L_9ScaleType4KindE0ELNS_15FloatRoundStyleE2ESK_EENS1_15EpilogueDefaultEEEEEvvEEEEvNT_6ParamsE --------------------------
	.section	.nv.shared._ZN7cutlass13device_kernelINS_4gemm6kernel13GemmUniversalIN4cute5tupleIJiiiiEEENS1_10collective13CollectiveMmaINS1_34MainloopSm90TmaGmmaWarpSpecializedILi11ENS5_IJNS4_1CILi2EEENSA_ILi1EEESC_EEENS1_35KernelTmaWarpSpecializedCooperativeEEENS5_IJNSA_ILi384EEENSA_ILi224EEENSA_ILi16EEEEEENS_10bfloat16_tENS5_IJlSC_lEEESK_SL_NS4_8TiledMMAINS4_8MMA_AtomIJNS4_4SM904GMMA27MMA_64x32x16_F32BF16BF16_SSILNSP_5MajorE0ELSR_0ELNSP_7ScaleInE1ELSS_1EEEEEENS4_6LayoutISD_NS5_IJSC_NSA_ILi0EEESW_EEEEENS5_IJNS4_10UnderscoreESZ_SZ_EEEEENS4_13SM90_TMA_LOADENS4_14ComposedLayoutINS4_7SwizzleILi1ELi4ELi3EEENS4_18smem_ptr_flag_bitsILi16EEENSV_INS5_IJNSA_ILi8EEESI_EEENS5_IJSI_SC_EEEEEEEvNS4_8identityENS4_23SM90_TMA_LOAD_MULTICASTES1C_vS1D_EENS_8epilogue10collective6detail29Sm90TmaWarpSpecializedAdapterINS1H_15DefaultEpilogueISK_SL_SL_NS1G_6thread17LinearCombinationISK_Li1EffLNS1L_9ScaleType4KindE0ELNS_15FloatRoundStyleE2ESK_EENS1_15EpilogueDefaultEEEEEvvEEEEvNT_6ParamsE,"aw",@nobits
	.sectionflags	@""
	.align	16
	.zero		1024


//--------------------- .nv.shared.reserved.0     --------------------------
	.section	.nv.shared.reserved.0,"aw",@nobits
	.weak		__nv_reservedSMEM_offset_0_alias
	.size		__nv_reservedSMEM_offset_0_alias, 0, 0
	.other		__nv_reservedSMEM_offset_0_alias,@"STO_CUDA_RESERVED_SHARED STV_DEFAULT"
__nv_reservedSMEM_offset_0_alias:
	.zero		0


//--------------------- .nv.global                --------------------------
	.section	.nv.global,"aw",@nobits
.nv.global:
	.type		_ZN39_INTERNAL_e39d81fb_4_k_cu_72dea981_46144cute1_E,@object
	.size		_ZN39_INTERNAL_e39d81fb_4_k_cu_72dea981_46144cute1_E,(_ZN39_INTERNAL_e39d81fb_4_k_cu_72dea981_46144cuda3std3__45__cpo6cbeginE - _ZN39_INTERNAL_e39d81fb_4_k_cu_72dea981_46144cute1_E)
_ZN39_INTERNAL_e39d81fb_4_k_cu_72dea981_46144cute1_E:
	.zero		1
	.type		_ZN39_INTERNAL_e39d81fb_4_k_cu_72dea981_46144cuda3std3__45__cpo6cbeginE,@object
	.size		_ZN39_INTERNAL_e39d81fb_4_k_cu_72dea981_46144cuda3std3__45__cpo6cbeginE,(_ZN39_INTERNAL_e39d81fb_4_k_cu_72dea981_46144cuda3std3__48in_placeE - _ZN39_INTERNAL_e39d81fb_4_k_cu_72dea981_46144cuda3std3__45__cpo6cbeginE)
_ZN39_INTERNAL_e39d81fb_4_k_cu_72dea981_46144cuda3std3__45__cpo6cbeginE:
	.zero		1
	.type		_ZN39_INTERNAL_e39d81fb_4_k_cu_72dea981_46144cuda3std3__48in_placeE,@object
	.size		_ZN39_INTERNAL_e39d81fb_4_k_cu_72dea981_46144cuda3std3__48in_placeE,(_ZN39_INTERNAL_e39d81fb_4_k_cu_72dea981_46144cuda3std6ranges3__45__cpo9iter_moveE - _ZN39_INTERNAL_e39d81fb_4_k_cu_72dea981_46144cuda3std3__48in_placeE)
_ZN39_INTERNAL_e39d81fb_4_k_cu_72dea981_46144cuda3std3__48in_placeE:
	.zero		1
	.type		_ZN39_INTERNAL_e39d81fb_4_k_cu_72dea981_46144cuda3std6ranges3__45__cpo9iter_moveE,@object
	.size		_ZN39_INTERNAL_e39d81fb_4_k_cu_72dea981_46144cuda3std6ranges3__45__cpo9iter_moveE,(_ZN39_INTERNAL_e39d81fb_4_k_cu_72dea981_46144cuda3std3__45__cpo5beginE - _ZN39_INTERNAL_e39d81fb_4_k_cu_72dea981_46144cuda3std6ranges3__45__cpo9iter_moveE)
_ZN39_INTERNAL_e39d81fb_4_k_cu_72dea981_46144cuda3std6ranges3__45__cpo9iter_moveE:
	.zero		1
	.type		_ZN39_INTERNAL_e39d81fb_4_k_cu_72dea981_46144cuda3std3__45__cpo5beginE,@object
	.size		_ZN39_INTERNAL_e39d81fb_4_k_cu_72dea981_46144cuda3std3__45__cpo5beginE,(_ZN39_INTERNAL_e39d81fb_4_k_cu_72dea981_46144cuda3std3__441_GLOBAL__N__e39d81fb_4_k_cu_72dea981_46146ignoreE - _ZN39_INTERNAL_e39d81fb_4_k_cu_72dea981_46144cuda3std3__45__cpo5beginE)
_ZN39_INTERNAL_e39d81fb_4_k_cu_72dea981_46144cuda3std3__45__cpo5beginE:
	.zero		1
	.type		_ZN39_INTERNAL_e39d81fb_4_k_cu_72dea981_46144cuda3std3__441_GLOBAL__N__e39d81fb_4_k_cu_72dea981_46146ignoreE,@object
	.size		_ZN39_INTERNAL_e39d81fb_4_k_cu_72dea981_46144cuda3std3__441_GLOBAL__N__e39d81fb_4_k_cu_72dea981_46146ignoreE,(_ZN39_INTERNAL_e39d81fb_4_k_cu_72dea981_46144cute7productE - _ZN39_INTERNAL_e39d81fb_4_k_cu_72dea981_46144cuda3std3__441_GLOBAL__N__e39d81fb_4_k_cu_72dea981_46146ignoreE)
_ZN39_INTERNAL_e39d81fb_4_k_cu_72dea981_46144cuda3std3__441_GLOBAL__N__e39d81fb_4_k_cu_72dea981_46146ignoreE:
	.zero		1
	.type		_ZN39_INTERNAL_e39d81fb_4_k_cu_72dea981_46144cute7productE,@object
	.size		_ZN39_INTERNAL_e39d81fb_4_k_cu_72dea981_46144cute7productE,(_ZN39_INTERNAL_e39d81fb_4_k_cu_72dea981_46144cuda3std3__45__cpo3endE - _ZN39_INTERNAL_e39d81fb_4_k_cu_72dea981_46144cute7productE)
_ZN39_INTERNAL_e39d81fb_4_k_cu_72dea981_46144cute7productE:
	.zero		1
	.type		_ZN39_INTERNAL_e39d81fb_4_k_cu_72dea981_46144cuda3std3__45__cpo3endE,@object
	.size		_ZN39_INTERNAL_e39d81fb_4_k_cu_72dea981_46144cuda3std3__45__cpo3endE,(_ZN39_INTERNAL_e39d81fb_4_k_cu_72dea981_46144cuda3std3__419piecewise_constructE - _ZN39_INTERNAL_e39d81fb_4_k_cu_72dea981_46144cuda3std3__45__cpo3endE)
_ZN39_INTERNAL_e39d81fb_4_k_cu_72dea981_46144cuda3std3__45__cpo3endE:
	.zero		1
	.type		_ZN39_INTERNAL_e39d81fb_4_k_cu_72dea981_46144cuda3std3__419piecewise_constructE,@object
	.size		_ZN39_INTERNAL_e39d81fb_4_k_cu_72dea981_46144cuda3std3__419piecewise_constructE,(_ZN39_INTERNAL_e39d81fb_4_k_cu_72dea981_46144cuda3std3__45__cpo4cendE - _ZN39_INTERNAL_e39d81fb_4_k_cu_72dea981_46144cuda3std3__419piecewise_constructE)
_ZN39_INTERNAL_e39d81fb_4_k_cu_72dea981_46144cuda3std3__419piecewise_constructE:
	.zero		1
	.type		_ZN39_INTERNAL_e39d81fb_4_k_cu_72dea981_46144cuda3std3__45__cpo4cendE,@object
	.size		_ZN39_INTERNAL_e39d81fb_4_k_cu_72dea981_46144cuda3std3__45__cpo4cendE,(_ZN39_INTERNAL_e39d81fb_4_k_cu_72dea981_46144cuda3std6ranges3__45__cpo4swapE - _ZN39_INTERNAL_e39d81fb_4_k_cu_72dea981_46144cuda3std3__45__cpo4cendE)
_ZN39_INTERNAL_e39d81fb_4_k_cu_72dea981_46144cuda3std3__45__cpo4cendE:
	.zero		1
	.type		_ZN39_INTERNAL_e39d81fb_4_k_cu_72dea981_46144cuda3std6ranges3__45__cpo4swapE,@object
	.size		_ZN39_INTERNAL_e39d81fb_4_k_cu_72dea981_46144cuda3std6ranges3__45__cpo4swapE,(.L_8 - _ZN39_INTERNAL_e39d81fb_4_k_cu_72dea981_46144cuda3std6ranges3__45__cpo4swapE)
_ZN39_INTERNAL_e39d81fb_4_k_cu_72dea981_46144cuda3std6ranges3__45__cpo4swapE:
	.zero		1
.L_8:


//--------------------- .nv.constant0._ZN7cutlass13device_kernelINS_4gemm6kernel13GemmUniversalIN4cute5tupleIJiiiiEEENS1_10collective13CollectiveMmaINS1_34MainloopSm90TmaGmmaWarpSpecializedILi11ENS5_IJNS4_1CILi2EEENSA_ILi1EEESC_EEENS1_35KernelTmaWarpSpecializedCooperativeEEENS5_IJNSA_ILi384EEENSA_ILi224EEENSA_ILi16EEEEEENS_10bfloat16_tENS5_IJlSC_lEEESK_SL_NS4_8TiledMMAINS4_8MMA_AtomIJNS4_4SM904GMMA27MMA_64x32x16_F32BF16BF16_SSILNSP_5MajorE0ELSR_0ELNSP_7ScaleInE1ELSS_1EEEEEENS4_6LayoutISD_NS5_IJSC_NSA_ILi0EEESW_EEEEENS5_IJNS4_10UnderscoreESZ_SZ_EEEEENS4_13SM90_TMA_LOADENS4_14ComposedLayoutINS4_7SwizzleILi1ELi4ELi3EEENS4_18smem_ptr_flag_bitsILi16EEENSV_INS5_IJNSA_ILi8EEESI_EEENS5_IJSI_SC_EEEEEEEvNS4_8identityENS4_23SM90_TMA_LOAD_MULTICASTES1C_vS1D_EENS_8epilogue10collective6detail29Sm90TmaWarpSpecializedAdapterINS1H_15DefaultEpilogueISK_SL_SL_NS1G_6thread17LinearCombinationISK_Li1EffLNS1L_9ScaleType4KindE0ELNS_15FloatRoundStyleE2ESK_EENS1_15EpilogueDefaultEEEEEvvEEEEvNT_6ParamsE --------------------------
	.section	.nv.constant0._ZN7cutlass13device_kernelINS_4gemm6kernel13GemmUniversalIN4cute5tupleIJiiiiEEENS1_10collective13CollectiveMmaINS1_34MainloopSm90TmaGmmaWarpSpecializedILi11ENS5_IJNS4_1CILi2EEENSA_ILi1EEESC_EEENS1_35KernelTmaWarpSpecializedCooperativeEEENS5_IJNSA_ILi384EEENSA_ILi224EEENSA_ILi16EEEEEENS_10bfloat16_tENS5_IJlSC_lEEESK_SL_NS4_8TiledMMAINS4_8MMA_AtomIJNS4_4SM904GMMA27MMA_64x32x16_F32BF16BF16_SSILNSP_5MajorE0ELSR_0ELNSP_7ScaleInE1ELSS_1EEEEEENS4_6LayoutISD_NS5_IJSC_NSA_ILi0EEESW_EEEEENS5_IJNS4_10UnderscoreESZ_SZ_EEEEENS4_13SM90_TMA_LOADENS4_14ComposedLayoutINS4_7SwizzleILi1ELi4ELi3EEENS4_18smem_ptr_flag_bitsILi16EEENSV_INS5_IJNSA_ILi8EEESI_EEENS5_IJSI_SC_EEEEEEEvNS4_8identityENS4_23SM90_TMA_LOAD_MULTICASTES1C_vS1D_EENS_8epilogue10collective6detail29Sm90TmaWarpSpecializedAdapterINS1H_15DefaultEpilogueISK_SL_SL_NS1G_6thread17LinearCombinationISK_Li1EffLNS1L_9ScaleType4KindE0ELNS_15FloatRoundStyleE2ESK_EENS1_15EpilogueDefaultEEEEEvvEEEEvNT_6ParamsE,"a",@progbits
	.sectionflags	@""
	.align	4
.nv.constant0._ZN7cutlass13device_kernelINS_4gemm6kernel13GemmUniversalIN4cute5tupleIJiiiiEEENS1_10collective13CollectiveMmaINS1_34MainloopSm90TmaGmmaWarpSpecializedILi11ENS5_IJNS4_1CILi2EEENSA_ILi1EEESC_EEENS1_35KernelTmaWarpSpecializedCooperativeEEENS5_IJNSA_ILi384EEENSA_ILi224EEENSA_ILi16EEEEEENS_10bfloat16_tENS5_IJlSC_lEEESK_SL_NS4_8TiledMMAINS4_8MMA_AtomIJNS4_4SM904GMMA27MMA_64x32x16_F32BF16BF16_SSILNSP_5MajorE0ELSR_0ELNSP_7ScaleInE1ELSS_1EEEEEENS4_6LayoutISD_NS5_IJSC_NSA_ILi0EEESW_EEEEENS5_IJNS4_10UnderscoreESZ_SZ_EEEEENS4_13SM90_TMA_LOADENS4_14ComposedLayoutINS4_7SwizzleILi1ELi4ELi3EEENS4_18smem_ptr_flag_bitsILi16EEENSV_INS5_IJNSA_ILi8EEESI_EEENS5_IJSI_SC_EEEEEEEvNS4_8identityENS4_23SM90_TMA_LOAD_MULTICASTES1C_vS1D_EENS_8epilogue10collective6detail29Sm90TmaWarpSpecializedAdapterINS1H_15DefaultEpilogueISK_SL_SL_NS1G_6thread17LinearCombinationISK_Li1EffLNS1L_9ScaleType4KindE0ELNS_15FloatRoundStyleE2ESK_EENS1_15EpilogueDefaultEEEEEvvEEEEvNT_6ParamsE:
	.zero		1664


//--------------------- SYMBOLS --------------------------

	.type		.nv.reservedSmem.offset0,@object
	.size		.nv.reservedSmem.offset0,0x4
	.type		__assertfail,@function
